def matmul_kernel(
    a_ptr,
    b_ptr,
    c_ptr,
    M,
    N,
    K,
    stride_am,
    stride_ak,
    stride_bk,
    stride_bn,
    stride_cm,
    stride_cn,
    BLOCK_M: tl.constexpr,
    BLOCK_N: tl.constexpr,
    BLOCK_K: tl.constexpr,
    GROUP_M: tl.constexpr,
):
    pid = tl.program_id(axis=0)
    num_pid_m = tl.cdiv(M, BLOCK_M)
    num_pid_n = tl.cdiv(N, BLOCK_N)
    num_pid_in_group = GROUP_M * num_pid_n
    group_id = pid // num_pid_in_group
    first_pid_m = group_id * GROUP_M
    group_size_m = min(num_pid_m - first_pid_m, GROUP_M)
    pid_m = first_pid_m + ((pid % num_pid_in_group) % group_size_m)
    pid_n = (pid % num_pid_in_group) // group_size_m

    offs_am = (pid_m * BLOCK_M + tl.arange(0, BLOCK_M)) % M
    offs_bn = (pid_n * BLOCK_N + tl.arange(0, BLOCK_N)) % N
    offs_k = tl.arange(0, BLOCK_K)
    a_ptrs = a_ptr + offs_am[:, None] * stride_am + offs_k[None, :] * stride_ak
    b_ptrs = b_ptr + offs_k[:, None] * stride_bk + offs_bn[None, :] * stride_bn

    acc = tl.zeros((BLOCK_M, BLOCK_N), dtype=tl.float32)
    for kk in range(0, tl.cdiv(K, BLOCK_K)):
        a = tl.load(a_ptrs, mask=offs_k[None, :] < K - kk * BLOCK_K, other=0.0)
        b = tl.load(b_ptrs, mask=offs_k[:, None] < K - kk * BLOCK_K, other=0.0)
        acc = tl.dot(a, b, acc)
        a_ptrs += BLOCK_K * stride_ak
        b_ptrs += BLOCK_K * stride_bk

    c = acc.to(c_ptr.dtype.element_ty)
    offs_cm = pid_m * BLOCK_M + tl.arange(0, BLOCK_M)
    offs_cn = pid_n * BLOCK_N + tl.arange(0, BLOCK_N)
    c_ptrs = c_ptr + offs_cm[:, None] * stride_cm + offs_cn[None, :] * stride_cn
    mask = (offs_cm[:, None] < M) & (offs_cn[None, :] < N)
    tl.store(c_ptrs, c, mask=mask)

# config = {"BLOCK_K": 128, "BLOCK_M": 128, "BLOCK_N": 256, "GROUP_M": 1, "arch": "sm_80", "dtype": "fp16", "num_ctas": 1, "num_stages": 3, "num_warps": 4}
# arch = sm_80


// ===== COMPILED SASS (sm_80) =====

	.target	sm_80

	.elftype	@"ET_EXEC"


//--------------------- .note.nv.tkinfo           --------------------------
	.section	.note.nv.tkinfo,"",@"SHT_NOTE"
	.sectionflags	@"SHF_NOTE_NV_TKINFO"
	.tkinfo
        /*0018*/ 	.word	0x00000002
        /*0030*/ 	.string	""
        /*0030*/ 	.string	"ptxas"
        /*0030*/ 	.string	"Cuda compilation tools, release 13.0, V13.0.88"
        /*0030*/ 	.string	"Build cuda_13.0.r13.0/compiler.36424714_0"
        /*0030*/ 	.string	"-v  -suppress-debug-info  -lineinfo  -arch sm_80 "



//--------------------- .note.nv.cuinfo           --------------------------
	.section	.note.nv.cuinfo,"",@"SHT_NOTE"
	.sectionflags	@"SHF_NOTE_NV_CUINFO"
        /*0018*/ 	.short	0x0002
        /*001a*/ 	.short	0x0050
        /*001c*/ 	.short	0x0082
	.zero		2


//--------------------- .nv.info                  --------------------------
	.section	.nv.info,"",@"SHT_CUDA_INFO"
	.align	4


	//----- nvinfo : EIATTR_REGCOUNT
	.align		4
        /*0000*/ 	.byte	0x04, 0x2f
        /*0002*/ 	.short	(.L_1 - .L_0)
	.align		4
.L_0:
        /*0004*/ 	.word	index@(matmul_kernel)
        /*0008*/ 	.word	0x00000020


	//----- nvinfo : EIATTR_FRAME_SIZE
	.align		4
.L_1:
        /*000c*/ 	.byte	0x04, 0x11
        /*000e*/ 	.short	(.L_3 - .L_2)
	.align		4
.L_2:
        /*0010*/ 	.word	index@(matmul_kernel)
        /*0014*/ 	.word	0x00003ea0


	//----- nvinfo : EIATTR_MIN_STACK_SIZE
	.align		4
.L_3:
        /*0018*/ 	.byte	0x04, 0x12
        /*001a*/ 	.short	(.L_5 - .L_4)
	.align		4
.L_4:
        /*001c*/ 	.word	index@(matmul_kernel)
        /*0020*/ 	.word	0x00003ea0
.L_5:


//--------------------- .nv.info.matmul_kernel    --------------------------
	.section	.nv.info.matmul_kernel,"",@"SHT_CUDA_INFO"
	.sectionflags	@""
	.align	4


	//----- nvinfo : EIATTR_CUDA_API_VERSION
	.align		4
        /*0000*/ 	.byte	0x04, 0x37
        /*0002*/ 	.short	(.L_7 - .L_6)
.L_6:
        /*0004*/ 	.word	0x00000082


	//----- nvinfo : EIATTR_SW2861232_WAR
	.align		4
.L_7:
        /*0008*/ 	.byte	0x01, 0x35
	.zero		2


	//----- nvinfo : EIATTR_PARAM_CBANK
	.align		4
        /*000c*/ 	.byte	0x04, 0x0a
        /*000e*/ 	.short	(.L_9 - .L_8)
	.align		4
.L_8:
        /*0010*/ 	.word	index@(.nv.constant0.matmul_kernel)
        /*0014*/ 	.short	0x0160
        /*0016*/ 	.short	0x0050


	//----- nvinfo : EIATTR_CBANK_PARAM_SIZE
	.align		4
.L_9:
        /*0018*/ 	.byte	0x03, 0x19
        /*001a*/ 	.short	0x0050


	//----- nvinfo : EIATTR_KPARAM_INFO
	.align		4
        /*001c*/ 	.byte	0x04, 0x17
        /*001e*/ 	.short	(.L_11 - .L_10)
.L_10:
        /*0020*/ 	.word	0x00000000
        /*0024*/ 	.short	0x000d
        /*0026*/ 	.short	0x0048
        /*0028*/ 	.byte	0x00, 0xf4, 0x21, 0x00


	//----- nvinfo : EIATTR_KPARAM_INFO
	.align		4
.L_11:
        /*002c*/ 	.byte	0x04, 0x17
        /*002e*/ 	.short	(.L_13 - .L_12)
.L_12:
        /*0030*/ 	.word	0x00000000
        /*0034*/ 	.short	0x000c
        /*0036*/ 	.short	0x0040
        /*0038*/ 	.byte	0x00, 0xf4, 0x21, 0x00


	//----- nvinfo : EIATTR_KPARAM_INFO
	.align		4
.L_13:
        /*003c*/ 	.byte	0x04, 0x17
        /*003e*/ 	.short	(.L_15 - .L_14)
.L_14:
        /*0040*/ 	.word	0x00000000
        /*0044*/ 	.short	0x000b
        /*0046*/ 	.short	0x0038
        /*0048*/ 	.byte	0x00, 0xf0, 0x11, 0x00


	//----- nvinfo : EIATTR_KPARAM_INFO
	.align		4
.L_15:
        /*004c*/ 	.byte	0x04, 0x17
        /*004e*/ 	.short	(.L_17 - .L_16)
.L_16:
        /*0050*/ 	.word	0x00000000
        /*0054*/ 	.short	0x000a
        /*0056*/ 	.short	0x0034
        /*0058*/ 	.byte	0x00, 0xf0, 0x11, 0x00


	//----- nvinfo : EIATTR_KPARAM_INFO
	.align		4
.L_17:
        /*005c*/ 	.byte	0x04, 0x17
        /*005e*/ 	.short	(.L_19 - .L_18)
.L_18:
        /*0060*/ 	.word	0x00000000
        /*0064*/ 	.short	0x0009
        /*0066*/ 	.short	0x0030
        /*0068*/ 	.byte	0x00, 0xf0, 0x11, 0x00


	//----- nvinfo : EIATTR_KPARAM_INFO
	.align		4
.L_19:
        /*006c*/ 	.byte	0x04, 0x17
        /*006e*/ 	.short	(.L_21 - .L_20)
.L_20:
        /*0070*/ 	.word	0x00000000
        /*0074*/ 	.short	0x0008
        /*0076*/ 	.short	0x002c
        /*0078*/ 	.byte	0x00, 0xf0, 0x11, 0x00


	//----- nvinfo : EIATTR_KPARAM_INFO
	.align		4
.L_21:
        /*007c*/ 	.byte	0x04, 0x17
        /*007e*/ 	.short	(.L_23 - .L_22)
.L_22:
        /*0080*/ 	.word	0x00000000
        /*0084*/ 	.short	0x0007
        /*0086*/ 	.short	0x0028
        /*0088*/ 	.byte	0x00, 0xf0, 0x11, 0x00


	//----- nvinfo : EIATTR_KPARAM_INFO
	.align		4
.L_23:
        /*008c*/ 	.byte	0x04, 0x17
        /*008e*/ 	.short	(.L_25 - .L_24)
.L_24:
        /*0090*/ 	.word	0x00000000
        /*0094*/ 	.short	0x0006
        /*0096*/ 	.short	0x0024
        /*0098*/ 	.byte	0x00, 0xf0, 0x11, 0x00


	//----- nvinfo : EIATTR_KPARAM_INFO
	.align		4
.L_25:
        /*009c*/ 	.byte	0x04, 0x17
        /*009e*/ 	.short	(.L_27 - .L_26)
.L_26:
        /*00a0*/ 	.word	0x00000000
        /*00a4*/ 	.short	0x0005
        /*00a6*/ 	.short	0x0020
        /*00a8*/ 	.byte	0x00, 0xf0, 0x11, 0x00


	//----- nvinfo : EIATTR_KPARAM_INFO
	.align		4
.L_27:
        /*00ac*/ 	.byte	0x04, 0x17
        /*00ae*/ 	.short	(.L_29 - .L_28)
.L_28:
        /*00b0*/ 	.word	0x00000000
        /*00b4*/ 	.short	0x0004
        /*00b6*/ 	.short	0x001c
        /*00b8*/ 	.byte	0x00, 0xf0, 0x11, 0x00


	//----- nvinfo : EIATTR_KPARAM_INFO
	.align		4
.L_29:
        /*00bc*/ 	.byte	0x04, 0x17
        /*00be*/ 	.short	(.L_31 - .L_30)
.L_30:
        /*00c0*/ 	.word	0x00000000
        /*00c4*/ 	.short	0x0003
        /*00c6*/ 	.short	0x0018
        /*00c8*/ 	.byte	0x00, 0xf0, 0x11, 0x00


	//----- nvinfo : EIATTR_KPARAM_INFO
	.align		4
.L_31:
        /*00cc*/ 	.byte	0x04, 0x17
        /*00ce*/ 	.short	(.L_33 - .L_32)
.L_32:
        /*00d0*/ 	.word	0x00000000
        /*00d4*/ 	.short	0x0002
        /*00d6*/ 	.short	0x0010
        /*00d8*/ 	.byte	0x00, 0xf4, 0x21, 0x00


	//----- nvinfo : EIATTR_KPARAM_INFO
	.align		4
.L_33:
        /*00dc*/ 	.byte	0x04, 0x17
        /*00de*/ 	.short	(.L_35 - .L_34)
.L_34:
        /*00e0*/ 	.word	0x00000000
        /*00e4*/ 	.short	0x0001
        /*00e6*/ 	.short	0x0008
        /*00e8*/ 	.byte	0x00, 0xf4, 0x21, 0x00


	//----- nvinfo : EIATTR_KPARAM_INFO
	.align		4
.L_35:
        /*00ec*/ 	.byte	0x04, 0x17
        /*00ee*/ 	.short	(.L_37 - .L_36)
.L_36:
        /*00f0*/ 	.word	0x00000000
        /*00f4*/ 	.short	0x0000
        /*00f6*/ 	.short	0x0000
        /*00f8*/ 	.byte	0x00, 0xf4, 0x21, 0x00


	//----- nvinfo : EIATTR_MAXREG_COUNT
	.align		4
.L_37:
        /*00fc*/ 	.byte	0x03, 0x1b
        /*00fe*/ 	.short	0x00ff


	//----- nvinfo : EIATTR_NUM_BARRIERS
	.align		4
        /*0100*/ 	.byte	0x02, 0x4c
        /*0102*/ 	.byte	0x01
	.zero		1


	//----- nvinfo : EIATTR_ANNOTATIONS
	.align		4
        /*0104*/ 	.byte	0x04, 0x55
        /*0106*/ 	.short	(.L_39 - .L_38)


	//   ....[0]....
.L_38:
        /*0108*/ 	.word	0x00000001
        /*010c*/ 	.byte	0xc0, 0x04, 0x00, 0x00, 0x01, 0x00, 0x00, 0x00, 0x10, 0x05, 0x00, 0x00, 0x01, 0x00, 0x00, 0x00
        /* <DEDUP_REMOVED lines=3296> */
        /*cf1c*/ 	.byte	0x30, 0x46, 0x03, 0x00


	//----- nvinfo : EIATTR_MERCURY_ISA_VERSION
	.align		4
.L_39:
        /*cf20*/ 	.byte	0x03, 0x5f
        /*cf22*/ 	.short	0x0000


	//----- nvinfo : EIATTR_EXIT_INSTR_OFFSETS
	.align		4
        /*cf24*/ 	.byte	0x04, 0x1c
        /*cf26*/ 	.short	(.L_41 - .L_40)


	//   ....[0]....
.L_40:
        /*cf28*/ 	.word	0x00065f40


	//   ....[1]....
        /*cf2c*/ 	.word	0x00065f70


	//----- nvinfo : EIATTR_REQNTID
	.align		4
.L_41:
        /*cf30*/ 	.byte	0x04, 0x10
        /*cf32*/ 	.short	(.L_43 - .L_42)
.L_42:
        /*cf34*/ 	.word	0x00000080
        /*cf38*/ 	.word	0x00000001
        /*cf3c*/ 	.word	0x00000001
.L_43:


//--------------------- .nv.callgraph             --------------------------
	.section	.nv.callgraph,"",@"SHT_CUDA_CALLGRAPH"
	.align	4
	.sectionentsize	8
	.align		4
        /*0000*/ 	.word	0x00000000
	.align		4
        /*0004*/ 	.word	0xffffffff
	.align		4
        /*0008*/ 	.word	0x00000000
	.align		4
        /*000c*/ 	.word	0xfffffffe
	.align		4
        /*0010*/ 	.word	0x00000000
	.align		4
        /*0014*/ 	.word	0xfffffffd
	.align		4
        /*0018*/ 	.word	0x00000000
	.align		4
        /*001c*/ 	.word	0xfffffffc


//--------------------- .nv.rel.action            --------------------------
	.section	.nv.rel.action,"",@"SHT_CUDA_RELOCINFO"
	.align	8
	.sectionentsize	8
        /*0000*/ 	.byte	0x73, 0x00, 0x00, 0x00, 0x00, 0x00, 0x00, 0x00, 0x00, 0x00, 0x00, 0x11, 0x25, 0x00, 0x05, 0x36


//--------------------- .nv.constant0.matmul_kernel --------------------------
	.section	.nv.constant0.matmul_kernel,"a",@progbits
	.sectionflags	@""
	.align	4
.nv.constant0.matmul_kernel:
	.zero		432


//--------------------- .text.matmul_kernel       --------------------------
	.section	.text.matmul_kernel,"ax",@progbits
	.sectioninfo	@"SHI_REGISTERS=32"
	.align	128
        .global         matmul_kernel
        .type           matmul_kernel,@function
        .size           matmul_kernel,(.L_x_5 - matmul_kernel)
        .other          matmul_kernel,@"STO_CUDA_ENTRY STV_DEFAULT"
matmul_kernel:
.text.matmul_kernel:
[----:B------:R-:W-:-:S04]  /*0000*/  IMAD.MOV.U32 R1, RZ, RZ, c[0x0][0x28] ;  /* 0x00000a00ff017624 */ /* 0x000fc800078e00ff */
[----:B------:R-:W-:Y:S01]  /*0010*/  IMAD.MOV.U32 R0, RZ, RZ, c[0x0][0x17c] ;  /* 0x00005f00ff007624 */ /* 0x000fe200078e00ff */
[----:B------:R-:W-:Y:S01]  /*0020*/  IADD3 R1, R1, -0x3ea0, RZ ;  /* 0xffffc16001017810 */ /* 0x000fe20007ffe0ff */
[----:B------:R-:W0:Y:S01]  /*0030*/  S2R R12, SR_TID.X ;  /* 0x00000000000c7919 */ /* 0x000e220000002100 */
[----:B------:R-:W-:Y:S02]  /*0040*/  ULDC.64 UR6, c[0x0][0x118] ;  /* 0x0000460000067ab9 */ /* 0x000fe40000000a00 */
[----:B------:R-:W-:-:S04]  /*0050*/  IADD3 R0, R0, 0xff, RZ ;  /* 0x000000ff00007810 */ /* 0x000fc80007ffe0ff */
[----:B------:R-:W-:-:S04]  /*0060*/  SHF.R.S32.HI R3, RZ, 0x1f, R0 ;  /* 0x0000001fff037819 */ /* 0x000fc80000011400 */
[----:B------:R-:W-:Y:S02]  /*0070*/  LEA.HI R0, R3, R0, RZ, 0x8 ;  /* 0x0000000003007211 */ /* 0x000fe400078f40ff */
[----:B------:R-:W1:Y:S02]  /*0080*/  S2R R3, SR_CTAID.X ;  /* 0x0000000000037919 */ /* 0x000e640000002500 */
[----:B------:R-:W-:-:S04]  /*0090*/  SHF.R.S32.HI R0, RZ, 0x8, R0 ;  /* 0x00000008ff007819 */ /* 0x000fc80000011400 */
[-C--:B------:R-:W-:Y:S02]  /*00a0*/  IABS R7, R0.reuse ;  /* 0x0000000000077213 */ /* 0x080fe40000000000 */
[----:B------:R-:W-:Y:S02]  /*00b0*/  IABS R10, R0 ;  /* 0x00000000000a7213 */ /* 0x000fe40000000000 */
[----:B------:R-:W2:Y:S01]  /*00c0*/  I2F.RP R2, R7 ;  /* 0x0000000700027306 */ /* 0x000ea20000209400 */
[----:B0-----:R-:W-:Y:S02]  /*00d0*/  LOP3.LUT R14, R12, 0x7f, RZ, 0xc0, !PT ;  /* 0x0000007f0c0e7812 */ /* 0x001fe400078ec0ff */
[----:B-1----:R-:W-:-:S05]  /*00e0*/  IABS R8, R3 ;  /* 0x0000000300087213 */ /* 0x002fca0000000000 */
[----:B--2---:R-:W0:Y:S02]  /*00f0*/  MUFU.RCP R2, R2 ;  /* 0x0000000200027308 */ /* 0x004e240000001000 */
[----:B0-----:R-:W-:-:S06]  /*0100*/  IADD3 R4, R2, 0xffffffe, RZ ;  /* 0x0ffffffe02047810 */ /* 0x001fcc0007ffe0ff */
[----:B------:R0:W1:Y:S02]  /*0110*/  F2I.FTZ.U32.TRUNC.NTZ R5, R4 ;  /* 0x0000000400057305 */ /* 0x000064000021f000 */
[----:B0-----:R-:W-:Y:S02]  /*0120*/  IMAD.MOV.U32 R4, RZ, RZ, RZ ;  /* 0x000000ffff047224 */ /* 0x001fe400078e00ff */
[----:B-1----:R-:W-:-:S04]  /*0130*/  IMAD.MOV R6, RZ, RZ, -R5 ;  /* 0x000000ffff067224 */ /* 0x002fc800078e0a05 */
[----:B------:R-:W-:Y:S02]  /*0140*/  IMAD R9, R6, R7, RZ ;  /* 0x0000000706097224 */ /* 0x000fe400078e02ff */
[----:B------:R-:W-:Y:S02]  /*0150*/  IMAD.MOV.U32 R6, RZ, RZ, R8 ;  /* 0x000000ffff067224 */ /* 0x000fe400078e0008 */
[----:B------:R-:W-:-:S04]  /*0160*/  IMAD.HI.U32 R5, R5, R9, R4 ;  /* 0x0000000905057227 */ /* 0x000fc800078e0004 */
[----:B------:R-:W-:Y:S02]  /*0170*/  IMAD.MOV R9, RZ, RZ, -R10 ;  /* 0x000000ffff097224 */ /* 0x000fe400078e0a0a */
[----:B------:R-:W-:-:S04]  /*0180*/  IMAD.HI.U32 R2, R5, R6, RZ ;  /* 0x0000000605027227 */ /* 0x000fc800078e00ff */
[----:B------:R-:W-:-:S05]  /*0190*/  IMAD R4, R2, R9, R6 ;  /* 0x0000000902047224 */ /* 0x000fca00078e0206 */
[----:B------:R-:W-:-:S13]  /*01a0*/  ISETP.GT.U32.AND P1, PT, R7, R4, PT ;  /* 0x000000040700720c */ /* 0x000fda0003f24070 */
[----:B------:R-:W-:Y:S01]  /*01b0*/  @!P1 IMAD.IADD R4, R4, 0x1, -R7 ;  /* 0x0000000104049824 */ /* 0x000fe200078e0a07 */
[----:B------:R-:W-:Y:S02]  /*01c0*/  @!P1 IADD3 R2, R2, 0x1, RZ ;  /* 0x0000000102029810 */ /* 0x000fe40007ffe0ff */
[----:B------:R-:W-:Y:S02]  /*01d0*/  ISETP.NE.AND P1, PT, R0, RZ, PT ;  /* 0x000000ff0000720c */ /* 0x000fe40003f25270 */
[----:B------:R-:W-:Y:S02]  /*01e0*/  ISETP.GE.U32.AND P0, PT, R4, R7, PT ;  /* 0x000000070400720c */ /* 0x000fe40003f06070 */
[----:B------:R-:W-:-:S04]  /*01f0*/  LOP3.LUT R4, R3, R0, RZ, 0x3c, !PT ;  /* 0x0000000003047212 */ /* 0x000fc800078e3cff */
[----:B------:R-:W-:Y:S01]  /*0200*/  ISETP.GE.AND P2, PT, R4, RZ, PT ;  /* 0x000000ff0400720c */ /* 0x000fe20003f46270 */
[----:B------:R-:W-:-:S05]  /*0210*/  IMAD.MOV.U32 R4, RZ, RZ, c[0x0][0x178] ;  /* 0x00005e00ff047624 */ /* 0x000fca00078e00ff */
[----:B------:R-:W-:Y:S02]  /*0220*/  IADD3 R4, R4, 0x7f, RZ ;  /* 0x0000007f04047810 */ /* 0x000fe40007ffe0ff */
[----:B------:R-:W-:Y:S02]  /*0230*/  @P0 IADD3 R2, R2, 0x1, RZ ;  /* 0x0000000102020810 */ /* 0x000fe40007ffe0ff */
[----:B------:R-:W-:-:S03]  /*0240*/  SHF.R.S32.HI R5, RZ, 0x1f, R4 ;  /* 0x0000001fff057819 */ /* 0x000fc60000011404 */
[----:B------:R-:W-:Y:S01]  /*0250*/  @!P2 IMAD.MOV R2, RZ, RZ, -R2 ;  /* 0x000000ffff02a224 */ /* 0x000fe200078e0a02 */
[----:B------:R-:W-:Y:S02]  /*0260*/  LEA.HI R5, R5, R4, RZ, 0x7 ;  /* 0x0000000405057211 */ /* 0x000fe400078f38ff */
[----:B------:R-:W-:-:S04]  /*0270*/  @!P1 LOP3.LUT R2, RZ, R0, RZ, 0x33, !PT ;  /* 0x00000000ff029212 */ /* 0x000fc800078e33ff */
[----:B------:R-:W-:Y:S01]  /*0280*/  LEA.HI.SX32 R5, R5, -R2, 0x19 ;  /* 0x8000000205057211 */ /* 0x000fe200078fcaff */
[----:B------:R-:W-:-:S03]  /*0290*/  IMAD.MOV R7, RZ, RZ, -R2 ;  /* 0x000000ffff077224 */ /* 0x000fc600078e0a02 */
[----:B------:R-:W-:Y:S01]  /*02a0*/  IMNMX R8, R5, 0x1, PT ;  /* 0x0000000105087817 */ /* 0x000fe20003800200 */
[----:B------:R-:W-:-:S03]  /*02b0*/  IMAD R7, R0, R7, R3 ;  /* 0x0000000700077224 */ /* 0x000fc600078e0203 */
[-C--:B------:R-:W-:Y:S02]  /*02c0*/  IABS R9, R8.reuse ;  /* 0x0000000800097213 */ /* 0x080fe40000000000 */
[----:B------:R-:W-:Y:S02]  /*02d0*/  IABS R11, R8 ;  /* 0x00000008000b7213 */ /* 0x000fe40000000000 */
[----:B------:R-:W0:Y:S08]  /*02e0*/  I2F.RP R6, R9 ;  /* 0x0000000900067306 */ /* 0x000e300000209400 */
[----:B0-----:R-:W0:Y:S02]  /*02f0*/  MUFU.RCP R6, R6 ;  /* 0x0000000600067308 */ /* 0x001e240000001000 */
[----:B0-----:R-:W-:-:S06]  /*0300*/  IADD3 R4, R6, 0xffffffe, RZ ;  /* 0x0ffffffe06047810 */ /* 0x001fcc0007ffe0ff */
[----:B------:R0:W1:Y:S02]  /*0310*/  F2I.FTZ.U32.TRUNC.NTZ R5, R4 ;  /* 0x0000000400057305 */ /* 0x000064000021f000 */
[----:B0-----:R-:W-:Y:S02]  /*0320*/  IMAD.MOV.U32 R4, RZ, RZ, RZ ;  /* 0x000000ffff047224 */ /* 0x001fe400078e00ff */
[----:B-1----:R-:W-:-:S04]  /*0330*/  IMAD.MOV R10, RZ, RZ, -R5 ;  /* 0x000000ffff0a7224 */ /* 0x002fc800078e0a05 */
[----:B------:R-:W-:Y:S01]  /*0340*/  IMAD.MOV.U32 R0, RZ, RZ, R10 ;  /* 0x000000ffff007224 */ /* 0x000fe200078e000a */
[----:B------:R-:W-:-:S03]  /*0350*/  IABS R10, R7 ;  /* 0x00000007000a7213 */ /* 0x000fc60000000000 */
        /* <DEDUP_REMOVED lines=13> */
[----:B------:R-:W-:-:S05]  /*0430*/  IMAD.MOV.U32 R0, RZ, RZ, 0x7f ;  /* 0x0000007fff007424 */ /* 0x000fca00078e00ff */
[----:B------:R-:W-:Y:S02]  /*0440*/  IADD3 R15, R0, c[0x0][0x180], RZ ;  /* 0x00006000000f7a10 */ /* 0x000fe40007ffe0ff */
[----:B------:R-:W-:Y:S02]  /*0450*/  @P0 IADD3 R5, R5, 0x1, RZ ;  /* 0x0000000105050810 */ /* 0x000fe40007ffe0ff */
[----:B------:R-:W-:-:S03]  /*0460*/  ISETP.GT.AND P0, PT, R15, 0x7f, PT ;  /* 0x0000007f0f00780c */ /* 0x000fc60003f04270 */
[----:B------:R-:W-:Y:S01]  /*0470*/  @!P2 IMAD.MOV R5, RZ, RZ, -R5 ;  /* 0x000000ffff05a224 */ /* 0x000fe200078e0a05 */
[----:B------:R-:W-:-:S05]  /*0480*/  @!P1 LOP3.LUT R5, RZ, R8, RZ, 0x33, !PT ;  /* 0x00000008ff059212 */ /* 0x000fca00078e33ff */
[----:B------:R-:W-:Y:S02]  /*0490*/  IMAD.MOV R3, RZ, RZ, -R5 ;  /* 0x000000ffff037224 */ /* 0x000fe400078e0a05 */
[----:B------:R-:W-:Y:S02]  /*04a0*/  IMAD.SHL.U32 R13, R5, 0x100, RZ ;  /* 0x00000100050d7824 */ /* 0x000fe400078e00ff */
[----:B------:R-:W-:-:S03]  /*04b0*/  IMAD R3, R8, R3, R7 ;  /* 0x0000000308037224 */ /* 0x000fc600078e0207 */
[----:B------:R-:W-:Y:S01]  /*04c0*/  STL [R1+0x770], R13 ;  /* 0x0007700d01007387 */ /* 0x000fe20000100800 */
[----:B------:R-:W-:Y:S01]  /*04d0*/  IMAD.IADD R0, R2, 0x1, R3 ;  /* 0x0000000102007824 */ /* 0x000fe200078e0203 */
[C---:B------:R-:W-:Y:S02]  /*04e0*/  IADD3 R2, R13.reuse, 0x1, RZ ;  /* 0x000000010d027810 */ /* 0x040fe40007ffe0ff */
[C---:B------:R-:W-:Y:S02]  /*04f0*/  IADD3 R3, R13.reuse, 0x2, RZ ;  /* 0x000000020d037810 */ /* 0x040fe40007ffe0ff */
[C---:B------:R-:W-:Y:S01]  /*0500*/  IADD3 R4, R13.reuse, 0x3, RZ ;  /* 0x000000030d047810 */ /* 0x040fe20007ffe0ff */
[----:B------:R0:W-:Y:S01]  /*0510*/  STL [R1+0x13bc], R2 ;  /* 0x0013bc0201007387 */ /* 0x0001e20000100800 */
[C---:B------:R-:W-:Y:S02]  /*0520*/  IADD3 R29, R13.reuse, 0xf0, RZ ;  /* 0x000000f00d1d7810 */ /* 0x040fe40007ffe0ff */
[C---:B------:R-:W-:Y:S01]  /*0530*/  IADD3 R5, R13.reuse, 0xf6, RZ ;  /* 0x000000f60d057810 */ /* 0x040fe20007ffe0ff */
[----:B------:R1:W-:Y:S01]  /*0540*/  STL [R1+0x13b8], R3 ;  /* 0x0013b80301007387 */ /* 0x0003e20000100800 */
[----:B------:R-:W-:-:S03]  /*0550*/  IADD3 R28, R13, 0xfa, RZ ;  /* 0x000000fa0d1c7810 */ /* 0x000fc60007ffe0ff */
[----:B------:R2:W-:Y:S01]  /*0560*/  STL [R1+0x13b4], R4 ;  /* 0x0013b40401007387 */ /* 0x0005e20000100800 */
[C---:B0-----:R-:W-:Y:S02]  /*0570*/  IADD3 R2, R13.reuse, 0x4, RZ ;  /* 0x000000040d027810 */ /* 0x041fe40007ffe0ff */
[----:B-1----:R-:W-:-:S03]  /*0580*/  IADD3 R3, R13, 0x5, RZ ;  /* 0x000000050d037810 */ /* 0x002fc60007ffe0ff */
[----:B------:R0:W-:Y:S01]  /*0590*/  STL [R1+0x13b0], R2 ;  /* 0x0013b00201007387 */ /* 0x0001e20000100800 */
[----:B--2---:R-:W-:-:S03]  /*05a0*/  IADD3 R4, R13, 0x6, RZ ;  /* 0x000000060d047810 */ /* 0x004fc60007ffe0ff */
[----:B------:R1:W-:Y:S04]  /*05b0*/  STL [R1+0x13c0], R3 ;  /* 0x0013c00301007387 */ /* 0x0003e80000100800 */
        /* <DEDUP_REMOVED lines=457> */
[C---:B0-----:R-:W-:Y:S01]  /*2250*/  IADD3 R2, R13.reuse, 0xeb, RZ ;  /* 0x000000eb0d027810 */ /* 0x041fe20007ffe0ff */
[----:B-1----:R-:W-:Y:S01]  /*2260*/  IMAD R3, R0, 0x80, R14 ;  /* 0x0000008000037824 */ /* 0x002fe200078e020e */
[----:B------:R-:W-:-:S03]  /*2270*/  IADD3 R0, R13, 0xec, RZ ;  /* 0x000000ec0d007810 */ /* 0x000fc60007ffe0ff */
[----:B------:R0:W-:Y:S01]  /*2280*/  STL [R1+0x1758], R2 ;  /* 0x0017580201007387 */ /* 0x0001e20000100800 */
[----:B--2---:R-:W-:-:S03]  /*2290*/  IADD3 R4, R13, 0xf3, RZ ;  /* 0x000000f30d047810 */ /* 0x004fc60007ffe0ff */
[----:B------:R1:W-:Y:S04]  /*22a0*/  STL [R1+0x13a8], R3 ;  /* 0x0013a80301007387 */ /* 0x0003e80000100800 */
[----:B------:R2:W-:Y:S01]  /*22b0*/  STL [R1+0x175c], R0 ;  /* 0x00175c0001007387 */ /* 0x0005e20000100800 */
[C---:B0-----:R-:W-:Y:S02]  /*22c0*/  IADD3 R2, R13.reuse, 0xed, RZ ;  /* 0x000000ed0d027810 */ /* 0x041fe40007ffe0ff */
[C---:B-1----:R-:W-:Y:S02]  /*22d0*/  IADD3 R3, R13.reuse, 0xee, RZ ;  /* 0x000000ee0d037810 */ /* 0x042fe40007ffe0ff */
[----:B--2---:R-:W-:-:S03]  /*22e0*/  IADD3 R0, R13, 0xef, RZ ;  /* 0x000000ef0d007810 */ /* 0x004fc60007ffe0ff */
[----:B------:R0:W-:Y:S04]  /*22f0*/  STL [R1+0x1764], R3 ;  /* 0x0017640301007387 */ /* 0x0001e80000100800 */
[----:B------:R-:W-:Y:S04]  /*2300*/  STL [R1+0x1760], R2 ;  /* 0x0017600201007387 */ /* 0x000fe80000100800 */
[----:B------:R1:W-:Y:S01]  /*2310*/  STL [R1+0x1768], R0 ;  /* 0x0017680001007387 */ /* 0x0003e20000100800 */
[----:B0-----:R-:W-:-:S03]  /*2320*/  IADD3 R3, R13, 0xf1, RZ ;  /* 0x000000f10d037810 */ /* 0x001fc60007ffe0ff */
[----:B------:R-:W-:Y:S04]  /*2330*/  STL [R1+0x176c], R29 ;  /* 0x00176c1d01007387 */ /* 0x000fe80000100800 */
[----:B------:R0:W-:Y:S01]  /*2340*/  STL [R1+0x1774], R3 ;  /* 0x0017740301007387 */ /* 0x0001e20000100800 */
[----:B-1----:R-:W-:-:S05]  /*2350*/  IADD3 R0, R13, 0xf2, RZ ;  /* 0x000000f20d007810 */ /* 0x002fca0007ffe0ff */
[----:B------:R1:W-:Y:S01]  /*2360*/  STL [R1+0x1778], R0 ;  /* 0x0017780001007387 */ /* 0x0003e20000100800 */
[----:B0-----:R-:W-:-:S03]  /*2370*/  IADD3 R3, R13, 0xf5, RZ ;  /* 0x000000f50d037810 */ /* 0x001fc60007ffe0ff */
[----:B------:R0:W-:Y:S01]  /*2380*/  STL [R1+0x1780], R4 ;  /* 0x0017800401007387 */ /* 0x0001e20000100800 */
[C---:B-1----:R-:W-:Y:S02]  /*2390*/  IADD3 R0, R13.reuse, 0xf4, RZ ;  /* 0x000000f40d007810 */ /* 0x042fe40007ffe0ff */
[----:B0-----:R-:W-:-:S03]  /*23a0*/  IADD3 R4, R13, 0xf8, RZ ;  /* 0x000000f80d047810 */ /* 0x001fc60007ffe0ff */
[----:B------:R0:W-:Y:S04]  /*23b0*/  STL [R1+0x1784], R0 ;  /* 0x0017840001007387 */ /* 0x0001e80000100800 */
[----:B------:R1:W-:Y:S04]  /*23c0*/  STL [R1+0x1790], R5 ;  /* 0x0017900501007387 */ /* 0x0003e80000100800 */
[----:B------:R-:W-:Y:S01]  /*23d0*/  STL [R1+0x178c], R3 ;  /* 0x00178c0301007387 */ /* 0x000fe20000100800 */
[C---:B0-----:R-:W-:Y:S02]  /*23e0*/  IADD3 R0, R13.reuse, 0xf7, RZ ;  /* 0x000000f70d007810 */ /* 0x041fe40007ffe0ff */
[----:B-1----:R-:W-:-:S03]  /*23f0*/  IADD3 R5, R13, 0xfb, RZ ;  /* 0x000000fb0d057810 */ /* 0x002fc60007ffe0ff */
[----:B------:R0:W-:Y:S04]  /*2400*/  STL [R1+0x1798], R0 ;  /* 0x0017980001007387 */ /* 0x0001e80000100800 */
[----:B------:R1:W-:Y:S01]  /*2410*/  STL [R1+0x179c], R4 ;  /* 0x00179c0401007387 */ /* 0x0003e20000100800 */
[C---:B0-----:R-:W-:Y:S02]  /*2420*/  IADD3 R0, R13.reuse, 0xf9, RZ ;  /* 0x000000f90d007810 */ /* 0x041fe40007ffe0ff */
[----:B-1----:R-:W-:-:S03]  /*2430*/  IADD3 R4, R13, 0xfc, RZ ;  /* 0x000000fc0d047810 */ /* 0x002fc60007ffe0ff */
[----:B------:R0:W-:Y:S04]  /*2440*/  STL [R1+0x17a4], R0 ;  /* 0x0017a40001007387 */ /* 0x0001e80000100800 */
[----:B------:R-:W-:Y:S04]  /*2450*/  STL [R1+0x17a0], R5 ;  /* 0x0017a00501007387 */ /* 0x000fe80000100800 */
[----:B------:R-:W-:Y:S01]  /*2460*/  STL [R1+0x17a8], R28 ;  /* 0x0017a81c01007387 */ /* 0x000fe20000100800 */
[----:B0-----:R-:W-:-:S03]  /*2470*/  IADD3 R0, R13, 0xfd, RZ ;  /* 0x000000fd0d007810 */ /* 0x001fc60007ffe0ff */
[----:B------:R0:W-:Y:S04]  /*2480*/  STL [R1+0x1794], R4 ;  /* 0x0017940401007387 */ /* 0x0001e80000100800 */
[----:B------:R1:W-:Y:S01]  /*2490*/  STL [R1+0x1788], R0 ;  /* 0x0017880001007387 */ /* 0x0003e20000100800 */
[C---:B0-----:R-:W-:Y:S02]  /*24a0*/  IADD3 R4, R13.reuse, 0xfe, RZ ;  /* 0x000000fe0d047810 */ /* 0x041fe40007ffe0ff */
[----:B-1----:R-:W-:-:S03]  /*24b0*/  IADD3 R0, R13, 0xff, RZ ;  /* 0x000000ff0d007810 */ /* 0x002fc60007ffe0ff */
[----:B------:R0:W-:Y:S04]  /*24c0*/  STL [R1+0x177c], R4 ;  /* 0x00177c0401007387 */ /* 0x0001e80000100800 */
[----:B------:R0:W-:Y:S01]  /*24d0*/  STL [R1+0x1770], R0 ;  /* 0x0017700001007387 */ /* 0x0001e20000100800 */
[----:B------:R-:W-:Y:S05]  /*24e0*/  @P0 BRA `(.L_x_0) ;  /* 0x0000078000000947 */ /* 0x000fea0003800000 */
[----:B------:R1:W-:Y:S01]  /*24f0*/  STL [R1], RZ ;  /* 0x000000ff01007387 */ /* 0x0003e20000100800 */
[----:B0-----:R-:W-:Y:S01]  /*2500*/  IMAD.SHL.U32 R0, R12, 0x40, RZ ;  /* 0x000000400c007824 */ /* 0x001fe200078e00ff */
[----:B------:R-:W-:Y:S01]  /*2510*/  CS2R R24, SRZ ;  /* 0x0000000000187805 */ /* 0x000fe2000001ff00 */
[----:B------:R-:W-:Y:S01]  /*2520*/  CS2R R26, SRZ ;  /* 0x00000000001a7805 */ /* 0x000fe2000001ff00 */
[----:B------:R1:W-:Y:S01]  /*2530*/  STL [R1+0x4], RZ ;  /* 0x000004ff01007387 */ /* 0x0003e20000100800 */
[----:B------:R-:W-:Y:S01]  /*2540*/  CS2R R20, SRZ ;  /* 0x0000000000147805 */ /* 0x000fe2000001ff00 */
[----:B------:R-:W-:Y:S01]  /*2550*/  LOP3.LUT R0, R0, 0x1800, RZ, 0xc0, !PT ;  /* 0x0000180000007812 */ /* 0x000fe200078ec0ff */
[----:B------:R-:W-:Y:S01]  /*2560*/  CS2R R22, SRZ ;  /* 0x0000000000167805 */ /* 0x000fe2000001ff00 */
[----:B------:R1:W-:Y:S01]  /*2570*/  STL [R1+0x8], RZ ;  /* 0x000008ff01007387 */ /* 0x0003e20000100800 */
[----:B------:R-:W-:Y:S01]  /*2580*/  CS2R R16, SRZ ;  /* 0x0000000000107805 */ /* 0x000fe2000001ff00 */
[----:B------:R-:W-:Y:S01]  /*2590*/  CS2R R18, SRZ ;  /* 0x0000000000127805 */ /* 0x000fe2000001ff00 */
[----:B------:R-:W-:Y:S01]  /*25a0*/  CS2R R12, SRZ ;  /* 0x00000000000c7805 */ /* 0x000fe2000001ff00 */
[----:B------:R1:W-:Y:S01]  /*25b0*/  STL [R1+0xc], RZ ;  /* 0x00000cff01007387 */ /* 0x0003e20000100800 */
[----:B------:R-:W-:Y:S01]  /*25c0*/  CS2R R14, SRZ ;  /* 0x00000000000e7805 */ /* 0x000fe2000001ff00 */
[----:B------:R-:W-:Y:S01]  /*25d0*/  CS2R R8, SRZ ;  /* 0x0000000000087805 */ /* 0x000fe2000001ff00 */
[----:B------:R-:W-:Y:S01]  /*25e0*/  CS2R R10, SRZ ;  /* 0x00000000000a7805 */ /* 0x000fe2000001ff00 */
[----:B------:R1:W-:Y:S01]  /*25f0*/  STL [R1+0x10], RZ ;  /* 0x000010ff01007387 */ /* 0x0003e20000100800 */
[----:B------:R-:W-:Y:S01]  /*2600*/  CS2R R4, SRZ ;  /* 0x0000000000047805 */ /* 0x000fe2000001ff00 */
[----:B------:R-:W-:-:S02]  /*2610*/  CS2R R6, SRZ ;  /* 0x0000000000067805 */ /* 0x000fc4000001ff00 */
[----:B------:R1:W-:Y:S04]  /*2620*/  STL [R1+0x14], RZ ;  /* 0x000014ff01007387 */ /* 0x0003e80000100800 */
        /* <DEDUP_REMOVED lines=73> */
[----:B------:R1:W-:Y:S04]  /*2ac0*/  STL [R1+0x13ac], R0 ;  /* 0x0013ac0001007387 */ /* 0x0003e80000100800 */
        /* <DEDUP_REMOVED lines=24> */
[----:B------:R1:W-:Y:S01]  /*2c50*/  STL [R1+0x1dc], RZ ;  /* 0x0001dcff01007387 */ /* 0x0003e20000100800 */
[----:B------:R-:W-:Y:S05]  /*2c60*/  BRA `(.L_x_1) ;  /* 0x0005abf000007947 */ /* 0x000fea0003800000 */
.L_x_0:
[----:B0-----:R-:W2:Y:S04]  /*2c70*/  LDL R0, [R1+0x1788] ;  /* 0x0017880001007983 */ /* 0x001ea80000100800 */
[----:B------:R-:W3:Y:S04]  /*2c80*/  LDL R13, [R1+0x17a0] ;  /* 0x0017a000010d7983 */ /* 0x000ee80000100800 */
[----:B------:R-:W4:Y:S04]  /*2c90*/  LDL R8, [R1+0x1798] ;  /* 0x0017980001087983 */ /* 0x000f280000100800 */
[----:B------:R-:W5:Y:S04]  /*2ca0*/  LDL R9, [R1+0x1778] ;  /* 0x0017780001097983 */ /* 0x000f680000100800 */
[----:B------:R-:W4:Y:S04]  /*2cb0*/  LDL R6, [R1+0x1764] ;  /* 0x0017640001067983 */ /* 0x000f280000100800 */
[----:B------:R-:W4:Y:S04]  /*2cc0*/  LDL R14, [R1+0x1790] ;  /* 0x00179000010e7983 */ /* 0x000f280000100800 */
[----:B------:R-:W4:Y:S04]  /*2cd0*/  LDL R5, [R1+0x1780] ;  /* 0x0017800001057983 */ /* 0x000f280000100800 */
[----:B------:R-:W5:Y:S04]  /*2ce0*/  LDL R26, [R1+0x13a8] ;  /* 0x0013a800011a7983 */ /* 0x000f680000100800 */
[----:B------:R-:W5:Y:S04]  /*2cf0*/  LDL R21, [R1+0x1794] ;  /* 0x0017940001157983 */ /* 0x000f680000100800 */
[----:B------:R-:W5:Y:S04]  /*2d00*/  LDL R15, [R1+0x17a4] ;  /* 0x0017a400010f7983 */ /* 0x000f680000100800 */
[----:B------:R-:W5:Y:S04]  /*2d10*/  LDL R7, [R1+0x1768] ;  /* 0x0017680001077983 */ /* 0x000f680000100800 */
[----:B------:R-:W5:Y:S04]  /*2d20*/  LDL R25, [R1+0x177c] ;  /* 0x00177c0001197983 */ /* 0x000f680000100800 */
[----:B------:R-:W5:Y:S04]  /*2d30*/  LDL R22, [R1+0x179c] ;  /* 0x00179c0001167983 */ /* 0x000f680000100800 */
[----:B------:R-:W5:Y:S04]  /*2d40*/  LDL R18, [R1+0x1784] ;  /* 0x0017840001127983 */ /* 0x000f680000100800 */
[----:B------:R-:W5:Y:S04]  /*2d50*/  LDL R10, [R1+0x1774] ;  /* 0x00177400010a7983 */ /* 0x000f680000100800 */
[----:B------:R-:W5:Y:S01]  /*2d60*/  LDL R11, [R1+0x175c] ;  /* 0x00175c00010b7983 */ /* 0x000f620000100800 */
[----:B--2---:R-:W-:Y:S01]  /*2d70*/  IMAD.MOV.U32 R20, RZ, RZ, R0 ;  /* 0x000000ffff147224 */ /* 0x004fe200078e0000 */
[----:B------:R-:W-:Y:S01]  /*2d80*/  IABS R0, c[0x0][0x178] ;  /* 0x00005e0000007a13 */ /* 0x000fe20000000000 */
[----:B---3--:R-:W-:-:S04]  /*2d90*/  IMAD.MOV.U32 R27, RZ, RZ, R13 ;  /* 0x000000ffff1b7224 */ /* 0x008fc800078e000d */
[----:B------:R-:W-:Y:S02]  /*2da0*/  IMAD.MOV.U32 R24, RZ, RZ, R0 ;  /* 0x000000ffff187224 */ /* 0x000fe400078e0000 */
[----:B------:R-:W-:Y:S02]  /*2db0*/  IMAD.MOV.U32 R13, RZ, RZ, R2 ;  /* 0x000000ffff0d7224 */ /* 0x000fe400078e0002 */
[----:B------:R-:W0:Y:S08]  /*2dc0*/  I2F.RP R2, R24 ;  /* 0x0000001800027306 */ /* 0x000e300000209400 */
[----:B0-----:R-:W0:Y:S01]  /*2dd0*/  MUFU.RCP R2, R2 ;  /* 0x0000000200027308 */ /* 0x001e220000001000 */
[----:B----4-:R-:W-:-:S02]  /*2de0*/  IMAD.MOV.U32 R23, RZ, RZ, R8 ;  /* 0x000000ffff177224 */ /* 0x010fc400078e0008 */
[----:B------:R-:W-:Y:S01]  /*2df0*/  IMAD.MOV.U32 R8, RZ, RZ, R3 ;  /* 0x000000ffff087224 */ /* 0x000fe200078e0003 */
[----:B0-----:R-:W-:-:S04]  /*2e00*/  IADD3 R2, R2, 0xffffffe, RZ ;  /* 0x0ffffffe02027810 */ /* 0x001fc80007ffe0ff */
[----:B------:R0:W1:Y:S01]  /*2e10*/  F2I.FTZ.U32.TRUNC.NTZ R3, R2 ;  /* 0x0000000200037305 */ /* 0x000062000021f000 */
[----:B-----5:R-:W-:Y:S02]  /*2e20*/  IMAD.MOV.U32 R12, RZ, RZ, R9 ;  /* 0x000000ffff0c7224 */ /* 0x020fe400078e0009 */
[----:B------:R-:W-:Y:S02]  /*2e30*/  IMAD.MOV.U32 R9, RZ, RZ, R6 ;  /* 0x000000ffff097224 */ /* 0x000fe400078e0006 */
[----:B0-----:R-:W-:Y:S02]  /*2e40*/  IMAD.MOV.U32 R2, RZ, RZ, RZ ;  /* 0x000000ffff027224 */ /* 0x001fe400078e00ff */
[----:B-1----:R-:W-:-:S04]  /*2e50*/  IMAD.MOV R6, RZ, RZ, -R3 ;  /* 0x000000ffff067224 */ /* 0x002fc800078e0a03 */
[----:B------:R-:W-:-:S04]  /*2e60*/  IMAD R6, R6, R24, RZ ;  /* 0x0000001806067224 */ /* 0x000fc800078e02ff */
[----:B------:R-:W-:Y:S02]  /*2e70*/  IMAD.HI.U32 R6, R3, R6, R2 ;  /* 0x0000000603067227 */ /* 0x000fe400078e0002 */
[----:B------:R-:W2:Y:S02]  /*2e80*/  LDL R3, [R1+0x1770] ;  /* 0x0017700001037983 */ /* 0x000ea40000100800 */
[----:B------:R-:W-:Y:S02]  /*2e90*/  IMAD.MOV.U32 R16, RZ, RZ, R14 ;  /* 0x000000ffff107224 */ /* 0x000fe400078e000e */
[----:B------:R-:W-:Y:S01]  /*2ea0*/  IMAD.MOV.U32 R14, RZ, RZ, R29 ;  /* 0x000000ffff0e7224 */ /* 0x000fe200078e001d */
[----:B------:R-:W-:-:S04]  /*2eb0*/  IABS R29, c[0x0][0x17c] ;  /* 0x00005f00001d7a13 */ /* 0x000fc80000000000 */
[----:B------:R-:W0:Y:S08]  /*2ec0*/  I2F.RP R0, R29 ;  /* 0x0000001d00007306 */ /* 0x000e300000209400 */
[----:B0-----:R-:W0:Y:S01]  /*2ed0*/  MUFU.RCP R0, R0 ;  /* 0x0000000000007308 */ /* 0x001e220000001000 */
[----:B------:R-:W-:Y:S01]  /*2ee0*/  IMAD.MOV.U32 R19, RZ, RZ, R5 ;  /* 0x000000ffff137224 */ /* 0x000fe200078e0005 */
[----:B0-----:R-:W-:-:S06]  /*2ef0*/  IADD3 R0, R0, 0xffffffe, RZ ;  /* 0x0ffffffe00007810 */ /* 0x001fcc0007ffe0ff */
[----:B------:R0:W1:Y:S02]  /*2f00*/  F2I.FTZ.U32.TRUNC.NTZ R5, R0 ;  /* 0x0000000000057305 */ /* 0x000064000021f000 */
[----:B0-----:R-:W-:Y:S01]  /*2f10*/  IABS R0, R26 ;  /* 0x0000001a00007213 */ /* 0x001fe20000000000 */
[----:B------:R-:W-:Y:S02]  /*2f20*/  IMAD.MOV.U32 R26, RZ, RZ, R21 ;  /* 0x000000ffff1a7224 */ /* 0x000fe400078e0015 */
[----:B------:R-:W-:Y:S02]  /*2f30*/  IMAD.MOV.U32 R21, RZ, RZ, R15 ;  /* 0x000000ffff157224 */ /* 0x000fe400078e000f */
[----:B------:R-:W-:Y:S02]  /*2f40*/  IMAD.MOV.U32 R15, RZ, RZ, R7 ;  /* 0x000000ffff0f7224 */ /* 0x000fe400078e0007 */
[----:B------:R-:W0:Y:S01]  /*2f50*/  S2R R7, SR_TID.X ;  /* 0x0000000000077919 */ /* 0x000e220000002100 */
[----:B------:R-:W-:-:S02]  /*2f60*/  IMAD.MOV.U32 R17, RZ, RZ, R28 ;  /* 0x000000ffff117224 */ /* 0x000fc400078e001c */
[----:B-1----:R-:W-:Y:S02]  /*2f70*/  IMAD.MOV R28, RZ, RZ, -R5 ;  /* 0x000000ffff1c7224 */ /* 0x002fe400078e0a05 */
[----:B------:R-:W-:Y:S02]  /*2f80*/  IMAD.MOV.U32 R4, RZ, RZ, RZ ;  /* 0x000000ffff047224 */ /* 0x000fe400078e00ff */
[----:B------:R-:W-:-:S04]  /*2f90*/  IMAD R28, R28, R29, RZ ;  /* 0x0000001d1c1c7224 */ /* 0x000fc800078e02ff */
[----:B------:R-:W-:-:S04]  /*2fa0*/  IMAD.HI.U32 R28, R5, R28, R4 ;  /* 0x0000001c051c7227 */ /* 0x000fc800078e0004 */
[----:B------:R-:W-:Y:S02]  /*2fb0*/  IMAD.MOV.U32 R4, RZ, RZ, R0 ;  /* 0x000000ffff047224 */ /* 0x000fe400078e0000 */
[----:B------:R-:W-:Y:S01]  /*2fc0*/  IMAD.MOV.U32 R0, RZ, RZ, R25 ;  /* 0x000000ffff007224 */ /* 0x000fe200078e0019 */
[C---:B0-----:R-:W-:Y:S01]  /*2fd0*/  LOP3.LUT R2, R7.reuse, 0x7, RZ, 0xc0, !PT ;  /* 0x0000000707027812 */ /* 0x041fe200078ec0ff */
[----:B------:R-:W-:Y:S02]  /*2fe0*/  IMAD.SHL.U32 R7, R7, 0x2, RZ ;  /* 0x0000000207077824 */ /* 0x000fe400078e00ff */
[----:B------:R-:W-:-:S04]  /*2ff0*/  IMAD.HI.U32 R6, R6, R4, RZ ;  /* 0x0000000406067227 */ /* 0x000fc800078e00ff */
[C---:B------:R-:W-:Y:S02]  /*3000*/  IMAD.SHL.U32 R25, R2.reuse, 0x100, RZ ;  /* 0x0000010002197824 */ /* 0x040fe400078e00ff */
[----:B------:R-:W-:Y:S01]  /*3010*/  IMAD.SHL.U32 R5, R2, 0x10, RZ ;  /* 0x0000001002057824 */ /* 0x000fe200078e00ff */
[----:B------:R-:W-:Y:S01]  /*3020*/  IABS R2, R0 ;  /* 0x0000000000027213 */ /* 0x000fe20000000000 */
[----:B------:R-:W-:Y:S02]  /*3030*/  IMAD.MOV R6, RZ, RZ, -R6 ;  /* 0x000000ffff067224 */ /* 0x000fe400078e0a06 */
[----:B------:R-:W-:Y:S01]  /*3040*/  IMAD.IADD R0, R25, 0x1, R5 ;  /* 0x0000000119007824 */ /* 0x000fe200078e0205 */
[----:B------:R-:W-:Y:S02]  /*3050*/  LOP3.LUT R25, R5, 0x30, R7, 0x78, !PT ;  /* 0x0000003005197812 */ /* 0x000fe400078e7807 */
[----:B------:R-:W-:Y:S01]  /*3060*/  IABS R5, R20 ;  /* 0x0000001400057213 */ /* 0x000fe20000000000 */
[----:B------:R-:W-:Y:S01]  /*3070*/  IMAD.MOV.U32 R20, RZ, RZ, R17 ;  /* 0x000000ffff147224 */ /* 0x000fe200078e0011 */
[----:B------:R-:W-:Y:S01]  /*3080*/  LOP3.LUT R0, R0, 0x10, R7, 0x78, !PT ;  /* 0x0000001000007812 */ /* 0x000fe200078e7807 */
[----:B------:R-:W-:-:S02]  /*3090*/  IMAD.MOV.U32 R17, RZ, RZ, R8 ;  /* 0x000000ffff117224 */ /* 0x000fc400078e0008 */
[----:B------:R-:W-:Y:S02]  /*30a0*/  IMAD R4, R24, R6, R4 ;  /* 0x0000000618047224 */ /* 0x000fe400078e0204 */
[C---:B------:R-:W-:Y:S01]  /*30b0*/  IMAD.HI.U32 R7, R28.reuse, R2, RZ ;  /* 0x000000021c077227 */ /* 0x040fe200078e00ff */
[----:B------:R-:W-:Y:S03]  /*30c0*/  STL [R1+0x394], R25 ;  /* 0x0003941901007387 */ /* 0x000fe60000100800 */
[----:B------:R-:W-:Y:S01]  /*30d0*/  IMAD.HI.U32 R6, R28, R5, RZ ;  /* 0x000000051c067227 */ /* 0x000fe200078e00ff */
[----:B------:R0:W-:Y:S03]  /*30e0*/  STL [R1+0x398], R0 ;  /* 0x0003980001007387 */ /* 0x0001e60000100800 */
[----:B------:R-:W-:-:S02]  /*30f0*/  IMAD.MOV R7, RZ, RZ, -R7 ;  /* 0x000000ffff077224 */ /* 0x000fc400078e0a07 */
[----:B------:R-:W-:Y:S01]  /*3100*/  IMAD.MOV R6, RZ, RZ, -R6 ;  /* 0x000000ffff067224 */ /* 0x000fe200078e0a06 */
[----:B------:R1:W-:Y:S01]  /*3110*/  STL [R1+0x438], R4 ;  /* 0x0004380401007387 */ /* 0x0003e20000100800 */
[C---:B------:R-:W-:Y:S01]  /*3120*/  IMAD R7, R29.reuse, R7, R2 ;  /* 0x000000071d077224 */ /* 0x040fe200078e0202 */
[----:B0-----:R-:W-:Y:S01]  /*3130*/  IABS R0, R26 ;  /* 0x0000001a00007213 */ /* 0x001fe20000000000 */
[----:B------:R-:W-:Y:S01]  /*3140*/  IMAD R5, R29, R6, R5 ;  /* 0x000000061d057224 */ /* 0x000fe200078e0205 */
[----:B-1----:R-:W-:Y:S02]  /*3150*/  IABS R4, R27 ;  /* 0x0000001b00047213 */ /* 0x002fe40000000000 */
[----:B------:R-:W-:-:S03]  /*3160*/  IABS R2, R20 ;  /* 0x0000001400027213 */ /* 0x000fc60000000000 */
[----:B------:R-:W-:-:S04]  /*3170*/  IMAD.HI.U32 R6, R28, R4, RZ ;  /* 0x000000041c067227 */ /* 0x000fc800078e00ff */
[----:B------:R-:W-:-:S04]  /*3180*/  IMAD.MOV R6, RZ, RZ, -R6 ;  /* 0x000000ffff067224 */ /* 0x000fc800078e0a06 */
[----:B------:R-:W-:Y:S01]  /*3190*/  IMAD R4, R29, R6, R4 ;  /* 0x000000061d047224 */ /* 0x000fe200078e0204 */
[----:B--2---:R-:W-:-:S05]  /*31a0*/  IABS R3, R3 ;  /* 0x0000000300037213 */ /* 0x004fca0000000000 */
[----:B------:R-:W-:-:S04]  /*31b0*/  IMAD.HI.U32 R8, R28, R3, RZ ;  /* 0x000000031c087227 */ /* 0x000fc800078e00ff */
[----:B------:R-:W-:-:S04]  /*31c0*/  IMAD.MOV R8, RZ, RZ, -R8 ;  /* 0x000000ffff087224 */ /* 0x000fc800078e0a08 */
[----:B------:R-:W-:Y:S02]  /*31d0*/  IMAD R8, R29, R8, R3 ;  /* 0x000000081d087224 */ /* 0x000fe400078e0203 */
[----:B------:R-:W-:-:S03]  /*31e0*/  IMAD.HI.U32 R3, R28, R0, RZ ;  /* 0x000000001c037227 */ /* 0x000fc600078e00ff */
[----:B------:R0:W-:Y:S01]  /*31f0*/  STL [R1+0x60], R8 ;  /* 0x0000600801007387 */ /* 0x0001e20000100800 */
[----:B------:R-:W-:-:S03]  /*3200*/  IMAD.MOV R3, RZ, RZ, -R3 ;  /* 0x000000ffff037224 */ /* 0x000fc600078e0a03 */
[----:B------:R-:W-:Y:S04]  /*3210*/  STL [R1+0x5c], R7 ;  /* 0x00005c0701007387 */ /* 0x000fe80000100800 */
[----:B------:R1:W-:Y:S01]  /*3220*/  STL [R1+0x58], R5 ;  /* 0x0000580501007387 */ /* 0x0003e20000100800 */
[----:B------:R-:W-:Y:S01]  /*3230*/  IMAD R0, R29, R3, R0 ;  /* 0x000000031d007224 */ /* 0x000fe200078e0200 */
[----:B------:R-:W-:Y:S01]  /*3240*/  IABS R3, R22 ;  /* 0x0000001600037213 */ /* 0x000fe20000000000 */
[----:B0-----:R-:W-:Y:S01]  /*3250*/  IMAD.HI.U32 R8, R28, R2, RZ ;  /* 0x000000021c087227 */ /* 0x001fe200078e00ff */
[----:B-1----:R-:W-:-:S03]  /*3260*/  IABS R5, R21 ;  /* 0x0000001500057213 */ /* 0x002fc60000000000 */
[----:B------:R-:W-:Y:S02]  /*3270*/  IMAD.MOV R8, RZ, RZ, -R8 ;  /* 0x000000ffff087224 */ /* 0x000fe400078e0a08 */
[C---:B------:R-:W-:Y:S01]  /*3280*/  IMAD.HI.U32 R7, R28.reuse, R5, RZ ;  /* 0x000000051c077227 */ /* 0x040fe200078e00ff */
[----:B------:R0:W-:Y:S03]  /*3290*/  STL [R1+0x54], R0 ;  /* 0x0000540001007387 */ /* 0x0001e60000100800 */
[----:B------:R-:W-:Y:S01]  /*32a0*/  IMAD.HI.U32 R6, R28, R3, RZ ;  /* 0x000000031c067227 */ /* 0x000fe200078e00ff */
[----:B------:R1:W-:Y:S03]  /*32b0*/  STL [R1+0x50], R4 ;  /* 0x0000500401007387 */ /* 0x0003e60000100800 */
[----:B------:R-:W-:-:S02]  /*32c0*/  IMAD.MOV R7, RZ, RZ, -R7 ;  /* 0x000000ffff077224 */ /* 0x000fc400078e0a07 */
[C---:B------:R-:W-:Y:S01]  /*32d0*/  IMAD R8, R29.reuse, R8, R2 ;  /* 0x000000081d087224 */ /* 0x040fe200078e0202 */
[----:B0-----:R-:W-:Y:S01]  /*32e0*/  IABS R0, R23 ;  /* 0x0000001700007213 */ /* 0x001fe20000000000 */
[----:B------:R-:W-:Y:S02]  /*32f0*/  IMAD.MOV R6, RZ, RZ, -R6 ;  /* 0x000000ffff067224 */ /* 0x000fe400078e0a06 */
[C---:B------:R-:W-:Y:S01]  /*3300*/  IMAD R7, R29.reuse, R7, R5 ;  /* 0x000000071d077224 */ /* 0x040fe200078e0205 */
[----:B-1----:R-:W-:Y:S02]  /*3310*/  IABS R4, R16 ;  /* 0x0000001000047213 */ /* 0x002fe40000000000 */
[----:B------:R-:W-:Y:S01]  /*3320*/  IABS R5, R17 ;  /* 0x0000001100057213 */ /* 0x000fe20000000000 */
[----:B------:R-:W-:Y:S01]  /*3330*/  IMAD.HI.U32 R2, R28, R0, RZ ;  /* 0x000000001c027227 */ /* 0x000fe200078e00ff */
[----:B------:R0:W-:Y:S03]  /*3340*/  STL [R1+0x4c], R8 ;  /* 0x00004c0801007387 */ /* 0x0001e60000100800 */
[----:B------:R-:W-:-:S02]  /*3350*/  IMAD R3, R29, R6, R3 ;  /* 0x000000061d037224 */ /* 0x000fc400078e0203 */
[----:B------:R-:W-:-:S04]  /*3360*/  IMAD.HI.U32 R6, R28, R4, RZ ;  /* 0x000000041c067227 */ /* 0x000fc800078e00ff */
[----:B0-----:R-:W-:-:S04]  /*3370*/  IMAD.HI.U32 R8, R28, R5, RZ ;  /* 0x000000051c087227 */ /* 0x001fc800078e00ff */
[----:B------:R-:W-:Y:S02]  /*3380*/  IMAD.MOV R2, RZ, RZ, -R2 ;  /* 0x000000ffff027224 */ /* 0x000fe400078e0a02 */
[----:B------:R-:W-:Y:S02]  /*3390*/  IMAD.MOV R6, RZ, RZ, -R6 ;  /* 0x000000ffff067224 */ /* 0x000fe400078e0a06 */
[----:B------:R-:W-:Y:S02]  /*33a0*/  IMAD.MOV R8, RZ, RZ, -R8 ;  /* 0x000000ffff087224 */ /* 0x000fe400078e0a08 */
[C---:B------:R-:W-:Y:S02]  /*33b0*/  IMAD R0, R29.reuse, R2, R0 ;  /* 0x000000021d007224 */ /* 0x040fe400078e0200 */
[C---:B------:R-:W-:Y:S01]  /*33c0*/  IMAD R4, R29.reuse, R6, R4 ;  /* 0x000000061d047224 */ /* 0x040fe200078e0204 */
[----:B------:R-:W-:Y:S01]  /*33d0*/  STL [R1+0x48], R7 ;  /* 0x0000480701007387 */ /* 0x000fe20000100800 */
[----:B------:R-:W-:-:S03]  /*33e0*/  IMAD R8, R29, R8, R5 ;  /* 0x000000081d087224 */ /* 0x000fc600078e0205 */
[----:B------:R0:W-:Y:S01]  /*33f0*/  STL [R1+0x44], R3 ;  /* 0x0000440301007387 */ /* 0x0001e20000100800 */
[----:B------:R-:W-:-:S03]  /*3400*/  IABS R2, R19 ;  /* 0x0000001300027213 */ /* 0x000fc60000000000 */
[----:B------:R-:W-:Y:S04]  /*3410*/  STL [R1+0x40], R0 ;  /* 0x0000400001007387 */ /* 0x000fe80000100800 */
[----:B------:R1:W-:Y:S01]  /*3420*/  STL [R1+0x3c], R4 ;  /* 0x00003c0401007387 */ /* 0x0003e20000100800 */
[----:B0-----:R-:W-:-:S03]  /*3430*/  IABS R3, R18 ;  /* 0x0000001200037213 */ /* 0x001fc60000000000 */
[----:B------:R-:W-:Y:S01]  /*3440*/  STL [R1+0x38], R8 ;  /* 0x0000380801007387 */ /* 0x000fe20000100800 */
[----:B-1----:R-:W-:-:S03]  /*3450*/  IABS R4, R10 ;  /* 0x0000000a00047213 */ /* 0x002fc60000000000 */
[----:B------:R-:W2:Y:S01]  /*3460*/  LDL R10, [R1+0x1758] ;  /* 0x00175800010a7983 */ /* 0x000ea20000100800 */
[----:B------:R-:W-:Y:S01]  /*3470*/  IMAD.HI.U32 R7, R28, R3, RZ ;  /* 0x000000031c077227 */ /* 0x000fe200078e00ff */
[----:B------:R-:W-:-:S03]  /*3480*/  IABS R0, R12 ;  /* 0x0000000c00007213 */ /* 0x000fc60000000000 */
[----:B------:R-:W-:-:S04]  /*3490*/  IMAD.HI.U32 R6, R28, R2, RZ ;  /* 0x000000021c067227 */ /* 0x000fc800078e00ff */
[----:B------:R-:W-:Y:S02]  /*34a0*/  IMAD.MOV R7, RZ, RZ, -R7 ;  /* 0x000000ffff077224 */ /* 0x000fe400078e0a07 */
[----:B------:R-:W-:-:S04]  /*34b0*/  IMAD.HI.U32 R5, R28, R0, RZ ;  /* 0x000000001c057227 */ /* 0x000fc800078e00ff */
[----:B------:R-:W-:Y:S02]  /*34c0*/  IMAD.MOV R6, RZ, RZ, -R6 ;  /* 0x000000ffff067224 */ /* 0x000fe400078e0a06 */
[C---:B------:R-:W-:Y:S02]  /*34d0*/  IMAD R7, R29.reuse, R7, R3 ;  /* 0x000000071d077224 */ /* 0x040fe400078e0203 */
[----:B------:R-:W-:Y:S02]  /*34e0*/  IMAD.MOV R5, RZ, RZ, -R5 ;  /* 0x000000ffff057224 */ /* 0x000fe400078e0a05 */
[C---:B------:R-:W-:Y:S01]  /*34f0*/  IMAD R2, R29.reuse, R6, R2 ;  /* 0x000000061d027224 */ /* 0x040fe200078e0202 */
[----:B------:R-:W-:Y:S01]  /*3500*/  IABS R3, R14 ;  /* 0x0000000e00037213 */ /* 0x000fe20000000000 */
[----:B------:R-:W-:Y:S01]  /*3510*/  STL [R1+0x34], R7 ;  /* 0x0000340701007387 */ /* 0x000fe20000100800 */
[----:B------:R-:W-:-:S03]  /*3520*/  IMAD R0, R29, R5, R0 ;  /* 0x000000051d007224 */ /* 0x000fc600078e0200 */
[----:B------:R-:W3:Y:S04]  /*3530*/  LDL R14, [R1+0x1754] ;  /* 0x00175400010e7983 */ /* 0x000ee80000100800 */
[----:B------:R0:W-:Y:S01]  /*3540*/  STL [R1+0x30], R2 ;  /* 0x0000300201007387 */ /* 0x0001e20000100800 */
[----:B------:R-:W-:Y:S02]  /*3550*/  IABS R5, R9 ;  /* 0x0000000900057213 */ /* 0x000fe40000000000 */
[----:B0-----:R-:W-:Y:S02]  /*3560*/  IABS R2, R15 ;  /* 0x0000000f00027213 */ /* 0x001fe40000000000 */
[----:B------:R-:W4:Y:S04]  /*3570*/  LDL R15, [R1+0x1750] ;  /* 0x00175000010f7983 */ /* 0x000f280000100800 */
[----:B------:R0:W-:Y:S04]  /*3580*/  STL [R1+0x2c], R0 ;  /* 0x00002c0001007387 */ /* 0x0001e80000100800 */
[----:B------:R-:W5:Y:S01]  /*3590*/  LDL R9, [R1+0x174c] ;  /* 0x00174c0001097983 */ /* 0x000f620000100800 */
[----:B------:R-:W-:-:S04]  /*35a0*/  IMAD.HI.U32 R6, R28, R4, RZ ;  /* 0x000000041c067227 */ /* 0x000fc800078e00ff */
[----:B------:R-:W-:-:S04]  /*35b0*/  IMAD.HI.U32 R8, R28, R3, RZ ;  /* 0x000000031c087227 */ /* 0x000fc800078e00ff */
[----:B------:R-:W-:Y:S02]  /*35c0*/  IMAD.MOV R6, RZ, RZ, -R6 ;  /* 0x000000ffff067224 */ /* 0x000fe400078e0a06 */
[----:B------:R-:W-:Y:S02]  /*35d0*/  IMAD.MOV R8, RZ, RZ, -R8 ;  /* 0x000000ffff087224 */ /* 0x000fe400078e0a08 */
[C---:B------:R-:W-:Y:S02]  /*35e0*/  IMAD R4, R29.reuse, R6, R4 ;  /* 0x000000061d047224 */ /* 0x040fe400078e0204 */
[----:B------:R-:W-:Y:S01]  /*35f0*/  IMAD.HI.U32 R7, R28, R2, RZ ;  /* 0x000000021c077227 */ /* 0x000fe200078e00ff */
[----:B0-----:R-:W-:Y:S02]  /*3600*/  IABS R0, R13 ;  /* 0x0000000d00007213 */ /* 0x001fe40000000000 */
[----:B------:R-:W5:Y:S01]  /*3610*/  LDL R13, [R1+0x1748] ;  /* 0x00174800010d7983 */ /* 0x000f620000100800 */
[----:B------:R-:W-:-:S02]  /*3620*/  IMAD R8, R29, R8, R3 ;  /* 0x000000081d087224 */ /* 0x000fc400078e0203 */
[----:B------:R-:W-:Y:S01]  /*3630*/  IMAD.MOV R7, RZ, RZ, -R7 ;  /* 0x000000ffff077224 */ /* 0x000fe200078e0a07 */
[----:B------:R0:W-:Y:S04]  /*3640*/  STL [R1+0x28], R4 ;  /* 0x0000280401007387 */ /* 0x0001e80000100800 */
[----:B------:R-:W-:Y:S01]  /*3650*/  STL [R1+0x24], R8 ;  /* 0x0000240801007387 */ /* 0x000fe20000100800 */
[----:B------:R-:W-:Y:S01]  /*3660*/  IMAD R7, R29, R7, R2 ;  /* 0x000000071d077224 */ /* 0x000fe200078e0202 */
[----:B0-----:R-:W-:Y:S02]  /*3670*/  IABS R4, R11 ;  /* 0x0000000b00047213 */ /* 0x001fe40000000000 */
[----:B------:R-:W5:Y:S01]  /*3680*/  LDL R11, [R1+0x1744] ;  /* 0x00174400010b7983 */ /* 0x000f620000100800 */
[----:B------:R-:W-:-:S03]  /*3690*/  IMAD.HI.U32 R6, R28, R5, RZ ;  /* 0x000000051c067227 */ /* 0x000fc600078e00ff */
[----:B------:R-:W-:Y:S01]  /*36a0*/  STL [R1+0x20], R7 ;  /* 0x0000200701007387 */ /* 0x000fe20000100800 */
[----:B------:R-:W-:-:S04]  /*36b0*/  IMAD.HI.U32 R3, R28, R0, RZ ;  /* 0x000000001c037227 */ /* 0x000fc800078e00ff */
[----:B------:R-:W-:Y:S02]  /*36c0*/  IMAD.MOV R6, RZ, RZ, -R6 ;  /* 0x000000ffff067224 */ /* 0x000fe400078e0a06 */
[----:B------:R-:W-:Y:S02]  /*36d0*/  IMAD.MOV R3, RZ, RZ, -R3 ;  /* 0x000000ffff037224 */ /* 0x000fe400078e0a03 */
[C---:B------:R-:W-:Y:S02]  /*36e0*/  IMAD R5, R29.reuse, R6, R5 ;  /* 0x000000061d057224 */ /* 0x040fe400078e0205 */
[----:B------:R-:W-:Y:S01]  /*36f0*/  IMAD R0, R29, R3, R0 ;  /* 0x000000031d007224 */ /* 0x000fe200078e0200 */
[----:B--2---:R-:W-:Y:S02]  /*3700*/  IABS R2, R10 ;  /* 0x0000000a00027213 */ /* 0x004fe40000000000 */
[----:B------:R-:W2:Y:S04]  /*3710*/  LDL R10, [R1+0x1740] ;  /* 0x00174000010a7983 */ /* 0x000ea80000100800 */
[----:B------:R3:W-:Y:S02]  /*3720*/  STL [R1+0x1c], R5 ;  /* 0x00001c0501007387 */ /* 0x0007e40000100800 */
[----:B---3--:R-:W-:-:S02]  /*3730*/  IABS R5, R14 ;  /* 0x0000000e00057213 */ /* 0x008fc40000000000 */
[----:B------:R-:W3:Y:S04]  /*3740*/  LDL R14, [R1+0x173c] ;  /* 0x00173c00010e7983 */ /* 0x000ee80000100800 */
[----:B------:R5:W-:Y:S01]  /*3750*/  STL [R1+0x38c], R0 ;  /* 0x00038c0001007387 */ /* 0x000be20000100800 */
[----:B----4-:R-:W-:-:S03]  /*3760*/  IABS R3, R15 ;  /* 0x0000000f00037213 */ /* 0x010fc60000000000 */
[----:B------:R-:W4:Y:S01]  /*3770*/  LDL R15, [R1+0x1738] ;  /* 0x00173800010f7983 */ /* 0x000f220000100800 */
[----:B-----5:R-:W-:-:S03]  /*3780*/  IABS R0, R9 ;  /* 0x0000000900007213 */ /* 0x020fc60000000000 */
[----:B------:R-:W5:Y:S01]  /*3790*/  LDL R9, [R1+0x1730] ;  /* 0x0017300001097983 */ /* 0x000f620000100800 */
[----:B------:R-:W-:-:S04]  /*37a0*/  IMAD.HI.U32 R6, R28, R4, RZ ;  /* 0x000000041c067227 */ /* 0x000fc800078e00ff */
[----:B------:R-:W-:-:S04]  /*37b0*/  IMAD.HI.U32 R8, R28, R2, RZ ;  /* 0x000000021c087227 */ /* 0x000fc800078e00ff */
[----:B------:R-:W-:Y:S02]  /*37c0*/  IMAD.MOV R6, RZ, RZ, -R6 ;  /* 0x000000ffff067224 */ /* 0x000fe400078e0a06 */
[----:B------:R-:W-:-:S04]  /*37d0*/  IMAD.HI.U32 R7, R28, R5, RZ ;  /* 0x000000051c077227 */ /* 0x000fc800078e00ff */
[----:B------:R-:W-:Y:S02]  /*37e0*/  IMAD.MOV R8, RZ, RZ, -R8 ;  /* 0x000000ffff087224 */ /* 0x000fe400078e0a08 */
[C---:B------:R-:W-:Y:S02]  /*37f0*/  IMAD R4, R29.reuse, R6, R4 ;  /* 0x000000061d047224 */ /* 0x040fe400078e0204 */
[----:B------:R-:W-:Y:S02]  /*3800*/  IMAD.MOV R7, RZ, RZ, -R7 ;  /* 0x000000ffff077224 */ /* 0x000fe400078e0a07 */
[C---:B------:R-:W-:Y:S02]  /*3810*/  IMAD R8, R29.reuse, R8, R2 ;  /* 0x000000081d087224 */ /* 0x040fe400078e0202 */
[----:B------:R-:W-:Y:S01]  /*3820*/  IMAD.HI.U32 R6, R28, R3, RZ ;  /* 0x000000031c067227 */ /* 0x000fe200078e00ff */
[----:B------:R0:W-:Y:S03]  /*3830*/  STL [R1+0x390], R4 ;  /* 0x0003900401007387 */ /* 0x0001e60000100800 */
[----:B------:R-:W-:Y:S01]  /*3840*/  IMAD R7, R29, R7, R5 ;  /* 0x000000071d077224 */ /* 0x000fe200078e0205 */
[----:B------:R1:W-:Y:S01]  /*3850*/  STL [R1+0x374], R8 ;  /* 0x0003740801007387 */ /* 0x0003e20000100800 */
[----:B------:R-:W-:Y:S01]  /*3860*/  IMAD.MOV R6, RZ, RZ, -R6 ;  /* 0x000000ffff067224 */ /* 0x000fe200078e0a06 */
[----:B0-----:R-:W-:-:S02]  /*3870*/  IABS R4, R13 ;  /* 0x0000000d00047213 */ /* 0x001fc40000000000 */
[----:B------:R-:W5:Y:S01]  /*3880*/  LDL R13, [R1+0x1734] ;  /* 0x00173400010d7983 */ /* 0x000f620000100800 */
[----:B------:R-:W-:Y:S01]  /*3890*/  IABS R5, R11 ;  /* 0x0000000b00057213 */ /* 0x000fe20000000000 */
[----:B------:R-:W-:Y:S02]  /*38a0*/  IMAD R3, R29, R6, R3 ;  /* 0x000000061d037224 */ /* 0x000fe400078e0203 */
[----:B------:R-:W-:Y:S04]  /*38b0*/  STL [R1+0x380], R7 ;  /* 0x0003800701007387 */ /* 0x000fe80000100800 */
[----:B------:R-:W5:Y:S04]  /*38c0*/  LDL R11, [R1+0x1728] ;  /* 0x00172800010b7983 */ /* 0x000f680000100800 */
[----:B------:R2:W-:Y:S01]  /*38d0*/  STL [R1+0x388], R3 ;  /* 0x0003880301007387 */ /* 0x0005e20000100800 */
[----:B------:R-:W-:-:S04]  /*38e0*/  IMAD.HI.U32 R2, R28, R0, RZ ;  /* 0x000000001c027227 */ /* 0x000fc800078e00ff */
[----:B------:R-:W-:Y:S02]  /*38f0*/  IMAD.MOV R2, RZ, RZ, -R2 ;  /* 0x000000ffff027224 */ /* 0x000fe400078e0a02 */
[----:B------:R-:W-:-:S04]  /*3900*/  IMAD.HI.U32 R6, R28, R4, RZ ;  /* 0x000000041c067227 */ /* 0x000fc800078e00ff */
[----:B-1----:R-:W-:-:S04]  /*3910*/  IMAD.HI.U32 R8, R28, R5, RZ ;  /* 0x000000051c087227 */ /* 0x002fc800078e00ff */
[C---:B------:R-:W-:Y:S02]  /*3920*/  IMAD R0, R29.reuse, R2, R0 ;  /* 0x000000021d007224 */ /* 0x040fe400078e0200 */
[----:B------:R-:W-:Y:S02]  /*3930*/  IMAD.MOV R6, RZ, RZ, -R6 ;  /* 0x000000ffff067224 */ /* 0x000fe400078e0a06 */
[----:B------:R-:W-:Y:S02]  /*3940*/  IMAD.MOV R8, RZ, RZ, -R8 ;  /* 0x000000ffff087224 */ /* 0x000fe400078e0a08 */
[C---:B------:R-:W-:Y:S02]  /*3950*/  IMAD R4, R29.reuse, R6, R4 ;  /* 0x000000061d047224 */ /* 0x040fe400078e0204 */
[----:B------:R-:W-:Y:S01]  /*3960*/  IMAD R8, R29, R8, R5 ;  /* 0x000000081d087224 */ /* 0x000fe200078e0205 */
[----:B--2---:R-:W-:Y:S02]  /*3970*/  IABS R3, R10 ;  /* 0x0000000a00037213 */ /* 0x004fe40000000000 */
[----:B------:R-:W2:Y:S04]  /*3980*/  LDL R10, [R1+0x172c] ;  /* 0x00172c00010a7983 */ /* 0x000ea80000100800 */
[----:B------:R4:W-:Y:S01]  /*3990*/  STL [R1+0x384], R0 ;  /* 0x0003840001007387 */ /* 0x0009e20000100800 */
[----:B---3--:R-:W-:-:S03]  /*39a0*/  IABS R2, R14 ;  /* 0x0000000e00027213 */ /* 0x008fc60000000000 */
[----:B------:R-:W3:Y:S01]  /*39b0*/  LDL R14, [R1+0x1724] ;  /* 0x00172400010e7983 */ /* 0x000ee20000100800 */
[----:B----4-:R-:W-:-:S03]  /*39c0*/  IABS R0, R15 ;  /* 0x0000000f00007213 */ /* 0x010fc60000000000 */
[----:B------:R-:W4:Y:S04]  /*39d0*/  LDL R15, [R1+0x1720] ;  /* 0x00172000010f7983 */ /* 0x000f280000100800 */
[----:B------:R5:W-:Y:S04]  /*39e0*/  STL [R1+0x37c], R4 ;  /* 0x00037c0401007387 */ /* 0x000be80000100800 */
[----:B------:R-:W-:Y:S01]  /*39f0*/  STL [R1+0x378], R8 ;  /* 0x0003780801007387 */ /* 0x000fe20000100800 */
[----:B-----5:R-:W-:-:S03]  /*3a00*/  IABS R4, R9 ;  /* 0x0000000900047213 */ /* 0x020fc60000000000 */
[----:B------:R-:W5:Y:S01]  /*3a10*/  LDL R9, [R1+0x171c] ;  /* 0x00171c0001097983 */ /* 0x000f620000100800 */
[----:B------:R-:W-:-:S04]  /*3a20*/  IMAD.HI.U32 R7, R28, R3, RZ ;  /* 0x000000031c077227 */ /* 0x000fc800078e00ff */
[----:B------:R-:W-:-:S04]  /*3a30*/  IMAD.HI.U32 R6, R28, R2, RZ ;  /* 0x000000021c067227 */ /* 0x000fc800078e00ff */
[----:B------:R-:W-:Y:S02]  /*3a40*/  IMAD.MOV R7, RZ, RZ, -R7 ;  /* 0x000000ffff077224 */ /* 0x000fe400078e0a07 */
[----:B------:R-:W-:Y:S02]  /*3a50*/  IMAD.MOV R6, RZ, RZ, -R6 ;  /* 0x000000ffff067224 */ /* 0x000fe400078e0a06 */
[C---:B------:R-:W-:Y:S02]  /*3a60*/  IMAD R7, R29.reuse, R7, R3 ;  /* 0x000000071d077224 */ /* 0x040fe400078e0203 */
[----:B------:R-:W-:Y:S02]  /*3a70*/  IMAD R2, R29, R6, R2 ;  /* 0x000000061d027224 */ /* 0x000fe400078e0202 */
[----:B------:R-:W-:Y:S01]  /*3a80*/  IMAD.HI.U32 R5, R28, R0, RZ ;  /* 0x000000001c057227 */ /* 0x000fe200078e00ff */
[----:B------:R-:W-:Y:S03]  /*3a90*/  STL [R1+0x360], R7 ;  /* 0x0003600701007387 */ /* 0x000fe60000100800 */
[----:B------:R-:W-:Y:S01]  /*3aa0*/  IMAD.MOV R5, RZ, RZ, -R5 ;  /* 0x000000ffff057224 */ /* 0x000fe200078e0a05 */
[----:B------:R-:W-:-:S02]  /*3ab0*/  IABS R3, R13 ;  /* 0x0000000d00037213 */ /* 0x000fc40000000000 */
[----:B------:R-:W5:Y:S04]  /*3ac0*/  LDL R13, [R1+0x1718] ;  /* 0x00171800010d7983 */ /* 0x000f680000100800 */
[----:B------:R0:W-:Y:S01]  /*3ad0*/  STL [R1+0x36c], R2 ;  /* 0x00036c0201007387 */ /* 0x0001e20000100800 */
[----:B------:R-:W-:Y:S01]  /*3ae0*/  IMAD R0, R29, R5, R0 ;  /* 0x000000051d007224 */ /* 0x000fe200078e0200 */
[----:B0-----:R-:W-:Y:S02]  /*3af0*/  IABS R2, R11 ;  /* 0x0000000b00027213 */ /* 0x001fe40000000000 */
[----:B------:R-:W5:Y:S04]  /*3b00*/  LDL R11, [R1+0x1714] ;  /* 0x00171400010b7983 */ /* 0x000f680000100800 */
[----:B------:R3:W-:Y:S01]  /*3b10*/  STL [R1+0x370], R0 ;  /* 0x0003700001007387 */ /* 0x0007e20000100800 */
        /* <DEDUP_REMOVED lines=8> */
[----:B------:R-:W-:Y:S01]  /*3ba0*/  IMAD R7, R29, R7, R2 ;  /* 0x000000071d077224 */ /* 0x000fe200078e0202 */
[----:B--2---:R-:W-:Y:S02]  /*3bb0*/  IABS R5, R10 ;  /* 0x0000000a00057213 */ /* 0x004fe40000000000 */
[----:B------:R-:W2:Y:S01]  /*3bc0*/  LDL R10, [R1+0x1710] ;  /* 0x00171000010a7983 */ /* 0x000ea20000100800 */
[----:B---3--:R-:W-:-:S03]  /*3bd0*/  IABS R0, R14 ;  /* 0x0000000e00007213 */ /* 0x008fc60000000000 */
[----:B------:R-:W3:Y:S04]  /*3be0*/  LDL R14, [R1+0x170c] ;  /* 0x00170c00010e7983 */ /* 0x000ee80000100800 */
[----:B------:R4:W-:Y:S04]  /*3bf0*/  STL [R1+0x368], R4 ;  /* 0x0003680401007387 */ /* 0x0009e80000100800 */
[----:B------:R-:W-:Y:S01]  /*3c00*/  STL [R1+0x364], R8 ;  /* 0x0003640801007387 */ /* 0x000fe20000100800 */
[----:B----4-:R-:W-:-:S03]  /*3c10*/  IABS R4, R15 ;  /* 0x0000000f00047213 */ /* 0x010fc60000000000 */
[----:B------:R-:W4:Y:S04]  /*3c20*/  LDL R15, [R1+0x1708] ;  /* 0x00170800010f7983 */ /* 0x000f280000100800 */
        /* <DEDUP_REMOVED lines=8> */
[----:B------:R-:W-:-:S03]  /*3cb0*/  IMAD R0, R29, R3, R0 ;  /* 0x000000031d007224 */ /* 0x000fc600078e0200 */
[----:B------:R0:W-:Y:S02]  /*3cc0*/  STL [R1+0x358], R5 ;  /* 0x0003580501007387 */ /* 0x0001e40000100800 */
[----:B0-----:R-:W-:Y:S02]  /*3cd0*/  IABS R5, R13 ;  /* 0x0000000d00057213 */ /* 0x001fe40000000000 */
[----:B------:R-:W5:Y:S04]  /*3ce0*/  LDL R13, [R1+0x1700] ;  /* 0x00170000010d7983 */ /* 0x000f680000100800 */
[----:B------:R2:W-:Y:S01]  /*3cf0*/  STL [R1+0x35c], R0 ;  /* 0x00035c0001007387 */ /* 0x0005e20000100800 */
[----:B------:R-:W-:-:S03]  /*3d00*/  IABS R3, R11 ;  /* 0x0000000b00037213 */ /* 0x000fc60000000000 */
[----:B------:R-:W5:Y:S01]  /*3d10*/  LDL R11, [R1+0x16fc] ;  /* 0x0016fc00010b7983 */ /* 0x000f620000100800 */
[----:B------:R-:W-:-:S04]  /*3d20*/  IMAD.HI.U32 R6, R28, R4, RZ ;  /* 0x000000041c067227 */ /* 0x000fc800078e00ff */
[----:B------:R-:W-:Y:S02]  /*3d30*/  IMAD.MOV R6, RZ, RZ, -R6 ;  /* 0x000000ffff067224 */ /* 0x000fe400078e0a06 */
[----:B------:R-:W-:-:S04]  /*3d40*/  IMAD.HI.U32 R8, R28, R2, RZ ;  /* 0x000000021c087227 */ /* 0x000fc800078e00ff */
[----:B------:R-:W-:-:S04]  /*3d50*/  IMAD.HI.U32 R7, R28, R5, RZ ;  /* 0x000000051c077227 */ /* 0x000fc800078e00ff */
[----:B------:R-:W-:Y:S02]  /*3d60*/  IMAD R4, R29, R6, R4 ;  /* 0x000000061d047224 */ /* 0x000fe400078e0204 */
        /* <DEDUP_REMOVED lines=8> */
[----:B------:R-:W2:Y:S04]  /*3df0*/  LDL R10, [R1+0x16f8] ;  /* 0x0016f800010a7983 */ /* 0x000ea80000100800 */
[----:B------:R3:W-:Y:S04]  /*3e00*/  STL [R1+0x354], R4 ;  /* 0x0003540401007387 */ /* 0x0007e80000100800 */
[----:B------:R-:W-:Y:S01]  /*3e10*/  STL [R1+0x350], R8 ;  /* 0x0003500801007387 */ /* 0x000fe20000100800 */
[----:B---3--:R-:W-:-:S03]  /*3e20*/  IABS R4, R14 ;  /* 0x0000000e00047213 */ /* 0x008fc60000000000 */
[----:B------:R-:W3:Y:S04]  /*3e30*/  LDL R14, [R1+0x16f4] ;  /* 0x0016f400010e7983 */ /* 0x000ee80000100800 */
[----:B------:R-:W-:Y:S01]  /*3e40*/  STL [R1+0x338], R7 ;  /* 0x0003380701007387 */ /* 0x000fe20000100800 */
[----:B----4-:R-:W-:-:S03]  /*3e50*/  IABS R5, R15 ;  /* 0x0000000f00057213 */ /* 0x010fc60000000000 */
[----:B------:R-:W4:Y:S04]  /*3e60*/  LDL R15, [R1+0x16f0] ;  /* 0x0016f000010f7983 */ /* 0x000f280000100800 */
[----:B------:R5:W-:Y:S02]  /*3e70*/  STL [R1+0x344], R3 ;  /* 0x0003440301007387 */ /* 0x000be40000100800 */
[----:B-----5:R-:W-:Y:S02]  /*3e80*/  IABS R3, R9 ;  /* 0x0000000900037213 */ /* 0x020fe40000000000 */
[----:B------:R-:W5:Y:S01]  /*3e90*/  LDL R9, [R1+0x16ec] ;  /* 0x0016ec0001097983 */ /* 0x000f620000100800 */
[----:B------:R-:W-:-:S04]  /*3ea0*/  IMAD.HI.U32 R2, R28, R0, RZ ;  /* 0x000000001c027227 */ /* 0x000fc800078e00ff */
[----:B------:R-:W-:Y:S02]  /*3eb0*/  IMAD.MOV R2, RZ, RZ, -R2 ;  /* 0x000000ffff027224 */ /* 0x000fe400078e0a02 */
[----:B------:R-:W-:-:S04]  /*3ec0*/  IMAD.HI.U32 R6, R28, R4, RZ ;  /* 0x000000041c067227 */ /* 0x000fc800078e00ff */
[----:B------:R-:W-:Y:S02]  /*3ed0*/  IMAD R0, R29, R2, R0 ;  /* 0x000000021d007224 */ /* 0x000fe400078e0200 */
[----:B------:R-:W-:-:S03]  /*3ee0*/  IMAD.HI.U32 R8, R28, R5, RZ ;  /* 0x000000051c087227 */ /* 0x000fc600078e00ff */
[----:B------:R0:W-:Y:S01]  /*3ef0*/  STL [R1+0x348], R0 ;  /* 0x0003480001007387 */ /* 0x0001e20000100800 */
[----:B------:R-:W-:Y:S02]  /*3f00*/  IMAD.MOV R6, RZ, RZ, -R6 ;  /* 0x000000ffff067224 */ /* 0x000fe400078e0a06 */
[----:B------:R-:W-:Y:S02]  /*3f10*/  IMAD.MOV R8, RZ, RZ, -R8 ;  /* 0x000000ffff087224 */ /* 0x000fe400078e0a08 */
[C---:B------:R-:W-:Y:S01]  /*3f20*/  IMAD R4, R29.reuse, R6, R4 ;  /* 0x000000061d047224 */ /* 0x040fe200078e0204 */
[----:B------:R-:W-:Y:S02]  /*3f30*/  IABS R2, R13 ;  /* 0x0000000d00027213 */ /* 0x000fe40000000000 */
[----:B------:R-:W5:Y:S01]  /*3f40*/  LDL R13, [R1+0x16e8] ;  /* 0x0016e800010d7983 */ /* 0x000f620000100800 */
[----:B------:R-:W-:Y:S01]  /*3f50*/  IMAD R8, R29, R8, R5 ;  /* 0x000000081d087224 */ /* 0x000fe200078e0205 */
[----:B0-----:R-:W-:-:S02]  /*3f60*/  IABS R0, R11 ;  /* 0x0000000b00007213 */ /* 0x001fc40000000000 */
[----:B------:R-:W5:Y:S04]  /*3f70*/  LDL R11, [R1+0x16e4] ;  /* 0x0016e400010b7983 */ /* 0x000f680000100800 */
[----:B------:R2:W-:Y:S04]  /*3f80*/  STL [R1+0x340], R4 ;  /* 0x0003400401007387 */ /* 0x0005e80000100800 */
[----:B------:R-:W-:Y:S01]  /*3f90*/  STL [R1+0x33c], R8 ;  /* 0x00033c0801007387 */ /* 0x000fe20000100800 */
        /* <DEDUP_REMOVED lines=11> */
[----:B------:R-:W-:Y:S01]  /*4050*/  STL [R1+0x324], R7 ;  /* 0x0003240701007387 */ /* 0x000fe20000100800 */
[----:B---3--:R-:W-:-:S03]  /*4060*/  IABS R3, R14 ;  /* 0x0000000e00037213 */ /* 0x008fc60000000000 */
[----:B------:R-:W3:Y:S04]  /*4070*/  LDL R14, [R1+0x16dc] ;  /* 0x0016dc00010e7983 */ /* 0x000ee80000100800 */
[----:B------:R4:W-:Y:S02]  /*4080*/  STL [R1+0x330], R2 ;  /* 0x0003300201007387 */ /* 0x0009e40000100800 */
[----:B----4-:R-:W-:Y:S02]  /*4090*/  IABS R2, R15 ;  /* 0x0000000f00027213 */ /* 0x010fe40000000000 */
[----:B------:R-:W4:Y:S04]  /*40a0*/  LDL R15, [R1+0x16d8] ;  /* 0x0016d800010f7983 */ /* 0x000f280000100800 */
[----:B------:R0:W-:Y:S01]  /*40b0*/  STL [R1+0x334], R0 ;  /* 0x0003340001007387 */ /* 0x0001e20000100800 */
[----:B-----5:R-:W-:-:S03]  /*40c0*/  IABS R5, R9 ;  /* 0x0000000900057213 */ /* 0x020fc60000000000 */
[----:B------:R-:W5:Y:S01]  /*40d0*/  LDL R9, [R1+0x16d4] ;  /* 0x0016d40001097983 */ /* 0x000f620000100800 */
[----:B------:R-:W-:-:S04]  /*40e0*/  IMAD.HI.U32 R6, R28, R4, RZ ;  /* 0x000000041c067227 */ /* 0x000fc800078e00ff */
[----:B------:R-:W-:-:S04]  /*40f0*/  IMAD.HI.U32 R8, R28, R3, RZ ;  /* 0x000000031c087227 */ /* 0x000fc800078e00ff */
[----:B------:R-:W-:Y:S02]  /*4100*/  IMAD.MOV R6, RZ, RZ, -R6 ;  /* 0x000000ffff067224 */ /* 0x000fe400078e0a06 */
[----:B------:R-:W-:Y:S02]  /*4110*/  IMAD.MOV R8, RZ, RZ, -R8 ;  /* 0x000000ffff087224 */ /* 0x000fe400078e0a08 */
[----:B------:R-:W-:Y:S02]  /*4120*/  IMAD R4, R29, R6, R4 ;  /* 0x000000061d047224 */ /* 0x000fe400078e0204 */
[----:B------:R-:W-:-:S04]  /*4130*/  IMAD.HI.U32 R7, R28, R2, RZ ;  /* 0x000000021c077227 */ /* 0x000fc800078e00ff */
[C---:B------:R-:W-:Y:S02]  /*4140*/  IMAD R8, R29.reuse, R8, R3 ;  /* 0x000000081d087224 */ /* 0x040fe400078e0203 */
[----:B------:R-:W-:Y:S01]  /*4150*/  IMAD.MOV R7, RZ, RZ, -R7 ;  /* 0x000000ffff077224 */ /* 0x000fe200078e0a07 */
[----:B0-----:R-:W-:Y:S02]  /*4160*/  IABS R0, R13 ;  /* 0x0000000d00007213 */ /* 0x001fe40000000000 */
[----:B------:R-:W5:Y:S04]  /*4170*/  LDL R13, [R1+0x16d0] ;  /* 0x0016d000010d7983 */ /* 0x000f680000100800 */
[----:B------:R0:W-:Y:S01]  /*4180*/  STL [R1+0x32c], R4 ;  /* 0x00032c0401007387 */ /* 0x0001e20000100800 */
[----:B------:R-:W-:-:S03]  /*4190*/  IMAD R7, R29, R7, R2 ;  /* 0x000000071d077224 */ /* 0x000fc600078e0202 */
[----:B------:R-:W-:Y:S01]  /*41a0*/  STL [R1+0x328], R8 ;  /* 0x0003280801007387 */ /* 0x000fe20000100800 */
[----:B0-----:R-:W-:-:S03]  /*41b0*/  IABS R4, R11 ;  /* 0x0000000b00047213 */ /* 0x001fc60000000000 */
        /* <DEDUP_REMOVED lines=33> */
[----:B------:R-:W-:-:S03]  /*43d0*/  IMAD R3, R29, R6, R3 ;  /* 0x000000061d037224 */ /* 0x000fc600078e0203 */
[----:B------:R-:W-:Y:S01]  /*43e0*/  STL [R1+0x2fc], R7 ;  /* 0x0002fc0701007387 */ /* 0x000fe20000100800 */
[----:B------:R-:W-:-:S03]  /*43f0*/  IABS R5, R11 ;  /* 0x0000000b00057213 */ /* 0x000fc60000000000 */
        /* <DEDUP_REMOVED lines=30> */
[----:B------:R-:W-:-:S04]  /*45e0*/  IMAD.MOV R5, RZ, RZ, -R5 ;  /* 0x000000ffff057224 */ /* 0x000fc800078e0a05 */
[----:B------:R-:W-:Y:S01]  /*45f0*/  IMAD R0, R29, R5, R0 ;  /* 0x000000051d007224 */ /* 0x000fe200078e0200 */
[----:B------:R-:W-:Y:S02]  /*4600*/  IABS R3, R13 ;  /* 0x0000000d00037213 */ /* 0x000fe40000000000 */
[----:B------:R-:W5:Y:S04]  /*4610*/  LDL R13, [R1+0x16a0] ;  /* 0x0016a000010d7983 */ /* 0x000f680000100800 */
[----:B------:R0:W-:Y:S02]  /*4620*/  STL [R1+0x2f4], R2 ;  /* 0x0002f40201007387 */ /* 0x0001e40000100800 */
        /* <DEDUP_REMOVED lines=29> */
[----:B------:R0:W-:Y:S01]  /*4800*/  STL [R1+0x2e0], R5 ;  /* 0x0002e00501007387 */ /* 0x0001e20000100800 */
[----:B------:R-:W-:Y:S01]  /*4810*/  IMAD.HI.U32 R6, R28, R4, RZ ;  /* 0x000000041c067227 */ /* 0x000fe200078e00ff */
[----:B0-----:R-:W-:Y:S02]  /*4820*/  IABS R5, R13 ;  /* 0x0000000d00057213 */ /* 0x001fe40000000000 */
[----:B------:R-:W5:Y:S04]  /*4830*/  LDL R13, [R1+0x1688] ;  /* 0x00168800010d7983 */ /* 0x000f680000100800 */
[----:B------:R2:W-:Y:S01]  /*4840*/  STL [R1+0x2e4], R0 ;  /* 0x0002e40001007387 */ /* 0x0005e20000100800 */
[----:B------:R-:W-:-:S03]  /*4850*/  IABS R3, R11 ;  /* 0x0000000b00037213 */ /* 0x000fc60000000000 */
[----:B------:R-:W5:Y:S01]  /*4860*/  LDL R11, [R1+0x1684] ;  /* 0x00168400010b7983 */ /* 0x000f620000100800 */
        /* <DEDUP_REMOVED lines=31> */
[C---:B------:R-:W-:Y:S02]  /*4a60*/  IMAD R4, R29.reuse, R6, R4 ;  /* 0x000000061d047224 */ /* 0x040fe400078e0204 */
[----:B------:R-:W-:Y:S01]  /*4a70*/  IMAD R8, R29, R8, R5 ;  /* 0x000000081d087224 */ /* 0x000fe200078e0205 */
[----:B------:R-:W-:Y:S02]  /*4a80*/  IABS R2, R13 ;  /* 0x0000000d00027213 */ /* 0x000fe40000000000 */
[----:B------:R-:W5:Y:S01]  /*4a90*/  LDL R13, [R1+0x1670] ;  /* 0x00167000010d7983 */ /* 0x000f620000100800 */
[----:B------:R-:W-:Y:S01]  /*4aa0*/  IMAD.HI.U32 R7, R28, R3, RZ ;  /* 0x000000031c077227 */ /* 0x000fe200078e00ff */
[----:B0-----:R-:W-:-:S02]  /*4ab0*/  IABS R0, R11 ;  /* 0x0000000b00007213 */ /* 0x001fc40000000000 */
[----:B------:R-:W5:Y:S04]  /*4ac0*/  LDL R11, [R1+0x166c] ;  /* 0x00166c00010b7983 */ /* 0x000f680000100800 */
[----:B------:R2:W-:Y:S04]  /*4ad0*/  STL [R1+0x2c8], R4 ;  /* 0x0002c80401007387 */ /* 0x0005e80000100800 */
[----:B------:R-:W-:Y:S01]  /*4ae0*/  STL [R1+0x2c4], R8 ;  /* 0x0002c40801007387 */ /* 0x000fe20000100800 */
        /* <DEDUP_REMOVED lines=25> */
[----:B------:R-:W-:Y:S02]  /*4c80*/  IMAD R8, R29, R8, R3 ;  /* 0x000000081d087224 */ /* 0x000fe400078e0203 */
[----:B------:R-:W-:-:S04]  /*4c90*/  IMAD.MOV R7, RZ, RZ, -R7 ;  /* 0x000000ffff077224 */ /* 0x000fc800078e0a07 */
[----:B------:R-:W-:Y:S01]  /*4ca0*/  IMAD R7, R29, R7, R2 ;  /* 0x000000071d077224 */ /* 0x000fe200078e0202 */
[----:B0-----:R-:W-:Y:S02]  /*4cb0*/  IABS R0, R13 ;  /* 0x0000000d00007213 */ /* 0x001fe40000000000 */
[----:B------:R-:W5:Y:S04]  /*4cc0*/  LDL R13, [R1+0x1658] ;  /* 0x00165800010d7983 */ /* 0x000f680000100800 */
[----:B------:R0:W-:Y:S04]  /*4cd0*/  STL [R1+0x2b4], R4 ;  /* 0x0002b40401007387 */ /* 0x0001e80000100800 */
        /* <DEDUP_REMOVED lines=856> */
[----:B------:R-:W-:-:S03]  /*8260*/  IMAD.MOV R5, RZ, RZ, -R5 ;  /* 0x000000ffff057224 */ /* 0x000fc600078e0a05 */
[----:B------:R0:W-:Y:S01]  /*8270*/  STL [R1+0xdc], R0 ;  /* 0x0000dc0001007387 */ /* 0x0001e20000100800 */
[----:B------:R-:W-:Y:S02]  /*8280*/  IMAD R4, R29, R5, R4 ;  /* 0x000000051d047224 */ /* 0x000fe400078e0204 */
[----:B------:R-:W-:-:S04]  /*8290*/  IMAD.HI.U32 R8, R28, R6, RZ ;  /* 0x000000061c087227 */ /* 0x000fc800078e00ff */
[C---:B------:R-:W-:Y:S01]  /*82a0*/  IMAD.HI.U32 R7, R28.reuse, R3, RZ ;  /* 0x000000031c077227 */ /* 0x040fe200078e00ff */
[----:B------:R-:W-:Y:S02]  /*82b0*/  IABS R2, R13 ;  /* 0x0000000d00027213 */ /* 0x000fe40000000000 */
[----:B------:R-:W5:Y:S01]  /*82c0*/  LDL R13, [R1+0x1418] ;  /* 0x00141800010d7983 */ /* 0x000f620000100800 */
[----:B------:R-:W-:Y:S01]  /*82d0*/  IMAD.MOV R8, RZ, RZ, -R8 ;  /* 0x000000ffff087224 */ /* 0x000fe200078e0a08 */
[----:B0-----:R-:W-:Y:S02]  /*82e0*/  IABS R0, R11 ;  /* 0x0000000b00007213 */ /* 0x001fe40000000000 */
[----:B------:R-:W5:Y:S04]  /*82f0*/  LDL R11, [R1+0x1414] ;  /* 0x00141400010b7983 */ /* 0x000f680000100800 */
[----:B------:R2:W-:Y:S01]  /*8300*/  STL [R1+0xcc], R4 ;  /* 0x0000cc0401007387 */ /* 0x0005e20000100800 */
[----:B------:R-:W-:-:S04]  /*8310*/  IMAD.HI.U32 R5, R28, R2, RZ ;  /* 0x000000021c057227 */ /* 0x000fc800078e00ff */
[----:B------:R-:W-:Y:S02]  /*8320*/  IMAD.MOV R7, RZ, RZ, -R7 ;  /* 0x000000ffff077224 */ /* 0x000fe400078e0a07 */
[----:B------:R-:W-:Y:S02]  /*8330*/  IMAD R8, R29, R8, R6 ;  /* 0x000000081d087224 */ /* 0x000fe400078e0206 */
        /* <DEDUP_REMOVED lines=8> */
[----:B------:R-:W-:Y:S04]  /*83c0*/  STL [R1+0xc4], R8 ;  /* 0x0000c40801007387 */ /* 0x000fe80000100800 */
        /* <DEDUP_REMOVED lines=10> */
[----:B------:R-:W-:Y:S02]  /*8470*/  IMAD.MOV R5, RZ, RZ, -R5 ;  /* 0x000000ffff057224 */ /* 0x000fe400078e0a05 */
[----:B0-----:R-:W-:-:S04]  /*8480*/  IMAD.HI.U32 R6, R28, R3, RZ ;  /* 0x000000031c067227 */ /* 0x001fc800078e00ff */
[C---:B------:R-:W-:Y:S02]  /*8490*/  IMAD R5, R29.reuse, R5, R4 ;  /* 0x000000051d057224 */ /* 0x040fe400078e0204 */
[----:B------:R-:W-:Y:S02]  /*84a0*/  IMAD.MOV R4, RZ, RZ, -R6 ;  /* 0x000000ffff047224 */ /* 0x000fe400078e0a06 */
[----:B------:R-:W-:Y:S01]  /*84b0*/  IMAD.HI.U32 R7, R28, R2, RZ ;  /* 0x000000021c077227 */ /* 0x000fe200078e00ff */
[----:B------:R0:W-:Y:S03]  /*84c0*/  STL [R1+0xc], R5 ;  /* 0x00000c0501007387 */ /* 0x0001e60000100800 */
[----:B------:R-:W-:Y:S02]  /*84d0*/  IMAD R4, R29, R4, R3 ;  /* 0x000000041d047224 */ /* 0x000fe400078e0203 */
[----:B------:R-:W-:-:S02]  /*84e0*/  IMAD.MOV R7, RZ, RZ, -R7 ;  /* 0x000000ffff077224 */ /* 0x000fc400078e0a07 */
[----:B0-----:R-:W-:Y:S01]  /*84f0*/  IMAD.HI.U32 R5, R28, R0, RZ ;  /* 0x000000001c057227 */ /* 0x001fe200078e00ff */
[----:B------:R-:W-:Y:S02]  /*8500*/  IABS R27, R13 ;  /* 0x0000000d001b7213 */ /* 0x000fe40000000000 */
[----:B------:R-:W-:Y:S02]  /*8510*/  IABS R26, R11 ;  /* 0x0000000b001a7213 */ /* 0x000fe40000000000 */
[----:B------:R-:W4:Y:S04]  /*8520*/  LDL R11, [R1+0x1400] ;  /* 0x00140000010b7983 */ /* 0x000f280000100800 */
[----:B------:R0:W-:Y:S02]  /*8530*/  STL [R1+0x8], R4 ;  /* 0x0000080401007387 */ /* 0x0001e40000100800 */
[----:B0-----:R-:W-:-:S05]  /*8540*/  IMAD R4, R29, R7, R2 ;  /* 0x000000071d047224 */ /* 0x001fca00078e0202 */
        /* <DEDUP_REMOVED lines=8> */
[----:B------:R0:W-:Y:S01]  /*85d0*/  STL [R1], R3 ;  /* 0x0000000301007387 */ /* 0x0001e20000100800 */
[----:B---3--:R-:W-:-:S03]  /*85e0*/  IABS R24, R14 ;  /* 0x0000000e00187213 */ /* 0x008fc60000000000 */
[----:B------:R-:W3:Y:S04]  /*85f0*/  LDL R14, [R1+0x13f8] ;  /* 0x0013f800010e7983 */ /* 0x000ee80000100800 */
[----:B------:R1:W-:Y:S01]  /*8600*/  STL [R1+0x1998], R27 ;  /* 0x0019981b01007387 */ /* 0x0003e20000100800 */
[----:B-----5:R-:W-:-:S03]  /*8610*/  IABS R22, R9 ;  /* 0x0000000900167213 */ /* 0x020fc60000000000 */
[----:B------:R-:W5:Y:S01]  /*8620*/  LDL R9, [R1+0x13f0] ;  /* 0x0013f00001097983 */ /* 0x000f620000100800 */
[C---:B------:R-:W-:Y:S01]  /*8630*/  IMAD.HI.U32 R0, R28.reuse, R26, RZ ;  /* 0x0000001a1c007227 */ /* 0x040fe200078e00ff */
[----:B----4-:R-:W-:Y:S02]  /*8640*/  IABS R23, R15 ;  /* 0x0000000f00177213 */ /* 0x010fe40000000000 */
[----:B------:R-:W4:Y:S01]  /*8650*/  LDL R15, [R1+0x13f4] ;  /* 0x0013f400010f7983 */ /* 0x000f220000100800 */
[----:B------:R-:W-:Y:S02]  /*8660*/  IMAD.MOV R0, RZ, RZ, -R0 ;  /* 0x000000ffff007224 */ /* 0x000fe400078e0a00 */
[----:B------:R-:W-:-:S04]  /*8670*/  IMAD.HI.U32 R2, R28, R25, RZ ;  /* 0x000000191c027227 */ /* 0x000fc800078e00ff */
[----:B0-----:R-:W-:-:S04]  /*8680*/  IMAD.HI.U32 R3, R28, R24, RZ ;  /* 0x000000181c037227 */ /* 0x001fc800078e00ff */
[C---:B------:R-:W-:Y:S02]  /*8690*/  IMAD R26, R29.reuse, R0, R26 ;  /* 0x000000001d1a7224 */ /* 0x040fe400078e021a */
[----:B------:R-:W-:Y:S02]  /*86a0*/  IMAD.MOV R0, RZ, RZ, -R2 ;  /* 0x000000ffff007224 */ /* 0x000fe400078e0a02 */
[----:B------:R-:W-:Y:S01]  /*86b0*/  IMAD.MOV R3, RZ, RZ, -R3 ;  /* 0x000000ffff037224 */ /* 0x000fe200078e0a03 */
[----:B------:R0:W-:Y:S01]  /*86c0*/  STL [R1+0x199c], R26 ;  /* 0x00199c1a01007387 */ /* 0x0001e20000100800 */
[C---:B------:R-:W-:Y:S02]  /*86d0*/  IMAD R25, R29.reuse, R0, R25 ;  /* 0x000000001d197224 */ /* 0x040fe400078e0219 */
[----:B------:R-:W-:Y:S02]  /*86e0*/  IMAD R24, R29, R3, R24 ;  /* 0x000000031d187224 */ /* 0x000fe400078e0218 */
[----:B------:R-:W-:-:S04]  /*86f0*/  IMAD.HI.U32 R2, R28, R23, RZ ;  /* 0x000000171c027227 */ /* 0x000fc800078e00ff */
[----:B------:R-:W-:Y:S01]  /*8700*/  IMAD.HI.U32 R0, R28, R22, RZ ;  /* 0x000000161c007227 */ /* 0x000fe200078e00ff */
[----:B------:R-:W-:Y:S02]  /*8710*/  IABS R21, R11 ;  /* 0x0000000b00157213 */ /* 0x000fe40000000000 */
[----:B------:R-:W4:Y:S04]  /*8720*/  LDL R11, [R1+0x13ec] ;  /* 0x0013ec00010b7983 */ /* 0x000f280000100800 */
[----:B------:R0:W-:Y:S04]  /*8730*/  STL [R1+0x1978], R25 ;  /* 0x0019781901007387 */ /* 0x0001e80000100800 */
[----:B------:R-:W-:Y:S01]  /*8740*/  STL [R1+0x1974], R24 ;  /* 0x0019741801007387 */ /* 0x000fe20000100800 */
[----:B------:R-:W-:-:S02]  /*8750*/  IMAD.MOV R2, RZ, RZ, -R2 ;  /* 0x000000ffff027224 */ /* 0x000fc400078e0a02 */
        /* <DEDUP_REMOVED lines=8> */
[----:B------:R-:W-:Y:S01]  /*87e0*/  STL [R1+0x196c], R22 ;  /* 0x00196c1601007387 */ /* 0x000fe20000100800 */
[----:B-----5:R-:W-:Y:S01]  /*87f0*/  IABS R17, R9 ;  /* 0x0000000900117213 */ /* 0x020fe20000000000 */
[C---:B------:R-:W-:Y:S02]  /*8800*/  IMAD.HI.U32 R2, R28.reuse, R21, RZ ;  /* 0x000000151c027227 */ /* 0x040fe400078e00ff */
[----:B------:R-:W5:Y:S02]  /*8810*/  LDL R9, [R1+0x13dc] ;  /* 0x0013dc0001097983 */ /* 0x000f640000100800 */
[----:B------:R-:W-:Y:S01]  /*8820*/  IMAD.MOV R0, RZ, RZ, -R2 ;  /* 0x000000ffff007224 */ /* 0x000fe200078e0a02 */
[----:B----4-:R-:W-:Y:S01]  /*8830*/  IABS R18, R15 ;  /* 0x0000000f00127213 */ /* 0x010fe20000000000 */
[----:B------:R-:W-:Y:S01]  /*8840*/  IMAD.HI.U32 R2, R28, R20, RZ ;  /* 0x000000141c027227 */ /* 0x000fe200078e00ff */
[----:B------:R-:W4:Y:S03]  /*8850*/  LDL R13, [R1+0x13e0] ;  /* 0x0013e000010d7983 */ /* 0x000f260000100800 */
[----:B------:R-:W-:-:S02]  /*8860*/  IMAD R21, R29, R0, R21 ;  /* 0x000000001d157224 */ /* 0x000fc400078e0215 */
[----:B------:R-:W-:Y:S02]  /*8870*/  IMAD.MOV R0, RZ, RZ, -R2 ;  /* 0x000000ffff007224 */ /* 0x000fe400078e0a02 */
[----:B------:R-:W-:-:S04]  /*8880*/  IMAD.HI.U32 R3, R28, R19, RZ ;  /* 0x000000131c037227 */ /* 0x000fc800078e00ff */
[C---:B------:R-:W-:Y:S01]  /*8890*/  IMAD.HI.U32 R2, R28.reuse, R18, RZ ;  /* 0x000000121c027227 */ /* 0x040fe200078e00ff */
[----:B------:R-:W-:Y:S03]  /*88a0*/  STL [R1+0x1968], R21 ;  /* 0x0019681501007387 */ /* 0x000fe60000100800 */
        /* <DEDUP_REMOVED lines=8> */
[----:B------:R-:W-:Y:S02]  /*8930*/  IABS R16, R11 ;  /* 0x0000000b00107213 */ /* 0x000fe40000000000 */
[----:B------:R-:W4:Y:S04]  /*8940*/  LDL R11, [R1+0x13d8] ;  /* 0x0013d800010b7983 */ /* 0x000f280000100800 */
[----:B------:R-:W-:Y:S04]  /*8950*/  STL [R1+0x197c], R20 ;  /* 0x00197c1401007387 */ /* 0x000fe80000100800 */
[----:B------:R-:W-:Y:S01]  /*8960*/  STL [R1+0x1980], R19 ;  /* 0x0019801301007387 */ /* 0x000fe20000100800 */
[----:B--2---:R-:W-:-:S03]  /*8970*/  IABS R15, R10 ;  /* 0x0000000a000f7213 */ /* 0x004fc60000000000 */
[----:B------:R-:W2:Y:S04]  /*8980*/  LDL R10, [R1+0x13d4] ;  /* 0x0013d400010a7983 */ /* 0x000ea80000100800 */
[----:B------:R-:W-:Y:S04]  /*8990*/  STL [R1+0x1984], R18 ;  /* 0x0019841201007387 */ /* 0x000fe80000100800 */
[----:B-1----:R-:W2:Y:S04]  /*89a0*/  LDL.LU R27, [R1+0x438] ;  /* 0x00043800011b7983 */ /* 0x002ea80000300800 */
[----:B------:R-:W-:Y:S04]  /*89b0*/  STL [R1+0x1988], R17 ;  /* 0x0019881101007387 */ /* 0x000fe80000100800 */
[----:B------:R-:W2:Y:S04]  /*89c0*/  LDL R6, [R1+0x13c8] ;  /* 0x0013c80001067983 */ /* 0x000ea80000100800 */
[----:B------:R-:W2:Y:S01]  /*89d0*/  LDL R8, [R1+0x13cc] ;  /* 0x0013cc0001087983 */ /* 0x000ea20000100800 */
[----:B-----5:R-:W-:-:S03]  /*89e0*/  IABS R12, R9 ;  /* 0x00000009000c7213 */ /* 0x020fc60000000000 */
[----:B------:R-:W5:Y:S01]  /*89f0*/  LDL R9, [R1+0x13d0] ;  /* 0x0013d00001097983 */ /* 0x000f620000100800 */
[----:B------:R-:W-:Y:S01]  /*8a00*/  IMAD.HI.U32 R2, R28, R16, RZ ;  /* 0x000000101c027227 */ /* 0x000fe200078e00ff */
[----:B---3--:R-:W-:-:S03]  /*8a10*/  IABS R14, R14 ;  /* 0x0000000e000e7213 */ /* 0x008fc60000000000 */
[----:B------:R-:W-:Y:S02]  /*8a20*/  IMAD.MOV R0, RZ, RZ, -R2 ;  /* 0x000000ffff007224 */ /* 0x000fe400078e0a02 */
[----:B------:R-:W-:Y:S01]  /*8a30*/  IMAD.HI.U32 R2, R28, R15, RZ ;  /* 0x0000000f1c027227 */ /* 0x000fe200078e00ff */
[----:B----4-:R-:W-:-:S03]  /*8a40*/  IABS R13, R13 ;  /* 0x0000000d000d7213 */ /* 0x010fc60000000000 */
[----:B------:R-:W-:Y:S02]  /*8a50*/  IMAD R16, R29, R0, R16 ;  /* 0x000000001d107224 */ /* 0x000fe400078e0210 */
        /* <DEDUP_REMOVED lines=8> */
[----:B------:R-:W-:Y:S01]  /*8ae0*/  IMAD.MOV R0, RZ, RZ, -R0 ;  /* 0x000000ffff007224 */ /* 0x000fe200078e0a00 */
[----:B------:R-:W-:Y:S01]  /*8af0*/  STL [R1+0x198c], R16 ;  /* 0x00198c1001007387 */ /* 0x000fe20000100800 */
[C---:B------:R-:W-:Y:S02]  /*8b00*/  IMAD R13, R29.reuse, R2, R13 ;  /* 0x000000021d0d7224 */ /* 0x040fe400078e020d */
[----:B------:R-:W-:Y:S01]  /*8b10*/  IMAD R12, R29, R0, R12 ;  /* 0x000000001d0c7224 */ /* 0x000fe200078e020c */
[----:B------:R-:W-:Y:S04]  /*8b20*/  STL [R1+0x1990], R15 ;  /* 0x0019900f01007387 */ /* 0x000fe80000100800 */
[----:B------:R-:W-:Y:S04]  /*8b30*/  STL [R1+0x1994], R14 ;  /* 0x0019940e01007387 */ /* 0x000fe80000100800 */
[----:B0-----:R-:W3:Y:S01]  /*8b40*/  LDL.LU R26, [R1+0x60] ;  /* 0x00006000011a7983 */ /* 0x001ee20000300800 */
[----:B------:R-:W-:-:S03]  /*8b50*/  IABS R11, R11 ;  /* 0x0000000b000b7213 */ /* 0x000fc60000000000 */
[----:B------:R-:W4:Y:S02]  /*8b60*/  LDL.LU R5, [R1+0x5c] ;  /* 0x00005c0001057983 */ /* 0x000f240000300800 */
[----:B------:R-:W-:Y:S02]  /*8b70*/  IMAD.HI.U32 R2, R28, R11, RZ ;  /* 0x0000000b1c027227 */ /* 0x000fe400078e00ff */
[----:B------:R-:W-:Y:S02]  /*8b80*/  STL [R1+0x19a0], R13 ;  /* 0x0019a00d01007387 */ /* 0x000fe40000100800 */
[----:B------:R-:W-:Y:S02]  /*8b90*/  IMAD.MOV R0, RZ, RZ, -R2 ;  /* 0x000000ffff007224 */ /* 0x000fe400078e0a02 */
[----:B------:R0:W-:Y:S01]  /*8ba0*/  STL [R1+0x19a4], R12 ;  /* 0x0019a40c01007387 */ /* 0x0001e20000100800 */
[----:B------:R-:W-:Y:S01]  /*8bb0*/  IABS R25, c[0x0][0x178] ;  /* 0x00005e0000197a13 */ /* 0x000fe20000000000 */
[----:B------:R-:W-:-:S02]  /*8bc0*/  IMAD R11, R29, R0, R11 ;  /* 0x000000001d0b7224 */ /* 0x000fc400078e020b */
[----:B0-----:R-:W3:Y:S01]  /*8bd0*/  LDL.LU R12, [R1+0x54] ;  /* 0x00005400010c7983 */ /* 0x001ee20000300800 */
[----:B--2---:R-:W-:Y:S02]  /*8be0*/  IABS R10, R10 ;  /* 0x0000000a000a7213 */ /* 0x004fe40000000000 */
[----:B------:R-:W-:Y:S02]  /*8bf0*/  ISETP.GT.U32.AND P0, PT, R25, R27, PT ;  /* 0x0000001b1900720c */ /* 0x000fe40003f04070 */
[----:B------:R-:W-:Y:S02]  /*8c00*/  IABS R7, R6 ;  /* 0x0000000600077213 */ /* 0x000fe40000000000 */
[----:B------:R-:W2:Y:S04]  /*8c10*/  LDL R6, [R1+0x13c4] ;  /* 0x0013c40001067983 */ /* 0x000ea80000100800 */
[----:B------:R-:W2:Y:S04]  /*8c20*/  LDL.LU R19, [R1+0x50] ;  /* 0x0000500001137983 */ /* 0x000ea80000300800 */
[----:B------:R-:W2:Y:S04]  /*8c30*/  LDL.LU R20, [R1+0x4c] ;  /* 0x00004c0001147983 */ /* 0x000ea80000300800 */
[----:B------:R-:W2:Y:S04]  /*8c40*/  LDL.LU R22, [R1+0x48] ;  /* 0x0000480001167983 */ /* 0x000ea80000300800 */
[----:B------:R-:W2:Y:S04]  /*8c50*/  LDL.LU R24, [R1+0x44] ;  /* 0x0000440001187983 */ /* 0x000ea80000300800 */
[----:B------:R-:W2:Y:S04]  /*8c60*/  LDL.LU R4, [R1+0x40] ;  /* 0x0000400001047983 */ /* 0x000ea80000300800 */
[----:B------:R0:W-:Y:S01]  /*8c70*/  STL [R1+0x19a8], R11 ;  /* 0x0019a80b01007387 */ /* 0x0001e20000100800 */
[----:B------:R-:W-:-:S03]  /*8c80*/  IMAD.HI.U32 R2, R28, R10, RZ ;  /* 0x0000000a1c027227 */ /* 0x000fc600078e00ff */
[----:B0-----:R-:W2:Y:S01]  /*8c90*/  LDL.LU R11, [R1+0x58] ;  /* 0x00005800010b7983 */ /* 0x001ea20000300800 */
[----:B------:R-:W-:Y:S01]  /*8ca0*/  IABS R8, R8 ;  /* 0x0000000800087213 */ /* 0x000fe20000000000 */
[----:B------:R-:W-:Y:S02]  /*8cb0*/  @!P0 IMAD.IADD R27, R27, 0x1, -R25 ;  /* 0x000000011b1b8824 */ /* 0x000fe400078e0a19 */
[----:B------:R-:W-:Y:S01]  /*8cc0*/  IMAD.MOV R0, RZ, RZ, -R2 ;  /* 0x000000ffff007224 */ /* 0x000fe200078e0a02 */
[----:B-----5:R-:W-:-:S03]  /*8cd0*/  IABS R9, R9 ;  /* 0x0000000900097213 */ /* 0x020fc60000000000 */
[----:B------:R-:W-:Y:S01]  /*8ce0*/  IMAD R10, R29, R0, R10 ;  /* 0x000000001d0a7224 */ /* 0x000fe200078e020a */
[----:B------:R-:W-:Y:S01]  /*8cf0*/  ISETP.GT.U32.AND P5, PT, R25, R27, PT ;  /* 0x0000001b1900720c */ /* 0x000fe20003fa4070 */
[----:B------:R-:W-:-:S04]  /*8d00*/  IMAD.HI.U32 R2, R28, R8, RZ ;  /* 0x000000081c027227 */ /* 0x000fc800078e00ff */
[----:B------:R-:W-:-:S04]  /*8d10*/  IMAD.HI.U32 R3, R28, R9, RZ ;  /* 0x000000091c037227 */ /* 0x000fc800078e00ff */
[----:B------:R-:W-:-:S04]  /*8d20*/  IMAD.HI.U32 R0, R28, R7, RZ ;  /* 0x000000071c007227 */ /* 0x000fc800078e00ff */
[----:B------:R-:W-:Y:S02]  /*8d30*/  IMAD.MOV R3, RZ, RZ, -R3 ;  /* 0x000000ffff037224 */ /* 0x000fe400078e0a03 */
[----:B------:R-:W-:Y:S02]  /*8d40*/  IMAD.MOV R2, RZ, RZ, -R2 ;  /* 0x000000ffff027224 */ /* 0x000fe400078e0a02 */
[----:B------:R-:W-:Y:S02]  /*8d50*/  IMAD.MOV R0, RZ, RZ, -R0 ;  /* 0x000000ffff007224 */ /* 0x000fe400078e0a00 */
[C---:B------:R-:W-:Y:S02]  /*8d60*/  IMAD R9, R29.reuse, R3, R9 ;  /* 0x000000031d097224 */ /* 0x040fe400078e0209 */
[C---:B------:R-:W-:Y:S02]  /*8d70*/  IMAD R8, R29.reuse, R2, R8 ;  /* 0x000000021d087224 */ /* 0x040fe400078e0208 */
[----:B------:R-:W-:Y:S01]  /*8d80*/  IMAD R7, R29, R0, R7 ;  /* 0x000000001d077224 */ /* 0x000fe200078e0207 */
[----:B------:R-:W-:Y:S01]  /*8d90*/  STL [R1+0x19ac], R10 ;  /* 0x0019ac0a01007387 */ /* 0x000fe20000100800 */
[----:B------:R-:W-:-:S03]  /*8da0*/  @!P5 IMAD.IADD R27, R27, 0x1, -R25 ;  /* 0x000000011b1bd824 */ /* 0x000fc600078e0a19 */
[----:B------:R-:W-:Y:S04]  /*8db0*/  STL [R1+0x19b0], R9 ;  /* 0x0019b00901007387 */ /* 0x000fe80000100800 */
[----:B------:R-:W-:Y:S04]  /*8dc0*/  STL [R1+0x19b4], R8 ;  /* 0x0019b40801007387 */ /* 0x000fe80000100800 */
[----:B------:R-:W-:Y:S04]  /*8dd0*/  STL [R1+0x19b8], R7 ;  /* 0x0019b80701007387 */ /* 0x000fe80000100800 */
[----:B------:R-:W5:Y:S04]  /*8de0*/  LDL.LU R25, [R1+0x3c] ;  /* 0x00003c0001197983 */ /* 0x000f680000300800 */
[----:B------:R-:W5:Y:S04]  /*8df0*/  LDL.LU R13, [R1+0x38] ;  /* 0x00003800010d7983 */ /* 0x000f680000300800 */
[----:B------:R0:W-:Y:S04]  /*8e00*/  STL [R1+0x438], R27 ;  /* 0x0004381b01007387 */ /* 0x0001e80000100800 */
[----:B------:R-:W5:Y:S04]  /*8e10*/  LDL.LU R14, [R1+0x34] ;  /* 0x00003400010e7983 */ /* 0x000f680000300800 */
[----:B------:R-:W5:Y:S04]  /*8e20*/  LDL.LU R18, [R1+0x30] ;  /* 0x0000300001127983 */ /* 0x000f680000300800 */
[----:B------:R-:W5:Y:S04]  /*8e30*/  LDL.LU R21, [R1+0x2c] ;  /* 0x00002c0001157983 */ /* 0x000f680000300800 */
[----:B0-----:R-:W5:Y:S04]  /*8e40*/  LDL.LU R27, [R1+0x28] ;  /* 0x00002800011b7983 */ /* 0x001f680000300800 */
[----:B------:R-:W5:Y:S04]  /*8e50*/  LDL.LU R10, [R1+0x24] ;  /* 0x00002400010a7983 */ /* 0x000f680000300800 */
[----:B------:R-:W5:Y:S04]  /*8e60*/  LDL.LU R15, [R1+0x20] ;  /* 0x00002000010f7983 */ /* 0x000f680000300800 */
[----:B------:R-:W5:Y:S04]  /*8e70*/  LDL.LU R16, [R1+0x1c] ;  /* 0x00001c0001107983 */ /* 0x000f680000300800 */
[----:B------:R-:W5:Y:S01]  /*8e80*/  LDL.LU R17, [R1+0x38c] ;  /* 0x00038c0001117983 */ /* 0x000f620000300800 */
[----:B---3--:R-:W-:-:S02]  /*8e90*/  ISETP.GT.U32.AND P3, PT, R29, R26, PT ;  /* 0x0000001a1d00720c */ /* 0x008fc40003f64070 */
[C---:B----4-:R-:W-:Y:S02]  /*8ea0*/  ISETP.GT.U32.AND P0, PT, R29.reuse, R5, PT ;  /* 0x000000051d00720c */ /* 0x050fe40003f04070 */
[----:B------:R-:W-:-:S09]  /*8eb0*/  ISETP.GT.U32.AND P2, PT, R29, R12, PT ;  /* 0x0000000c1d00720c */ /* 0x000fd20003f44070 */
[--C-:B------:R-:W-:Y:S02]  /*8ec0*/  @!P3 IMAD.IADD R26, R26, 0x1, -R29.reuse ;  /* 0x000000011a1ab824 */ /* 0x100fe400078e0a1d */
[--C-:B------:R-:W-:Y:S02]  /*8ed0*/  @!P0 IMAD.IADD R5, R5, 0x1, -R29.reuse ;  /* 0x0000000105058824 */ /* 0x100fe400078e0a1d */
[----:B------:R-:W-:-:S03]  /*8ee0*/  @!P2 IMAD.IADD R12, R12, 0x1, -R29 ;  /* 0x000000010c0ca824 */ /* 0x000fc600078e0a1d */
[----:B------:R-:W-:-:S13]  /*8ef0*/  ISETP.GT.U32.AND P2, PT, R29, R5, PT ;  /* 0x000000051d00720c */ /* 0x000fda0003f44070 */
[----:B------:R-:W-:Y:S01]  /*8f00*/  @!P2 IMAD.IADD R5, R5, 0x1, -R29 ;  /* 0x000000010505a824 */ /* 0x000fe200078e0a1d */
[C---:B--2---:R-:W-:Y:S02]  /*8f10*/  ISETP.GT.U32.AND P4, PT, R29.reuse, R19, PT ;  /* 0x000000131d00720c */ /* 0x044fe40003f84070 */
[C---:B------:R-:W-:Y:S02]  /*8f20*/  ISETP.GT.U32.AND P5, PT, R29.reuse, R22, PT ;  /* 0x000000161d00720c */ /* 0x040fe40003fa4070 */
[C---:B------:R-:W-:Y:S02]  /*8f30*/  ISETP.GT.U32.AND P3, PT, R29.reuse, R24, PT ;  /* 0x000000181d00720c */ /* 0x040fe40003f64070 */
[C---:B------:R-:W-:Y:S02]  /*8f40*/  ISETP.GT.U32.AND P6, PT, R29.reuse, R20, PT ;  /* 0x000000141d00720c */ /* 0x040fe40003fc4070 */
[C---:B------:R-:W-:Y:S02]  /*8f50*/  ISETP.GT.U32.AND P0, PT, R29.reuse, R4, PT ;  /* 0x000000041d00720c */ /* 0x040fe40003f04070 */
[----:B------:R-:W-:-:S03]  /*8f60*/  ISETP.GT.U32.AND P1, PT, R29, R11, PT ;  /* 0x0000000b1d00720c */ /* 0x000fc60003f24070 */
[--C-:B------:R-:W-:Y:S02]  /*8f70*/  @!P4 IMAD.IADD R19, R19, 0x1, -R29.reuse ;  /* 0x000000011313c824 */ /* 0x100fe400078e0a1d */
[--C-:B------:R-:W-:Y:S01]  /*8f80*/  @!P5 IMAD.IADD R22, R22, 0x1, -R29.reuse ;  /* 0x000000011616d824 */ /* 0x100fe200078e0a1d */
[----:B------:R-:W-:Y:S01]  /*8f90*/  ISETP.GT.U32.AND P5, PT, R29, R12, PT ;  /* 0x0000000c1d00720c */ /* 0x000fe20003fa4070 */
[----:B------:R-:W-:-:S06]  /*8fa0*/  @!P3 IMAD.IADD R24, R24, 0x1, -R29 ;  /* 0x000000011818b824 */ /* 0x000fcc00078e0a1d */
[----:B------:R-:W-:Y:S01]  /*8fb0*/  @!P1 IMAD.IADD R11, R11, 0x1, -R29 ;  /* 0x000000010b0b9824 */ /* 0x000fe200078e0a1d */
[----:B------:R-:W-:-:S04]  /*8fc0*/  ISETP.GT.U32.AND P1, PT, R29, R26, PT ;  /* 0x0000001a1d00720c */ /* 0x000fc80003f24070 */
[C---:B------:R-:W-:Y:S02]  /*8fd0*/  ISETP.GT.U32.AND P4, PT, R29.reuse, R11, PT ;  /* 0x0000000b1d00720c */ /* 0x040fe40003f84070 */
[----:B------:R-:W-:Y:S01]  /*8fe0*/  ISETP.GT.U32.AND P3, PT, R29, R19, PT ;  /* 0x000000131d00720c */ /* 0x000fe20003f64070 */
[--C-:B------:R-:W-:Y:S02]  /*8ff0*/  @!P0 IMAD.IADD R4, R4, 0x1, -R29.reuse ;  /* 0x0000000104048824 */ /* 0x100fe400078e0a1d */
[----:B------:R-:W-:-:S03]  /*9000*/  @!P6 IMAD.IADD R20, R20, 0x1, -R29 ;  /* 0x000000011414e824 */ /* 0x000fc600078e0a1d */
[C---:B------:R-:W-:Y:S01]  /*9010*/  ISETP.GT.U32.AND P6, PT, R29.reuse, R4, PT ;  /* 0x000000041d00720c */ /* 0x040fe20003fc4070 */
[--C-:B------:R-:W-:Y:S01]  /*9020*/  @!P1 IMAD.IADD R26, R26, 0x1, -R29.reuse ;  /* 0x000000011a1a9824 */ /* 0x100fe200078e0a1d */
[----:B------:R-:W-:Y:S01]  /*9030*/  ISETP.GT.U32.AND P0, PT, R29, R20, PT ;  /* 0x000000141d00720c */ /* 0x000fe20003f04070 */
[--C-:B------:R-:W-:Y:S02]  /*9040*/  @!P5 IMAD.IADD R12, R12, 0x1, -R29.reuse ;  /* 0x000000010c0cd824 */ /* 0x100fe400078e0a1d */
[--C-:B------:R-:W-:Y:S01]  /*9050*/  @!P4 IMAD.IADD R11, R11, 0x1, -R29.reuse ;  /* 0x000000010b0bc824 */ /* 0x100fe200078e0a1d */
[----:B------:R0:W-:Y:S01]  /*9060*/  STL [R1+0x60], R26 ;  /* 0x0000601a01007387 */ /* 0x0001e20000100800 */
[----:B------:R-:W-:-:S03]  /*9070*/  @!P3 IMAD.IADD R19, R19, 0x1, -R29 ;  /* 0x000000011313b824 */ /* 0x000fc600078e0a1d */
[----:B------:R-:W2:Y:S04]  /*9080*/  LDL.LU R23, [R1+0x390] ;  /* 0x0003900001177983 */ /* 0x000ea80000300800 */
[----:B0-----:R-:W3:Y:S01]  /*9090*/  LDL.LU R26, [R1+0x374] ;  /* 0x00037400011a7983 */ /* 0x001ee20000300800 */
[C---:B-----5:R-:W-:Y:S02]  /*90a0*/  ISETP.GT.U32.AND P4, PT, R29.reuse, R25, PT ;  /* 0x000000191d00720c */ /* 0x060fe40003f84070 */
[C---:B------:R-:W-:Y:S01]  /*90b0*/  ISETP.GT.U32.AND P5, PT, R29.reuse, R13, PT ;  /* 0x0000000d1d00720c */ /* 0x040fe20003fa4070 */
[----:B------:R0:W-:Y:S01]  /*90c0*/  STL [R1+0x5c], R5 ;  /* 0x00005c0501007387 */ /* 0x0001e20000100800 */
[----:B------:R-:W-:-:S03]  /*90d0*/  ISETP.GT.U32.AND P3, PT, R29, R14, PT ;  /* 0x0000000e1d00720c */ /* 0x000fc60003f64070 */
[----:B0-----:R-:W4:Y:S01]  /*90e0*/  LDL.LU R5, [R1+0x380] ;  /* 0x0003800001057983 */ /* 0x001f220000300800 */
[--C-:B------:R-:W-:Y:S01]  /*90f0*/  @!P6 IMAD.IADD R4, R4, 0x1, -R29.reuse ;  /* 0x000000010404e824 */ /* 0x100fe200078e0a1d */
[C---:B------:R-:W-:Y:S01]  /*9100*/  ISETP.GT.U32.AND P1, PT, R29.reuse, R22, PT ;  /* 0x000000161d00720c */ /* 0x040fe20003f24070 */
[--C-:B------:R-:W-:Y:S01]  /*9110*/  @!P0 IMAD.IADD R20, R20, 0x1, -R29.reuse ;  /* 0x0000000114148824 */ /* 0x100fe200078e0a1d */
[----:B------:R-:W-:Y:S02]  /*9120*/  ISETP.GT.U32.AND P0, PT, R29, R18, PT ;  /* 0x000000121d00720c */ /* 0x000fe40003f04070 */
[--C-:B------:R-:W-:Y:S01]  /*9130*/  @!P4 IMAD.IADD R25, R25, 0x1, -R29.reuse ;  /* 0x000000011919c824 */ /* 0x100fe200078e0a1d */
[----:B------:R-:W-:Y:S01]  /*9140*/  ISETP.GT.U32.AND P2, PT, R29, R24, PT ;  /* 0x000000181d00720c */ /* 0x000fe20003f44070 */
[--C-:B------:R-:W-:Y:S01]  /*9150*/  @!P5 IMAD.IADD R13, R13, 0x1, -R29.reuse ;  /* 0x000000010d0dd824 */ /* 0x100fe200078e0a1d */
[C---:B------:R-:W-:Y:S01]  /*9160*/  ISETP.GT.U32.AND P6, PT, R29.reuse, R10, PT ;  /* 0x0000000a1d00720c */ /* 0x040fe20003fc4070 */
[----:B------:R-:W-:Y:S01]  /*9170*/  @!P3 IMAD.IADD R14, R14, 0x1, -R29 ;  /* 0x000000010e0eb824 */ /* 0x000fe200078e0a1d */
[----:B------:R-:W-:-:S02]  /*9180*/  ISETP.GT.U32.AND P4, PT, R29, R15, PT ;  /* 0x0000000f1d00720c */ /* 0x000fc40003f84070 */
[C---:B------:R-:W-:Y:S02]  /*9190*/  ISETP.GT.U32.AND P5, PT, R29.reuse, R16, PT ;  /* 0x000000101d00720c */ /* 0x040fe40003fa4070 */
[----:B------:R-:W-:-:S07]  /*91a0*/  ISETP.GT.U32.AND P3, PT, R29, R17, PT ;  /* 0x000000111d00720c */ /* 0x000fce0003f64070 */
[--C-:B------:R-:W-:Y:S01]  /*91b0*/  @!P6 IMAD.IADD R10, R10, 0x1, -R29.reuse ;  /* 0x000000010a0ae824 */ /* 0x100fe200078e0a1d */
[----:B------:R-:W-:Y:S01]  /*91c0*/  ISETP.GT.U32.AND P6, PT, R29, R25, PT ;  /* 0x000000191d00720c */ /* 0x000fe20003fc4070 */
[--C-:B------:R-:W-:Y:S01]  /*91d0*/  @!P1 IMAD.IADD R22, R22, 0x1, -R29.reuse ;  /* 0x0000000116169824 */ /* 0x100fe200078e0a1d */
[----:B------:R-:W-:Y:S01]  /*91e0*/  STL [R1+0x58], R11 ;  /* 0x0000580b01007387 */ /* 0x000fe20000100800 */
[--C-:B------:R-:W-:Y:S02]  /*91f0*/  @!P0 IMAD.IADD R18, R18, 0x1, -R29.reuse ;  /* 0x0000000112128824 */ /* 0x100fe400078e0a1d */
[--C-:B------:R-:W-:Y:S01]  /*9200*/  @!P4 IMAD.IADD R15, R15, 0x1, -R29.reuse ;  /* 0x000000010f0fc824 */ /* 0x100fe200078e0a1d */
[C---:B------:R-:W-:Y:S01]  /*9210*/  ISETP.GT.U32.AND P4, PT, R29.reuse, R13, PT ;  /* 0x0000000d1d00720c */ /* 0x040fe20003f84070 */
[----:B------:R-:W-:Y:S01]  /*9220*/  STL [R1+0x54], R12 ;  /* 0x0000540c01007387 */ /* 0x000fe20000100800 */
[--C-:B------:R-:W-:Y:S02]  /*9230*/  @!P2 IMAD.IADD R24, R24, 0x1, -R29.reuse ;  /* 0x000000011818a824 */ /* 0x100fe400078e0a1d */
[--C-:B------:R-:W-:Y:S01]  /*9240*/  @!P5 IMAD.IADD R16, R16, 0x1, -R29.reuse ;  /* 0x000000011010d824 */ /* 0x100fe200078e0a1d */
[----:B------:R-:W-:Y:S01]  /*9250*/  STL [R1+0x50], R19 ;  /* 0x0000501301007387 */ /* 0x000fe20000100800 */
[----:B------:R-:W-:Y:S01]  /*9260*/  ISETP.GT.U32.AND P5, PT, R29, R14, PT ;  /* 0x0000000e1d00720c */ /* 0x000fe20003fa4070 */
[--C-:B------:R-:W-:Y:S01]  /*9270*/  @!P3 IMAD.IADD R17, R17, 0x1, -R29.reuse ;  /* 0x000000011111b824 */ /* 0x100fe200078e0a1d */
[----:B------:R-:W-:Y:S01]  /*9280*/  ISETP.GT.U32.AND P3, PT, R29, R18, PT ;  /* 0x000000121d00720c */ /* 0x000fe20003f64070 */
[----:B------:R-:W-:Y:S04]  /*9290*/  STL [R1+0x4c], R20 ;  /* 0x00004c1401007387 */ /* 0x000fe80000100800 */
[----:B------:R-:W-:Y:S04]  /*92a0*/  STL [R1+0x48], R22 ;  /* 0x0000481601007387 */ /* 0x000fe80000100800 */
[----:B------:R0:W-:Y:S04]  /*92b0*/  STL [R1+0x40], R4 ;  /* 0x0000400401007387 */ /* 0x0001e80000100800 */
[----:B------:R1:W-:Y:S01]  /*92c0*/  STL [R1+0x44], R24 ;  /* 0x0000441801007387 */ /* 0x0003e20000100800 */
[----:B------:R-:W-:-:S03]  /*92d0*/  @!P6 IMAD.IADD R25, R25, 0x1, -R29 ;  /* 0x000000011919e824 */ /* 0x000fc600078e0a1d */
[----:B0-----:R-:W5:Y:S04]  /*92e0*/  LDL.LU R4, [R1+0x388] ;  /* 0x0003880001047983 */ /* 0x001f680000300800 */
[----:B------:R-:W5:Y:S01]  /*92f0*/  LDL.LU R19, [R1+0x384] ;  /* 0x0003840001137983 */ /* 0x000f620000300800 */
[----:B------:R-:W-:-:S03]  /*9300*/  @!P4 IMAD.IADD R13, R13, 0x1, -R29 ;  /* 0x000000010d0dc824 */ /* 0x000fc600078e0a1d */
[----:B------:R-:W5:Y:S01]  /*9310*/  LDL.LU R20, [R1+0x37c] ;  /* 0x00037c0001147983 */ /* 0x000f620000300800 */
[----:B------:R-:W-:-:S03]  /*9320*/  @!P5 IMAD.IADD R14, R14, 0x1, -R29 ;  /* 0x000000010e0ed824 */ /* 0x000fc600078e0a1d */
[----:B------:R-:W5:Y:S01]  /*9330*/  LDL.LU R22, [R1+0x378] ;  /* 0x0003780001167983 */ /* 0x000f620000300800 */
[----:B------:R-:W-:-:S03]  /*9340*/  @!P3 IMAD.IADD R18, R18, 0x1, -R29 ;  /* 0x000000011212b824 */ /* 0x000fc600078e0a1d */
[----:B-1----:R-:W5:Y:S04]  /*9350*/  LDL.LU R24, [R1+0x360] ;  /* 0x0003600001187983 */ /* 0x002f680000300800 */
[----:B------:R0:W-:Y:S04]  /*9360*/  STL [R1+0x3c], R25 ;  /* 0x00003c1901007387 */ /* 0x0001e80000100800 */
[----:B0-----:R-:W5:Y:S04]  /*9370*/  LDL.LU R25, [R1+0x36c] ;  /* 0x00036c0001197983 */ /* 0x001f680000300800 */
[----:B------:R0:W-:Y:S04]  /*9380*/  STL [R1+0x38], R13 ;  /* 0x0000380d01007387 */ /* 0x0001e80000100800 */
[----:B------:R-:W5:Y:S04]  /*9390*/  LDL.LU R11, [R1+0x370] ;  /* 0x00037000010b7983 */ /* 0x000f680000300800 */
[----:B------:R1:W-:Y:S04]  /*93a0*/  STL [R1+0x34], R14 ;  /* 0x0000340e01007387 */ /* 0x0003e80000100800 */
[----:B------:R-:W5:Y:S04]  /*93b0*/  LDL.LU R12, [R1+0x368] ;  /* 0x00036800010c7983 */ /* 0x000f680000300800 */
[----:B------:R2:W-:Y:S04]  /*93c0*/  STL [R1+0x30], R18 ;  /* 0x0000301201007387 */ /* 0x0005e80000100800 */
[----:B0-----:R-:W5:Y:S04]  /*93d0*/  LDL.LU R13, [R1+0x364] ;  /* 0x00036400010d7983 */ /* 0x001f680000300800 */
[----:B-1----:R-:W5:Y:S01]  /*93e0*/  LDL.LU R14, [R1+0x34c] ;  /* 0x00034c00010e7983 */ /* 0x002f620000300800 */
[----:B------:R-:W-:-:S02]  /*93f0*/  ISETP.GT.U32.AND P2, PT, R29, R27, PT ;  /* 0x0000001b1d00720c */ /* 0x000fc40003f44070 */
[----:B------:R-:W-:-:S11]  /*9400*/  ISETP.GT.U32.AND P1, PT, R29, R21, PT ;  /* 0x000000151d00720c */ /* 0x000fd60003f24070 */
[--C-:B------:R-:W-:Y:S02]  /*9410*/  @!P2 IMAD.IADD R27, R27, 0x1, -R29.reuse ;  /* 0x000000011b1ba824 */ /* 0x100fe400078e0a1d */
[----:B------:R-:W-:Y:S01]  /*9420*/  @!P1 IMAD.IADD R21, R21, 0x1, -R29 ;  /* 0x0000000115159824 */ /* 0x000fe200078e0a1d */
[C---:B------:R-:W-:Y:S02]  /*9430*/  ISETP.GT.U32.AND P4, PT, R29.reuse, R15, PT ;  /* 0x0000000f1d00720c */ /* 0x040fe40003f84070 */
[C---:B------:R-:W-:Y:S02]  /*9440*/  ISETP.GT.U32.AND P5, PT, R29.reuse, R16, PT ;  /* 0x000000101d00720c */ /* 0x040fe40003fa4070 */
[----:B------:R-:W-:-:S09]  /*9450*/  ISETP.GT.U32.AND P3, PT, R29, R17, PT ;  /* 0x000000111d00720c */ /* 0x000fd20003f64070 */
[--C-:B------:R-:W-:Y:S02]  /*9460*/  @!P4 IMAD.IADD R15, R15, 0x1, -R29.reuse ;  /* 0x000000010f0fc824 */ /* 0x100fe400078e0a1d */
[--C-:B------:R-:W-:Y:S02]  /*9470*/  @!P5 IMAD.IADD R16, R16, 0x1, -R29.reuse ;  /* 0x000000011010d824 */ /* 0x100fe400078e0a1d */
[----:B------:R-:W-:Y:S01]  /*9480*/  @!P3 IMAD.IADD R17, R17, 0x1, -R29 ;  /* 0x000000011111b824 */ /* 0x000fe200078e0a1d */
[----:B------:R-:W-:-:S05]  /*9490*/  IABS R6, R6 ;  /* 0x0000000600067213 */ /* 0x000fca0000000000 */
[----:B------:R-:W-:-:S04]  /*94a0*/  IMAD.HI.U32 R0, R28, R6, RZ ;  /* 0x000000061c007227 */ /* 0x000fc800078e00ff */
[----:B------:R-:W-:-:S04]  /*94b0*/  IMAD.MOV R0, RZ, RZ, -R0 ;  /* 0x000000ffff007224 */ /* 0x000fc800078e0a00 */
[C---:B------:R-:W-:Y:S01]  /*94c0*/  IMAD R6, R29.reuse, R0, R6 ;  /* 0x000000001d067224 */ /* 0x040fe200078e0206 */
[C---:B--2---:R-:W-:Y:S02]  /*94d0*/  ISETP.GT.U32.AND P0, PT, R29.reuse, R23, PT ;  /* 0x000000171d00720c */ /* 0x044fe40003f04070 */
[----:B---3--:R-:W-:-:S11]  /*94e0*/  ISETP.GT.U32.AND P1, PT, R29, R26, PT ;  /* 0x0000001a1d00720c */ /* 0x008fd60003f24070 */
[--C-:B------:R-:W-:Y:S01]  /*94f0*/  @!P0 IMAD.IADD R23, R23, 0x1, -R29.reuse ;  /* 0x0000000117178824 */ /* 0x100fe200078e0a1d */
[C---:B------:R-:W-:Y:S02]  /*9500*/  ISETP.GT.U32.AND P0, PT, R29.reuse, R21, PT ;  /* 0x000000151d00720c */ /* 0x040fe40003f04070 */
[C---:B----4-:R-:W-:Y:S01]  /*9510*/  ISETP.GT.U32.AND P2, PT, R29.reuse, R5, PT ;  /* 0x000000051d00720c */ /* 0x050fe20003f44070 */
[----:B------:R-:W-:Y:S01]  /*9520*/  @!P1 IMAD.IADD R26, R26, 0x1, -R29 ;  /* 0x000000011a1a9824 */ /* 0x000fe200078e0a1d */
[----:B------:R-:W-:-:S11]  /*9530*/  ISETP.GT.U32.AND P1, PT, R29, R27, PT ;  /* 0x0000001b1d00720c */ /* 0x000fd60003f24070 */
[--C-:B------:R-:W-:Y:S01]  /*9540*/  @!P2 IMAD.IADD R5, R5, 0x1, -R29.reuse ;  /* 0x000000010505a824 */ /* 0x100fe200078e0a1d */
[----:B------:R-:W-:Y:S01]  /*9550*/  ISETP.GT.U32.AND P2, PT, R29, R10, PT ;  /* 0x0000000a1d00720c */ /* 0x000fe20003f44070 */
[----:B------:R-:W-:-:S03]  /*9560*/  @!P0 IMAD.IADD R21, R21, 0x1, -R29 ;  /* 0x0000000115158824 */ /* 0x000fc600078e0a1d */
[----:B------:R-:W-:Y:S01]  /*9570*/  ISETP.GT.U32.AND P6, PT, R29, R5, PT ;  /* 0x000000051d00720c */ /* 0x000fe20003fc4070 */
[--C-:B------:R-:W-:Y:S01]  /*9580*/  @!P1 IMAD.IADD R27, R27, 0x1, -R29.reuse ;  /* 0x000000011b1b9824 */ /* 0x100fe200078e0a1d */
[----:B------:R0:W-:Y:S04]  /*9590*/  STL [R1+0x2c], R21 ;  /* 0x00002c1501007387 */ /* 0x0001e80000100800 */
[----:B------:R-:W2:Y:S03]  /*95a0*/  LDL.LU R18, [R1+0x358] ;  /* 0x0003580001127983 */ /* 0x000ea60000300800 */
[--C-:B------:R-:W-:Y:S01]  /*95b0*/  @!P2 IMAD.IADD R10, R10, 0x1, -R29.reuse ;  /* 0x000000010a0aa824 */ /* 0x100fe200078e0a1d */
[----:B0-----:R-:W3:Y:S04]  /*95c0*/  LDL.LU R21, [R1+0x35c] ;  /* 0x00035c0001157983 */ /* 0x001ee80000300800 */
[----:B------:R0:W-:Y:S01]  /*95d0*/  STL [R1+0x28], R27 ;  /* 0x0000281b01007387 */ /* 0x0001e20000100800 */
[----:B------:R-:W-:Y:S01]  /*95e0*/  @!P6 IMAD.IADD R5, R5, 0x1, -R29 ;  /* 0x000000010505e824 */ /* 0x000fe200078e0a1d */
[----:B------:R-:W-:-:S02]  /*95f0*/  ISETP.GT.U32.AND P0, PT, R29, R23, PT ;  /* 0x000000171d00720c */ /* 0x000fc40003f04070 */
[----:B0-----:R-:W4:Y:S01]  /*9600*/  LDL.LU R27, [R1+0x354] ;  /* 0x00035400011b7983 */ /* 0x001f220000300800 */
[C---:B------:R-:W-:Y:S02]  /*9610*/  ISETP.GT.U32.AND P1, PT, R29.reuse, R26, PT ;  /* 0x0000001a1d00720c */ /* 0x040fe40003f24070 */
[C---:B-----5:R-:W-:Y:S02]  /*9620*/  ISETP.GT.U32.AND P2, PT, R29.reuse, R4, PT ;  /* 0x000000041d00720c */ /* 0x060fe40003f44070 */
[C---:B------:R-:W-:Y:S02]  /*9630*/  ISETP.GT.U32.AND P4, PT, R29.reuse, R19, PT ;  /* 0x000000131d00720c */ /* 0x040fe40003f84070 */
[----:B------:R-:W-:-:S09]  /*9640*/  ISETP.GT.U32.AND P5, PT, R29, R20, PT ;  /* 0x000000141d00720c */ /* 0x000fd20003fa4070 */
[--C-:B------:R-:W-:Y:S01]  /*9650*/  @!P2 IMAD.IADD R4, R4, 0x1, -R29.reuse ;  /* 0x000000010404a824 */ /* 0x100fe200078e0a1d */
[----:B------:R-:W-:Y:S01]  /*9660*/  ISETP.GT.U32.AND P3, PT, R29, R22, PT ;  /* 0x000000161d00720c */ /* 0x000fe20003f64070 */
[--C-:B------:R-:W-:Y:S02]  /*9670*/  @!P4 IMAD.IADD R19, R19, 0x1, -R29.reuse ;  /* 0x000000011313c824 */ /* 0x100fe400078e0a1d */
[--C-:B------:R-:W-:Y:S01]  /*9680*/  @!P5 IMAD.IADD R20, R20, 0x1, -R29.reuse ;  /* 0x000000011414d824 */ /* 0x100fe200078e0a1d */
[----:B------:R-:W-:Y:S01]  /*9690*/  STL [R1+0x24], R10 ;  /* 0x0000240a01007387 */ /* 0x000fe20000100800 */
[----:B------:R-:W-:Y:S01]  /*96a0*/  @!P0 IMAD.IADD R23, R23, 0x1, -R29 ;  /* 0x0000000117178824 */ /* 0x000fe200078e0a1d */
[C---:B------:R-:W-:Y:S02]  /*96b0*/  ISETP.GT.U32.AND P6, PT, R29.reuse, R11, PT ;  /* 0x0000000b1d00720c */ /* 0x040fe40003fc4070 */
[C---:B------:R-:W-:Y:S02]  /*96c0*/  ISETP.GT.U32.AND P2, PT, R29.reuse, R12, PT ;  /* 0x0000000c1d00720c */ /* 0x040fe40003f44070 */
[----:B------:R-:W-:-:S02]  /*96d0*/  ISETP.GT.U32.AND P4, PT, R29, R13, PT ;  /* 0x0000000d1d00720c */ /* 0x000fc40003f84070 */
[----:B------:R-:W-:-:S07]  /*96e0*/  ISETP.GT.U32.AND P5, PT, R29, R14, PT ;  /* 0x0000000e1d00720c */ /* 0x000fce0003fa4070 */
[--C-:B------:R-:W-:Y:S01]  /*96f0*/  @!P6 IMAD.IADD R11, R11, 0x1, -R29.reuse ;  /* 0x000000010b0be824 */ /* 0x100fe200078e0a1d */
[C---:B------:R-:W-:Y:S01]  /*9700*/  ISETP.GT.U32.AND P6, PT, R29.reuse, R4, PT ;  /* 0x000000041d00720c */ /* 0x040fe20003fc4070 */
[--C-:B------:R-:W-:Y:S01]  /*9710*/  @!P2 IMAD.IADD R12, R12, 0x1, -R29.reuse ;  /* 0x000000010c0ca824 */ /* 0x100fe200078e0a1d */
[----:B------:R-:W-:Y:S01]  /*9720*/  STL [R1+0x20], R15 ;  /* 0x0000200f01007387 */ /* 0x000fe20000100800 */
[--C-:B------:R-:W-:Y:S01]  /*9730*/  @!P1 IMAD.IADD R26, R26, 0x1, -R29.reuse ;  /* 0x000000011a1a9824 */ /* 0x100fe200078e0a1d */
[----:B------:R-:W-:Y:S01]  /*9740*/  ISETP.GT.U32.AND P2, PT, R29, R19, PT ;  /* 0x000000131d00720c */ /* 0x000fe20003f44070 */
[--C-:B------:R-:W-:Y:S01]  /*9750*/  @!P3 IMAD.IADD R22, R22, 0x1, -R29.reuse ;  /* 0x000000011616b824 */ /* 0x100fe200078e0a1d */
[----:B------:R-:W-:Y:S01]  /*9760*/  STL [R1+0x1c], R16 ;  /* 0x00001c1001007387 */ /* 0x000fe20000100800 */
[--C-:B------:R-:W-:Y:S01]  /*9770*/  @!P4 IMAD.IADD R13, R13, 0x1, -R29.reuse ;  /* 0x000000010d0dc824 */ /* 0x100fe200078e0a1d */
[C---:B------:R-:W-:Y:S02]  /*9780*/  ISETP.GT.U32.AND P4, PT, R29.reuse, R20, PT ;  /* 0x000000141d00720c */ /* 0x040fe40003f84070 */
[----:B------:R-:W-:Y:S01]  /*9790*/  STL [R1+0x38c], R17 ;  /* 0x00038c1101007387 */ /* 0x000fe20000100800 */
[----:B------:R-:W-:Y:S01]  /*97a0*/  @!P5 IMAD.IADD R14, R14, 0x1, -R29 ;  /* 0x000000010e0ed824 */ /* 0x000fe200078e0a1d */
[----:B------:R-:W-:-:S02]  /*97b0*/  ISETP.GT.U32.AND P5, PT, R29, R22, PT ;  /* 0x000000161d00720c */ /* 0x000fc40003fa4070 */
[----:B------:R-:W-:Y:S04]  /*97c0*/  STL [R1+0x390], R23 ;  /* 0x0003901701007387 */ /* 0x000fe80000100800 */
[----:B------:R0:W-:Y:S04]  /*97d0*/  STL [R1+0x380], R5 ;  /* 0x0003800501007387 */ /* 0x0001e80000100800 */
[----:B------:R1:W-:Y:S01]  /*97e0*/  STL [R1+0x374], R26 ;  /* 0x0003741a01007387 */ /* 0x0003e20000100800 */
[----:B------:R-:W-:-:S03]  /*97f0*/  @!P6 IMAD.IADD R4, R4, 0x1, -R29 ;  /* 0x000000010404e824 */ /* 0x000fc600078e0a1d */
[----:B0-----:R-:W5:Y:S04]  /*9800*/  LDL R5, [R1+0x13c0] ;  /* 0x0013c00001057983 */ /* 0x001f680000100800 */
[----:B-1----:R-:W5:Y:S01]  /*9810*/  LDL.LU R26, [R1+0x350] ;  /* 0x00035000011a7983 */ /* 0x002f620000300800 */
[----:B------:R-:W-:-:S03]  /*9820*/  @!P2 IMAD.IADD R19, R19, 0x1, -R29 ;  /* 0x000000011313a824 */ /* 0x000fc600078e0a1d */
[----:B------:R-:W5:Y:S01]  /*9830*/  LDL.LU R15, [R1+0x338] ;  /* 0x00033800010f7983 */ /* 0x000f620000300800 */
[----:B------:R-:W-:-:S03]  /*9840*/  @!P4 IMAD.IADD R20, R20, 0x1, -R29 ;  /* 0x000000011414c824 */ /* 0x000fc600078e0a1d */
[----:B------:R-:W5:Y:S04]  /*9850*/  LDL.LU R16, [R1+0x344] ;  /* 0x0003440001107983 */ /* 0x000f680000300800 */
[----:B------:R-:W5:Y:S04]  /*9860*/  LDL.LU R17, [R1+0x348] ;  /* 0x0003480001117983 */ /* 0x000f680000300800 */
[----:B------:R-:W-:Y:S01]  /*9870*/  STL [R1+0x19bc], R6 ;  /* 0x0019bc0601007387 */ /* 0x000fe20000100800 */
[----:B------:R-:W-:-:S03]  /*9880*/  @!P5 IMAD.IADD R22, R22, 0x1, -R29 ;  /* 0x000000011616d824 */ /* 0x000fc600078e0a1d */
[----:B------:R-:W5:Y:S04]  /*9890*/  LDL.LU R23, [R1+0x340] ;  /* 0x0003400001177983 */ /* 0x000f680000300800 */
        /* <DEDUP_REMOVED lines=19> */
[C---:B--2---:R-:W-:Y:S02]  /*99d0*/  ISETP.GT.U32.AND P3, PT, R29.reuse, R18, PT ;  /* 0x000000121d00720c */ /* 0x044fe40003f64070 */
[C---:B---3--:R-:W-:Y:S02]  /*99e0*/  ISETP.GT.U32.AND P0, PT, R29.reuse, R21, PT ;  /* 0x000000151d00720c */ /* 0x048fe40003f04070 */
[----:B----4-:R-:W-:-:S09]  /*99f0*/  ISETP.GT.U32.AND P1, PT, R29, R27, PT ;  /* 0x0000001b1d00720c */ /* 0x010fd20003f24070 */
[--C-:B------:R-:W-:Y:S01]  /*9a00*/  @!P3 IMAD.IADD R18, R18, 0x1, -R29.reuse ;  /* 0x000000011212b824 */ /* 0x100fe200078e0a1d */
[----:B------:R-:W-:Y:S01]  /*9a10*/  ISETP.GT.U32.AND P3, PT, R29, R24, PT ;  /* 0x000000181d00720c */ /* 0x000fe20003f64070 */
[--C-:B------:R-:W-:Y:S01]  /*9a20*/  @!P0 IMAD.IADD R21, R21, 0x1, -R29.reuse ;  /* 0x0000000115158824 */ /* 0x100fe200078e0a1d */
[----:B------:R-:W-:Y:S01]  /*9a30*/  ISETP.GT.U32.AND P0, PT, R29, R25, PT ;  /* 0x000000191d00720c */ /* 0x000fe20003f04070 */
[----:B------:R-:W-:Y:S01]  /*9a40*/  @!P1 IMAD.IADD R27, R27, 0x1, -R29 ;  /* 0x000000011b1b9824 */ /* 0x000fe200078e0a1d */
[----:B------:R-:W-:-:S09]  /*9a50*/  ISETP.GT.U32.AND P1, PT, R29, R11, PT ;  /* 0x0000000b1d00720c */ /* 0x000fd20003f24070 */
[--C-:B------:R-:W-:Y:S01]  /*9a60*/  @!P3 IMAD.IADD R24, R24, 0x1, -R29.reuse ;  /* 0x000000011818b824 */ /* 0x100fe200078e0a1d */
[----:B------:R-:W-:Y:S01]  /*9a70*/  ISETP.GT.U32.AND P6, PT, R29, R27, PT ;  /* 0x0000001b1d00720c */ /* 0x000fe20003fc4070 */
[----:B------:R-:W-:-:S03]  /*9a80*/  @!P0 IMAD.IADD R25, R25, 0x1, -R29 ;  /* 0x0000000119198824 */ /* 0x000fc600078e0a1d */
[----:B------:R0:W-:Y:S04]  /*9a90*/  STL [R1+0x360], R24 ;  /* 0x0003601801007387 */ /* 0x0001e80000100800 */
[----:B------:R-:W2:Y:S01]  /*9aa0*/  LDL.LU R22, [R1+0x328] ;  /* 0x0003280001167983 */ /* 0x000ea20000300800 */
[----:B------:R-:W-:-:S03]  /*9ab0*/  @!P1 IMAD.IADD R11, R11, 0x1, -R29 ;  /* 0x000000010b0b9824 */ /* 0x000fc600078e0a1d */
[----:B0-----:R-:W3:Y:S04]  /*9ac0*/  LDL.LU R24, [R1+0x310] ;  /* 0x0003100001187983 */ /* 0x001ee80000300800 */
[----:B------:R0:W-:Y:S01]  /*9ad0*/  STL [R1+0x36c], R25 ;  /* 0x00036c1901007387 */ /* 0x0001e20000100800 */
[----:B------:R-:W-:Y:S01]  /*9ae0*/  @!P6 IMAD.IADD R27, R27, 0x1, -R29 ;  /* 0x000000011b1be824 */ /* 0x000fe200078e0a1d */
[C---:B------:R-:W-:Y:S02]  /*9af0*/  ISETP.GT.U32.AND P3, PT, R29.reuse, R18, PT ;  /* 0x000000121d00720c */ /* 0x040fe40003f64070 */
[----:B0-----:R-:W4:Y:S01]  /*9b00*/  LDL.LU R25, [R1+0x31c] ;  /* 0x00031c0001197983 */ /* 0x001f220000300800 */
[----:B------:R-:W-:-:S03]  /*9b10*/  ISETP.GT.U32.AND P0, PT, R29, R21, PT ;  /* 0x000000151d00720c */ /* 0x000fc60003f04070 */
[----:B------:R-:W-:Y:S07]  /*9b20*/  STL [R1+0x370], R11 ;  /* 0x0003700b01007387 */ /* 0x000fee0000100800 */
[--C-:B------:R-:W-:Y:S01]  /*9b30*/  @!P3 IMAD.IADD R18, R18, 0x1, -R29.reuse ;  /* 0x000000011212b824 */ /* 0x100fe200078e0a1d */
[----:B------:R-:W-:Y:S04]  /*9b40*/  STL [R1+0x368], R12 ;  /* 0x0003680c01007387 */ /* 0x000fe80000100800 */
[----:B------:R-:W-:Y:S01]  /*9b50*/  STL [R1+0x364], R13 ;  /* 0x0003640d01007387 */ /* 0x000fe20000100800 */
[----:B------:R-:W-:-:S03]  /*9b60*/  @!P0 IMAD.IADD R21, R21, 0x1, -R29 ;  /* 0x0000000115158824 */ /* 0x000fc600078e0a1d */
[----:B------:R-:W-:Y:S04]  /*9b70*/  STL [R1+0x34c], R14 ;  /* 0x00034c0e01007387 */ /* 0x000fe80000100800 */
[----:B------:R-:W-:Y:S04]  /*9b80*/  STL [R1+0x358], R18 ;  /* 0x0003581201007387 */ /* 0x000fe80000100800 */
[----:B------:R0:W-:Y:S04]  /*9b90*/  STL [R1+0x354], R27 ;  /* 0x0003541b01007387 */ /* 0x0001e80000100800 */
[----:B------:R1:W-:Y:S04]  /*9ba0*/  STL [R1+0x35c], R21 ;  /* 0x00035c1501007387 */ /* 0x0003e80000100800 */
[----:B0-----:R-:W4:Y:S04]  /*9bb0*/  LDL.LU R27, [R1+0x320] ;  /* 0x00032000011b7983 */ /* 0x001f280000300800 */
[----:B------:R-:W4:Y:S04]  /*9bc0*/  LDL.LU R11, [R1+0x318] ;  /* 0x00031800010b7983 */ /* 0x000f280000300800 */
[----:B------:R-:W4:Y:S04]  /*9bd0*/  LDL.LU R13, [R1+0x314] ;  /* 0x00031400010d7983 */ /* 0x000f280000300800 */
[----:B------:R-:W4:Y:S04]  /*9be0*/  LDL.LU R18, [R1+0x2fc] ;  /* 0x0002fc0001127983 */ /* 0x000f280000300800 */
[----:B-1----:R-:W4:Y:S01]  /*9bf0*/  LDL.LU R21, [R1+0x308] ;  /* 0x0003080001157983 */ /* 0x002f220000300800 */
[----:B-----5:R-:W-:-:S02]  /*9c00*/  ISETP.GT.U32.AND P1, PT, R29, R26, PT ;  /* 0x0000001a1d00720c */ /* 0x020fc40003f24070 */
[C---:B------:R-:W-:Y:S02]  /*9c10*/  ISETP.GT.U32.AND P2, PT, R29.reuse, R15, PT ;  /* 0x0000000f1d00720c */ /* 0x040fe40003f44070 */
[----:B------:R-:W-:-:S09]  /*9c20*/  ISETP.GT.U32.AND P4, PT, R29, R16, PT ;  /* 0x000000101d00720c */ /* 0x000fd20003f84070 */
[--C-:B------:R-:W-:Y:S01]  /*9c30*/  @!P1 IMAD.IADD R26, R26, 0x1, -R29.reuse ;  /* 0x000000011a1a9824 */ /* 0x100fe200078e0a1d */
[----:B------:R-:W-:Y:S01]  /*9c40*/  ISETP.GT.U32.AND P5, PT, R29, R17, PT ;  /* 0x000000111d00720c */ /* 0x000fe20003fa4070 */
[--C-:B------:R-:W-:Y:S02]  /*9c50*/  @!P2 IMAD.IADD R15, R15, 0x1, -R29.reuse ;  /* 0x000000010f0fa824 */ /* 0x100fe400078e0a1d */
[----:B------:R-:W-:Y:S01]  /*9c60*/  @!P4 IMAD.IADD R16, R16, 0x1, -R29 ;  /* 0x000000011010c824 */ /* 0x000fe200078e0a1d */
[C---:B------:R-:W-:Y:S02]  /*9c70*/  ISETP.GT.U32.AND P6, PT, R29.reuse, R3, PT ;  /* 0x000000031d00720c */ /* 0x040fe40003fc4070 */
[C---:B------:R-:W-:Y:S02]  /*9c80*/  ISETP.GT.U32.AND P1, PT, R29.reuse, R10, PT ;  /* 0x0000000a1d00720c */ /* 0x040fe40003f24070 */
[C---:B------:R-:W-:Y:S02]  /*9c90*/  ISETP.GT.U32.AND P2, PT, R29.reuse, R19, PT ;  /* 0x000000131d00720c */ /* 0x040fe40003f44070 */
[----:B------:R-:W-:-:S07]  /*9ca0*/  ISETP.GT.U32.AND P4, PT, R29, R20, PT ;  /* 0x000000141d00720c */ /* 0x000fce0003f84070 */
[--C-:B------:R-:W-:Y:S01]  /*9cb0*/  @!P6 IMAD.IADD R3, R3, 0x1, -R29.reuse ;  /* 0x000000010303e824 */ /* 0x100fe200078e0a1d */
[C---:B------:R-:W-:Y:S01]  /*9cc0*/  ISETP.GT.U32.AND P6, PT, R29.reuse, R26, PT ;  /* 0x0000001a1d00720c */ /* 0x040fe20003fc4070 */
[--C-:B------:R-:W-:Y:S01]  /*9cd0*/  @!P1 IMAD.IADD R10, R10, 0x1, -R29.reuse ;  /* 0x000000010a0a9824 */ /* 0x100fe200078e0a1d */
[----:B------:R-:W-:Y:S01]  /*9ce0*/  ISETP.GT.U32.AND P1, PT, R29, R15, PT ;  /* 0x0000000f1d00720c */ /* 0x000fe20003f24070 */
[--C-:B------:R-:W-:Y:S02]  /*9cf0*/  @!P5 IMAD.IADD R17, R17, 0x1, -R29.reuse ;  /* 0x000000011111d824 */ /* 0x100fe400078e0a1d */
[--C-:B------:R-:W-:Y:S01]  /*9d00*/  @!P2 IMAD.IADD R19, R19, 0x1, -R29.reuse ;  /* 0x000000011313a824 */ /* 0x100fe200078e0a1d */
[C---:B------:R-:W-:Y:S01]  /*9d10*/  ISETP.GT.U32.AND P2, PT, R29.reuse, R16, PT ;  /* 0x000000101d00720c */ /* 0x040fe20003f44070 */
[----:B------:R-:W-:Y:S01]  /*9d20*/  @!P4 IMAD.IADD R20, R20, 0x1, -R29 ;  /* 0x000000011414c824 */ /* 0x000fe200078e0a1d */
[----:B------:R-:W-:-:S05]  /*9d30*/  ISETP.GT.U32.AND P4, PT, R29, R17, PT ;  /* 0x000000111d00720c */ /* 0x000fca0003f84070 */
[--C-:B------:R-:W-:Y:S02]  /*9d40*/  @!P6 IMAD.IADD R26, R26, 0x1, -R29.reuse ;  /* 0x000000011a1ae824 */ /* 0x100fe400078e0a1d */
[----:B------:R-:W-:-:S03]  /*9d50*/  @!P1 IMAD.IADD R15, R15, 0x1, -R29 ;  /* 0x000000010f0f9824 */ /* 0x000fc600078e0a1d */
[----:B------:R0:W-:Y:S01]  /*9d60*/  STL [R1+0x350], R26 ;  /* 0x0003501a01007387 */ /* 0x0001e20000100800 */
[--C-:B------:R-:W-:Y:S02]  /*9d70*/  @!P2 IMAD.IADD R16, R16, 0x1, -R29.reuse ;  /* 0x000000011010a824 */ /* 0x100fe400078e0a1d */
[----:B------:R-:W-:Y:S01]  /*9d80*/  @!P4 IMAD.IADD R17, R17, 0x1, -R29 ;  /* 0x000000011111c824 */ /* 0x000fe200078e0a1d */
[----:B0-----:R-:W5:Y:S04]  /*9d90*/  LDL.LU R26, [R1+0x30c] ;  /* 0x00030c00011a7983 */ /* 0x001f680000300800 */
[----:B------:R0:W-:Y:S04]  /*9da0*/  STL [R1+0x338], R15 ;  /* 0x0003380f01007387 */ /* 0x0001e80000100800 */
[----:B------:R-:W5:Y:S04]  /*9db0*/  LDL.LU R12, [R1+0x304] ;  /* 0x00030400010c7983 */ /* 0x000f680000300800 */
[----:B------:R1:W-:Y:S04]  /*9dc0*/  STL [R1+0x344], R16 ;  /* 0x0003441001007387 */ /* 0x0003e80000100800 */
[----:B------:R-:W5:Y:S04]  /*9dd0*/  LDL.LU R14, [R1+0x300] ;  /* 0x00030000010e7983 */ /* 0x000f680000300800 */
[----:B------:R-:W-:Y:S04]  /*9de0*/  STL [R1+0x348], R17 ;  /* 0x0003481101007387 */ /* 0x000fe80000100800 */
[----:B0-----:R-:W5:Y:S04]  /*9df0*/  LDL.LU R15, [R1+0x2e8] ;  /* 0x0002e800010f7983 */ /* 0x001f680000300800 */
[----:B-1----:R-:W5:Y:S01]  /*9e00*/  LDL.LU R16, [R1+0x2f4] ;  /* 0x0002f40001107983 */ /* 0x002f620000300800 */
[----:B------:R-:W-:-:S02]  /*9e10*/  ISETP.GT.U32.AND P3, PT, R29, R23, PT ;  /* 0x000000171d00720c */ /* 0x000fc40003f64070 */
[----:B------:R-:W-:-:S11]  /*9e20*/  ISETP.GT.U32.AND P0, PT, R29, R4, PT ;  /* 0x000000041d00720c */ /* 0x000fd60003f04070 */
[--C-:B------:R-:W-:Y:S02]  /*9e30*/  @!P3 IMAD.IADD R23, R23, 0x1, -R29.reuse ;  /* 0x000000011717b824 */ /* 0x100fe400078e0a1d */
[----:B------:R-:W-:Y:S01]  /*9e40*/  @!P0 IMAD.IADD R4, R4, 0x1, -R29 ;  /* 0x0000000104048824 */ /* 0x000fe200078e0a1d */
[C---:B------:R-:W-:Y:S02]  /*9e50*/  ISETP.GT.U32.AND P1, PT, R29.reuse, R10, PT ;  /* 0x0000000a1d00720c */ /* 0x040fe40003f24070 */
[----:B------:R-:W-:-:S11]  /*9e60*/  ISETP.GT.U32.AND P2, PT, R29, R19, PT ;  /* 0x000000131d00720c */ /* 0x000fd60003f44070 */
[--C-:B------:R-:W-:Y:S01]  /*9e70*/  @!P1 IMAD.IADD R10, R10, 0x1, -R29.reuse ;  /* 0x000000010a0a9824 */ /* 0x100fe200078e0a1d */
[----:B------:R-:W-:Y:S01]  /*9e80*/  ISETP.GT.U32.AND P4, PT, R29, R20, PT ;  /* 0x000000141d00720c */ /* 0x000fe20003f84070 */
[----:B------:R-:W-:Y:S01]  /*9e90*/  @!P2 IMAD.IADD R19, R19, 0x1, -R29 ;  /* 0x000000011313a824 */ /* 0x000fe200078e0a1d */
[C---:B--2---:R-:W-:Y:S02]  /*9ea0*/  ISETP.GT.U32.AND P5, PT, R29.reuse, R22, PT ;  /* 0x000000161d00720c */ /* 0x044fe40003fa4070 */
[C---:B---3--:R-:W-:Y:S02]  /*9eb0*/  ISETP.GT.U32.AND P3, PT, R29.reuse, R24, PT ;  /* 0x000000181d00720c */ /* 0x048fe40003f64070 */
[----:B----4-:R-:W-:-:S09]  /*9ec0*/  ISETP.GT.U32.AND P0, PT, R29, R25, PT ;  /* 0x000000191d00720c */ /* 0x010fd20003f04070 */
[--C-:B------:R-:W-:Y:S01]  /*9ed0*/  @!P5 IMAD.IADD R22, R22, 0x1, -R29.reuse ;  /* 0x000000011616d824 */ /* 0x100fe200078e0a1d */
[C---:B------:R-:W-:Y:S01]  /*9ee0*/  ISETP.GT.U32.AND P5, PT, R29.reuse, R23, PT ;  /* 0x000000171d00720c */ /* 0x040fe20003fa4070 */
[--C-:B------:R-:W-:Y:S01]  /*9ef0*/  @!P3 IMAD.IADD R24, R24, 0x1, -R29.reuse ;  /* 0x000000011818b824 */ /* 0x100fe200078e0a1d */
[----:B------:R-:W-:Y:S01]  /*9f00*/  ISETP.GT.U32.AND P3, PT, R29, R4, PT ;  /* 0x000000041d00720c */ /* 0x000fe20003f64070 */
[----:B------:R-:W-:Y:S01]  /*9f10*/  @!P0 IMAD.IADD R25, R25, 0x1, -R29 ;  /* 0x0000000119198824 */ /* 0x000fe200078e0a1d */
[----:B------:R-:W-:-:S09]  /*9f20*/  ISETP.GT.U32.AND P0, PT, R29, R3, PT ;  /* 0x000000031d00720c */ /* 0x000fd20003f04070 */
[--C-:B------:R-:W-:Y:S02]  /*9f30*/  @!P5 IMAD.IADD R23, R23, 0x1, -R29.reuse ;  /* 0x000000011717d824 */ /* 0x100fe400078e0a1d */
[--C-:B------:R-:W-:Y:S01]  /*9f40*/  @!P3 IMAD.IADD R4, R4, 0x1, -R29.reuse ;  /* 0x000000010404b824 */ /* 0x100fe200078e0a1d */
[----:B------:R-:W-:Y:S02]  /*9f50*/  ISETP.GT.U32.AND P6, PT, R29, R25, PT ;  /* 0x000000191d00720c */ /* 0x000fe40003fc4070 */
[----:B------:R-:W-:Y:S04]  /*9f60*/  STL [R1+0x340], R23 ;  /* 0x0003401701007387 */ /* 0x000fe80000100800 */
[----:B------:R0:W-:Y:S01]  /*9f70*/  STL [R1+0x33c], R4 ;  /* 0x00033c0401007387 */ /* 0x0001e20000100800 */
[----:B------:R-:W-:Y:S01]  /*9f80*/  @!P0 IMAD.IADD R3, R3, 0x1, -R29 ;  /* 0x0000000103038824 */ /* 0x000fe200078e0a1d */
[----:B------:R-:W-:-:S02]  /*9f90*/  ISETP.GT.U32.AND P0, PT, R29, R27, PT ;  /* 0x0000001b1d00720c */ /* 0x000fc40003f04070 */
[----:B0-----:R-:W2:Y:S01]  /*9fa0*/  LDL.LU R4, [R1+0x2f8] ;  /* 0x0002f80001047983 */ /* 0x001ea20000300800 */
[----:B------:R-:W-:-:S03]  /*9fb0*/  ISETP.GT.U32.AND P1, PT, R29, R11, PT ;  /* 0x0000000b1d00720c */ /* 0x000fc60003f24070 */
[----:B------:R-:W3:Y:S04]  /*9fc0*/  LDL.LU R17, [R1+0x2f0] ;  /* 0x0002f00001117983 */ /* 0x000ee80000300800 */
[----:B------:R-:W4:Y:S01]  /*9fd0*/  LDL.LU R23, [R1+0x2ec] ;  /* 0x0002ec0001177983 */ /* 0x000f220000300800 */
[--C-:B------:R-:W-:Y:S01]  /*9fe0*/  @!P6 IMAD.IADD R25, R25, 0x1, -R29.reuse ;  /* 0x000000011919e824 */ /* 0x100fe200078e0a1d */
[C---:B------:R-:W-:Y:S02]  /*9ff0*/  ISETP.GT.U32.AND P2, PT, R29.reuse, R13, PT ;  /* 0x0000000d1d00720c */ /* 0x040fe40003f44070 */
[----:B------:R-:W-:Y:S01]  /*a000*/  ISETP.GT.U32.AND P5, PT, R29, R22, PT ;  /* 0x000000161d00720c */ /* 0x000fe20003fa4070 */
[--C-:B------:R-:W-:Y:S01]  /*a010*/  @!P0 IMAD.IADD R27, R27, 0x1, -R29.reuse ;  /* 0x000000011b1b8824 */ /* 0x100fe200078e0a1d */
[----:B------:R-:W-:Y:S01]  /*a020*/  ISETP.GT.U32.AND P3, PT, R29, R24, PT ;  /* 0x000000181d00720c */ /* 0x000fe20003f64070 */
[----:B------:R-:W-:-:S02]  /*a030*/  @!P1 IMAD.IADD R11, R11, 0x1, -R29 ;  /* 0x000000010b0b9824 */ /* 0x000fc400078e0a1d */
[--C-:B------:R-:W-:Y:S01]  /*a040*/  @!P4 IMAD.IADD R20, R20, 0x1, -R29.reuse ;  /* 0x000000011414c824 */ /* 0x100fe200078e0a1d */
[----:B------:R-:W-:Y:S05]  /*a050*/  STL [R1+0x324], R3 ;  /* 0x0003240301007387 */ /* 0x000fea0000100800 */
[--C-:B------:R-:W-:Y:S02]  /*a060*/  @!P2 IMAD.IADD R13, R13, 0x1, -R29.reuse ;  /* 0x000000010d0da824 */ /* 0x100fe400078e0a1d */
[--C-:B------:R-:W-:Y:S01]  /*a070*/  @!P5 IMAD.IADD R22, R22, 0x1, -R29.reuse ;  /* 0x000000011616d824 */ /* 0x100fe200078e0a1d */
[----:B------:R-:W-:Y:S01]  /*a080*/  STL [R1+0x330], R10 ;  /* 0x0003300a01007387 */ /* 0x000fe20000100800 */
[----:B------:R-:W-:Y:S01]  /*a090*/  @!P3 IMAD.IADD R24, R24, 0x1, -R29 ;  /* 0x000000011818b824 */ /* 0x000fe200078e0a1d */
[----:B------:R-:W-:-:S02]  /*a0a0*/  ISETP.GT.U32.AND P4, PT, R29, R18, PT ;  /* 0x000000121d00720c */ /* 0x000fc40003f84070 */
[----:B------:R-:W-:Y:S04]  /*a0b0*/  STL [R1+0x334], R19 ;  /* 0x0003341301007387 */ /* 0x000fe80000100800 */
[----:B------:R-:W-:Y:S04]  /*a0c0*/  STL [R1+0x32c], R20 ;  /* 0x00032c1401007387 */ /* 0x000fe80000100800 */
[----:B------:R-:W-:Y:S04]  /*a0d0*/  STL [R1+0x328], R22 ;  /* 0x0003281601007387 */ /* 0x000fe80000100800 */
[----:B------:R0:W-:Y:S04]  /*a0e0*/  STL [R1+0x310], R24 ;  /* 0x0003101801007387 */ /* 0x0001e80000100800 */
[----:B0-----:R-:W4:Y:S04]  /*a0f0*/  LDL.LU R24, [R1+0x2d4] ;  /* 0x0002d40001187983 */ /* 0x001f280000300800 */
[----:B------:R-:W4:Y:S04]  /*a100*/  LDL.LU R19, [R1+0x2e0] ;  /* 0x0002e00001137983 */ /* 0x000f280000300800 */
[----:B------:R-:W4:Y:S01]  /*a110*/  LDL.LU R20, [R1+0x2e4] ;  /* 0x0002e40001147983 */ /* 0x000f220000300800 */
[----:B------:R-:W-:-:S03]  /*a120*/  @!P4 IMAD.IADD R18, R18, 0x1, -R29 ;  /* 0x000000011212c824 */ /* 0x000fc600078e0a1d */
[----:B------:R0:W-:Y:S04]  /*a130*/  STL [R1+0x31c], R25 ;  /* 0x00031c1901007387 */ /* 0x0001e80000100800 */
[----:B------:R-:W4:Y:S04]  /*a140*/  LDL.LU R22, [R1+0x2dc] ;  /* 0x0002dc0001167983 */ /* 0x000f280000300800 */
[----:B0-----:R-:W4:Y:S01]  /*a150*/  LDL.LU R25, [R1+0x2d8] ;  /* 0x0002d80001197983 */ /* 0x001f220000300800 */
[C---:B-----5:R-:W-:Y:S02]  /*a160*/  ISETP.GT.U32.AND P6, PT, R29.reuse, R12, PT ;  /* 0x0000000c1d00720c */ /* 0x060fe40003fc4070 */
[----:B------:R-:W-:-:S02]  /*a170*/  ISETP.GT.U32.AND P0, PT, R29, R14, PT ;  /* 0x0000000e1d00720c */ /* 0x000fc40003f04070 */
[----:B------:R-:W-:-:S09]  /*a180*/  ISETP.GT.U32.AND P1, PT, R29, R15, PT ;  /* 0x0000000f1d00720c */ /* 0x000fd20003f24070 */
[--C-:B------:R-:W-:Y:S01]  /*a190*/  @!P6 IMAD.IADD R12, R12, 0x1, -R29.reuse ;  /* 0x000000010c0ce824 */ /* 0x100fe200078e0a1d */
[C---:B------:R-:W-:Y:S01]  /*a1a0*/  ISETP.GT.U32.AND P6, PT, R29.reuse, R27, PT ;  /* 0x0000001b1d00720c */ /* 0x040fe20003fc4070 */
[--C-:B------:R-:W-:Y:S01]  /*a1b0*/  @!P0 IMAD.IADD R14, R14, 0x1, -R29.reuse ;  /* 0x000000010e0e8824 */ /* 0x100fe200078e0a1d */
[C---:B------:R-:W-:Y:S02]  /*a1c0*/  ISETP.GT.U32.AND P0, PT, R29.reuse, R11, PT ;  /* 0x0000000b1d00720c */ /* 0x040fe40003f04070 */
[----:B------:R-:W-:Y:S01]  /*a1d0*/  ISETP.GT.U32.AND P2, PT, R29, R16, PT ;  /* 0x000000101d00720c */ /* 0x000fe20003f44070 */
[----:B------:R-:W-:Y:S01]  /*a1e0*/  @!P1 IMAD.IADD R15, R15, 0x1, -R29 ;  /* 0x000000010f0f9824 */ /* 0x000fe200078e0a1d */
[----:B------:R-:W-:-:S07]  /*a1f0*/  ISETP.GT.U32.AND P1, PT, R29, R13, PT ;  /* 0x0000000d1d00720c */ /* 0x000fce0003f24070 */
[--C-:B------:R-:W-:Y:S02]  /*a200*/  @!P6 IMAD.IADD R27, R27, 0x1, -R29.reuse ;  /* 0x000000011b1be824 */ /* 0x100fe400078e0a1d */
[----:B------:R-:W-:-:S03]  /*a210*/  @!P0 IMAD.IADD R11, R11, 0x1, -R29 ;  /* 0x000000010b0b8824 */ /* 0x000fc600078e0a1d */
[----:B------:R0:W-:Y:S01]  /*a220*/  STL [R1+0x320], R27 ;  /* 0x0003201b01007387 */ /* 0x0001e20000100800 */
[--C-:B------:R-:W-:Y:S01]  /*a230*/  @!P2 IMAD.IADD R16, R16, 0x1, -R29.reuse ;  /* 0x000000011010a824 */ /* 0x100fe200078e0a1d */
[----:B------:R-:W-:Y:S01]  /*a240*/  ISETP.GT.U32.AND P2, PT, R29, R18, PT ;  /* 0x000000121d00720c */ /* 0x000fe20003f44070 */
[--C-:B------:R-:W-:Y:S01]  /*a250*/  @!P1 IMAD.IADD R13, R13, 0x1, -R29.reuse ;  /* 0x000000010d0d9824 */ /* 0x100fe200078e0a1d */
[----:B0-----:R-:W5:Y:S04]  /*a260*/  LDL.LU R27, [R1+0x2c0] ;  /* 0x0002c000011b7983 */ /* 0x001f680000300800 */
[----:B------:R-:W5:Y:S04]  /*a270*/  LDL.LU R3, [R1+0x2cc] ;  /* 0x0002cc0001037983 */ /* 0x000f680000300800 */
[----:B------:R0:W-:Y:S04]  /*a280*/  STL [R1+0x318], R11 ;  /* 0x0003180b01007387 */ /* 0x0001e80000100800 */
[----:B------:R-:W5:Y:S04]  /*a290*/  LDL.LU R10, [R1+0x2d0] ;  /* 0x0002d000010a7983 */ /* 0x000f680000300800 */
[----:B------:R1:W-:Y:S04]  /*a2a0*/  STL [R1+0x314], R13 ;  /* 0x0003140d01007387 */ /* 0x0003e80000100800 */
[----:B0-----:R-:W5:Y:S04]  /*a2b0*/  LDL.LU R11, [R1+0x2c8] ;  /* 0x0002c800010b7983 */ /* 0x001f680000300800 */
[----:B-1----:R-:W5:Y:S01]  /*a2c0*/  LDL.LU R13, [R1+0x2c4] ;  /* 0x0002c400010d7983 */ /* 0x002f620000300800 */
[----:B------:R-:W-:-:S05]  /*a2d0*/  @!P2 IMAD.IADD R18, R18, 0x1, -R29 ;  /* 0x000000011212a824 */ /* 0x000fca00078e0a1d */
[----:B------:R0:W-:Y:S04]  /*a2e0*/  STL [R1+0x2fc], R18 ;  /* 0x0002fc1201007387 */ /* 0x0001e80000100800 */
[----:B0-----:R-:W5:Y:S01]  /*a2f0*/  LDL.LU R18, [R1+0x2ac] ;  /* 0x0002ac0001127983 */ /* 0x001f620000300800 */
[C---:B------:R-:W-:Y:S02]  /*a300*/  ISETP.GT.U32.AND P3, PT, R29.reuse, R26, PT ;  /* 0x0000001a1d00720c */ /* 0x040fe40003f64070 */
        /* <DEDUP_REMOVED lines=17> */
[----:B------:R-:W-:-:S04]  /*a420*/  ISETP.GT.U32.AND P3, PT, R29, R12, PT ;  /* 0x0000000c1d00720c */ /* 0x000fc80003f64070 */
[----:B------:R-:W-:-:S05]  /*a430*/  ISETP.GT.U32.AND P6, PT, R29, R23, PT ;  /* 0x000000171d00720c */ /* 0x000fca0003fc4070 */
[--C-:B------:R-:W-:Y:S02]  /*a440*/  @!P4 IMAD.IADD R21, R21, 0x1, -R29.reuse ;  /* 0x000000011515c824 */ /* 0x100fe400078e0a1d */
[--C-:B------:R-:W-:Y:S02]  /*a450*/  @!P5 IMAD.IADD R26, R26, 0x1, -R29.reuse ;  /* 0x000000011a1ad824 */ /* 0x100fe400078e0a1d */
[--C-:B------:R-:W-:Y:S01]  /*a460*/  @!P3 IMAD.IADD R12, R12, 0x1, -R29.reuse ;  /* 0x000000010c0cb824 */ /* 0x100fe200078e0a1d */
[----:B------:R0:W-:Y:S01]  /*a470*/  STL [R1+0x308], R21 ;  /* 0x0003081501007387 */ /* 0x0001e20000100800 */
[----:B------:R-:W-:Y:S02]  /*a480*/  ISETP.GT.U32.AND P4, PT, R29, R4, PT ;  /* 0x000000041d00720c */ /* 0x000fe40003f84070 */
[----:B------:R-:W-:Y:S01]  /*a490*/  @!P6 IMAD.IADD R23, R23, 0x1, -R29 ;  /* 0x000000011717e824 */ /* 0x000fe200078e0a1d */
[----:B0-----:R-:W2:Y:S01]  /*a4a0*/  LDL.LU R21, [R1+0x2b8] ;  /* 0x0002b80001157983 */ /* 0x001ea20000300800 */
[----:B------:R-:W-:-:S02]  /*a4b0*/  ISETP.GT.U32.AND P3, PT, R29, R24, PT ;  /* 0x000000181d00720c */ /* 0x000fc40003f64070 */
[C---:B------:R-:W-:Y:S01]  /*a4c0*/  ISETP.GT.U32.AND P0, PT, R29.reuse, R19, PT ;  /* 0x000000131d00720c */ /* 0x040fe20003f04070 */
[----:B------:R0:W-:Y:S01]  /*a4d0*/  STL [R1+0x30c], R26 ;  /* 0x00030c1a01007387 */ /* 0x0001e20000100800 */
[----:B------:R-:W-:-:S03]  /*a4e0*/  ISETP.GT.U32.AND P1, PT, R29, R20, PT ;  /* 0x000000141d00720c */ /* 0x000fc60003f24070 */
[----:B0-----:R-:W3:Y:S06]  /*a4f0*/  LDL.LU R26, [R1+0x2bc] ;  /* 0x0002bc00011a7983 */ /* 0x001eec0000300800 */
[--C-:B------:R-:W-:Y:S01]  /*a500*/  @!P3 IMAD.IADD R24, R24, 0x1, -R29.reuse ;  /* 0x000000011818b824 */ /* 0x100fe200078e0a1d */
[----:B------:R-:W-:Y:S01]  /*a510*/  ISETP.GT.U32.AND P2, PT, R29, R22, PT ;  /* 0x000000161d00720c */ /* 0x000fe20003f44070 */
[--C-:B------:R-:W-:Y:S01]  /*a520*/  @!P0 IMAD.IADD R19, R19, 0x1, -R29.reuse ;  /* 0x0000000113138824 */ /* 0x100fe200078e0a1d */
[----:B------:R-:W-:Y:S01]  /*a530*/  ISETP.GT.U32.AND P5, PT, R29, R17, PT ;  /* 0x000000111d00720c */ /* 0x000fe20003fa4070 */
[----:B------:R-:W-:-:S02]  /*a540*/  @!P1 IMAD.IADD R20, R20, 0x1, -R29 ;  /* 0x0000000114149824 */ /* 0x000fc400078e0a1d */
[----:B------:R-:W-:Y:S01]  /*a550*/  @!P4 IMAD.IADD R4, R4, 0x1, -R29 ;  /* 0x000000010404c824 */ /* 0x000fe200078e0a1d */
[----:B------:R-:W-:Y:S01]  /*a560*/  STL [R1+0x304], R12 ;  /* 0x0003040c01007387 */ /* 0x000fe20000100800 */
[----:B------:R-:W-:-:S03]  /*a570*/  ISETP.GT.U32.AND P4, PT, R29, R25, PT ;  /* 0x000000191d00720c */ /* 0x000fc60003f84070 */
[----:B------:R-:W-:Y:S03]  /*a580*/  STL [R1+0x300], R14 ;  /* 0x0003000e01007387 */ /* 0x000fe60000100800 */
[--C-:B------:R-:W-:Y:S01]  /*a590*/  @!P2 IMAD.IADD R22, R22, 0x1, -R29.reuse ;  /* 0x000000011616a824 */ /* 0x100fe200078e0a1d */
[----:B------:R-:W-:Y:S01]  /*a5a0*/  STL [R1+0x2e8], R15 ;  /* 0x0002e80f01007387 */ /* 0x000fe20000100800 */
[----:B------:R-:W-:-:S03]  /*a5b0*/  @!P5 IMAD.IADD R17, R17, 0x1, -R29 ;  /* 0x000000011111d824 */ /* 0x000fc600078e0a1d */
[----:B------:R0:W-:Y:S04]  /*a5c0*/  STL [R1+0x2f8], R4 ;  /* 0x0002f80401007387 */ /* 0x0001e80000100800 */
[----:B------:R-:W-:Y:S04]  /*a5d0*/  STL [R1+0x2f4], R16 ;  /* 0x0002f41001007387 */ /* 0x000fe80000100800 */
[----:B0-----:R-:W4:Y:S04]  /*a5e0*/  LDL R4, [R1+0x13b0] ;  /* 0x0013b00001047983 */ /* 0x001f280000100800 */
[----:B------:R0:W-:Y:S04]  /*a5f0*/  STL [R1+0x2ec], R23 ;  /* 0x0002ec1701007387 */ /* 0x0001e80000100800 */
[----:B------:R-:W-:Y:S04]  /*a600*/  STL [R1+0x2f0], R17 ;  /* 0x0002f01101007387 */ /* 0x000fe80000100800 */
[----:B0-----:R-:W4:Y:S04]  /*a610*/  LDL.LU R23, [R1+0x2b4] ;  /* 0x0002b40001177983 */ /* 0x001f280000300800 */
[----:B------:R-:W4:Y:S04]  /*a620*/  LDL.LU R12, [R1+0x2b0] ;  /* 0x0002b000010c7983 */ /* 0x000f280000300800 */
[----:B------:R-:W4:Y:S01]  /*a630*/  LDL.LU R14, [R1+0x298] ;  /* 0x00029800010e7983 */ /* 0x000f220000300800 */
[----:B------:R-:W-:-:S03]  /*a640*/  @!P4 IMAD.IADD R25, R25, 0x1, -R29 ;  /* 0x000000011919c824 */ /* 0x000fc600078e0a1d */
[----:B------:R-:W4:Y:S04]  /*a650*/  LDL.LU R15, [R1+0x2a4] ;  /* 0x0002a400010f7983 */ /* 0x000f280000300800 */
[----:B------:R-:W4:Y:S01]  /*a660*/  LDL.LU R16, [R1+0x2a8] ;  /* 0x0002a80001107983 */ /* 0x000f220000300800 */
[C---:B-----5:R-:W-:Y:S02]  /*a670*/  ISETP.GT.U32.AND P6, PT, R29.reuse, R3, PT ;  /* 0x000000031d00720c */ /* 0x060fe40003fc4070 */
[C---:B------:R-:W-:Y:S02]  /*a680*/  ISETP.GT.U32.AND P3, PT, R29.reuse, R10, PT ;  /* 0x0000000a1d00720c */ /* 0x040fe40003f64070 */
[C---:B------:R-:W-:Y:S02]  /*a690*/  ISETP.GT.U32.AND P0, PT, R29.reuse, R11, PT ;  /* 0x0000000b1d00720c */ /* 0x040fe40003f04070 */
[----:B------:R-:W-:-:S07]  /*a6a0*/  ISETP.GT.U32.AND P1, PT, R29, R13, PT ;  /* 0x0000000d1d00720c */ /* 0x000fce0003f24070 */
[--C-:B------:R-:W-:Y:S01]  /*a6b0*/  @!P6 IMAD.IADD R3, R3, 0x1, -R29.reuse ;  /* 0x000000010303e824 */ /* 0x100fe200078e0a1d */
[C---:B------:R-:W-:Y:S01]  /*a6c0*/  ISETP.GT.U32.AND P6, PT, R29.reuse, R24, PT ;  /* 0x000000181d00720c */ /* 0x040fe20003fc4070 */
[--C-:B------:R-:W-:Y:S01]  /*a6d0*/  @!P3 IMAD.IADD R10, R10, 0x1, -R29.reuse ;  /* 0x000000010a0ab824 */ /* 0x100fe200078e0a1d */
[----:B------:R-:W-:Y:S01]  /*a6e0*/  ISETP.GT.U32.AND P3, PT, R29, R19, PT ;  /* 0x000000131d00720c */ /* 0x000fe20003f64070 */
[--C-:B------:R-:W-:Y:S01]  /*a6f0*/  @!P0 IMAD.IADD R11, R11, 0x1, -R29.reuse ;  /* 0x000000010b0b8824 */ /* 0x100fe200078e0a1d */
[----:B------:R-:W-:Y:S01]  /*a700*/  ISETP.GT.U32.AND P0, PT, R29, R20, PT ;  /* 0x000000141d00720c */ /* 0x000fe20003f04070 */
[----:B------:R-:W-:Y:S01]  /*a710*/  @!P1 IMAD.IADD R13, R13, 0x1, -R29 ;  /* 0x000000010d0d9824 */ /* 0x000fe200078e0a1d */
[C---:B------:R-:W-:Y:S02]  /*a720*/  ISETP.GT.U32.AND P1, PT, R29.reuse, R22, PT ;  /* 0x000000161d00720c */ /* 0x040fe40003f24070 */
[----:B------:R-:W-:-:S05]  /*a730*/  ISETP.GT.U32.AND P2, PT, R29, R18, PT ;  /* 0x000000121d00720c */ /* 0x000fca0003f44070 */
[--C-:B------:R-:W-:Y:S02]  /*a740*/  @!P6 IMAD.IADD R24, R24, 0x1, -R29.reuse ;  /* 0x000000011818e824 */ /* 0x100fe400078e0a1d */
[--C-:B------:R-:W-:Y:S02]  /*a750*/  @!P3 IMAD.IADD R19, R19, 0x1, -R29.reuse ;  /* 0x000000011313b824 */ /* 0x100fe400078e0a1d */
[--C-:B------:R-:W-:Y:S01]  /*a760*/  @!P0 IMAD.IADD R20, R20, 0x1, -R29.reuse ;  /* 0x0000000114148824 */ /* 0x100fe200078e0a1d */
[----:B------:R0:W-:Y:S01]  /*a770*/  STL [R1+0x2d4], R24 ;  /* 0x0002d41801007387 */ /* 0x0001e20000100800 */
[--C-:B------:R-:W-:Y:S02]  /*a780*/  @!P1 IMAD.IADD R22, R22, 0x1, -R29.reuse ;  /* 0x0000000116169824 */ /* 0x100fe400078e0a1d */
[----:B------:R-:W-:Y:S01]  /*a790*/  @!P2 IMAD.IADD R18, R18, 0x1, -R29 ;  /* 0x000000011212a824 */ /* 0x000fe200078e0a1d */
[----:B0-----:R-:W5:Y:S01]  /*a7a0*/  LDL.LU R24, [R1+0x2a0] ;  /* 0x0002a00001187983 */ /* 0x001f620000300800 */
[----:B------:R-:W-:-:S03]  /*a7b0*/  ISETP.GT.U32.AND P2, PT, R29, R25, PT ;  /* 0x000000191d00720c */ /* 0x000fc60003f44070 */
[----:B------:R0:W-:Y:S04]  /*a7c0*/  STL [R1+0x2e0], R19 ;  /* 0x0002e01301007387 */ /* 0x0001e80000100800 */
        /* <DEDUP_REMOVED lines=8> */
[----:B------:R-:W5:Y:S01]  /*a850*/  LDL.LU R22, [R1+0x28c] ;  /* 0x00028c0001167983 */ /* 0x000f620000300800 */
[C---:B------:R-:W-:Y:S02]  /*a860*/  ISETP.GT.U32.AND P5, PT, R29.reuse, R27, PT ;  /* 0x0000001b1d00720c */ /* 0x040fe40003fa4070 */
[C---:B------:R-:W-:Y:S02]  /*a870*/  ISETP.GT.U32.AND P3, PT, R29.reuse, R10, PT ;  /* 0x0000000a1d00720c */ /* 0x040fe40003f64070 */
[----:B------:R-:W-:Y:S01]  /*a880*/  ISETP.GT.U32.AND P0, PT, R29, R11, PT ;  /* 0x0000000b1d00720c */ /* 0x000fe20003f04070 */
[----:B0-----:R-:W5:Y:S08]  /*a890*/  LDL.LU R25, [R1+0x288] ;  /* 0x0002880001197983 */ /* 0x001f700000300800 */
[--C-:B------:R-:W-:Y:S01]  /*a8a0*/  @!P5 IMAD.IADD R27, R27, 0x1, -R29.reuse ;  /* 0x000000011b1bd824 */ /* 0x100fe200078e0a1d */
[----:B------:R-:W-:Y:S01]  /*a8b0*/  ISETP.GT.U32.AND P1, PT, R29, R13, PT ;  /* 0x0000000d1d00720c */ /* 0x000fe20003f24070 */
[----:B------:R-:W-:-:S02]  /*a8c0*/  @!P3 IMAD.IADD R10, R10, 0x1, -R29 ;  /* 0x000000010a0ab824 */ /* 0x000fc400078e0a1d */
[----:B------:R-:W-:Y:S01]  /*a8d0*/  @!P0 IMAD.IADD R11, R11, 0x1, -R29 ;  /* 0x000000010b0b8824 */ /* 0x000fe200078e0a1d */
[----:B------:R-:W-:-:S09]  /*a8e0*/  ISETP.GT.U32.AND P2, PT, R29, R18, PT ;  /* 0x000000121d00720c */ /* 0x000fd20003f44070 */
[----:B------:R-:W-:Y:S01]  /*a8f0*/  @!P1 IMAD.IADD R13, R13, 0x1, -R29 ;  /* 0x000000010d0d9824 */ /* 0x000fe200078e0a1d */
[C---:B--2---:R-:W-:Y:S02]  /*a900*/  ISETP.GT.U32.AND P4, PT, R29.reuse, R21, PT ;  /* 0x000000151d00720c */ /* 0x044fe40003f84070 */
[----:B---3--:R-:W-:-:S11]  /*a910*/  ISETP.GT.U32.AND P5, PT, R29, R26, PT ;  /* 0x0000001a1d00720c */ /* 0x008fd60003fa4070 */
[--C-:B------:R-:W-:Y:S01]  /*a920*/  @!P4 IMAD.IADD R21, R21, 0x1, -R29.reuse ;  /* 0x000000011515c824 */ /* 0x100fe200078e0a1d */
[C---:B------:R-:W-:Y:S01]  /*a930*/  ISETP.GT.U32.AND P4, PT, R29.reuse, R27, PT ;  /* 0x0000001b1d00720c */ /* 0x040fe20003f84070 */
[----:B------:R-:W-:Y:S01]  /*a940*/  @!P5 IMAD.IADD R26, R26, 0x1, -R29 ;  /* 0x000000011a1ad824 */ /* 0x000fe200078e0a1d */
[----:B------:R-:W-:-:S11]  /*a950*/  ISETP.GT.U32.AND P5, PT, R29, R3, PT ;  /* 0x000000031d00720c */ /* 0x000fd60003fa4070 */
[----:B------:R-:W-:Y:S01]  /*a960*/  @!P4 IMAD.IADD R27, R27, 0x1, -R29 ;  /* 0x000000011b1bc824 */ /* 0x000fe200078e0a1d */
[----:B------:R-:W-:-:S04]  /*a970*/  ISETP.GT.U32.AND P6, PT, R29, R26, PT ;  /* 0x0000001a1d00720c */ /* 0x000fc80003fc4070 */
[----:B------:R0:W-:Y:S01]  /*a980*/  STL [R1+0x2c0], R27 ;  /* 0x0002c01b01007387 */ /* 0x0001e20000100800 */
[----:B------:R-:W-:-:S03]  /*a990*/  @!P5 IMAD.IADD R3, R3, 0x1, -R29 ;  /* 0x000000010303d824 */ /* 0x000fc600078e0a1d */
[----:B0-----:R-:W2:Y:S05]  /*a9a0*/  LDL.LU R27, [R1+0x270] ;  /* 0x00027000011b7983 */ /* 0x001eaa0000300800 */
[----:B------:R-:W-:Y:S01]  /*a9b0*/  @!P6 IMAD.IADD R26, R26, 0x1, -R29 ;  /* 0x000000011a1ae824 */ /* 0x000fe200078e0a1d */
[C---:B----4-:R-:W-:Y:S02]  /*a9c0*/  ISETP.GT.U32.AND P5, PT, R29.reuse, R23, PT ;  /* 0x000000171d00720c */ /* 0x050fe40003fa4070 */
[C---:B------:R-:W-:Y:S02]  /*a9d0*/  ISETP.GT.U32.AND P3, PT, R29.reuse, R12, PT ;  /* 0x0000000c1d00720c */ /* 0x040fe40003f64070 */
[----:B------:R-:W-:-:S02]  /*a9e0*/  ISETP.GT.U32.AND P0, PT, R29, R14, PT ;  /* 0x0000000e1d00720c */ /* 0x000fc40003f04070 */
[C---:B------:R-:W-:Y:S02]  /*a9f0*/  ISETP.GT.U32.AND P4, PT, R29.reuse, R21, PT ;  /* 0x000000151d00720c */ /* 0x040fe40003f84070 */
[----:B------:R-:W-:-:S05]  /*aa00*/  ISETP.GT.U32.AND P1, PT, R29, R15, PT ;  /* 0x0000000f1d00720c */ /* 0x000fca0003f24070 */
[--C-:B------:R-:W-:Y:S02]  /*aa10*/  @!P5 IMAD.IADD R23, R23, 0x1, -R29.reuse ;  /* 0x000000011717d824 */ /* 0x100fe400078e0a1d */
[--C-:B------:R-:W-:Y:S02]  /*aa20*/  @!P3 IMAD.IADD R12, R12, 0x1, -R29.reuse ;  /* 0x000000010c0cb824 */ /* 0x100fe400078e0a1d */
[--C-:B------:R-:W-:Y:S01]  /*aa30*/  @!P0 IMAD.IADD R14, R14, 0x1, -R29.reuse ;  /* 0x000000010e0e8824 */ /* 0x100fe200078e0a1d */
[----:B------:R-:W-:Y:S01]  /*aa40*/  STL [R1+0x2cc], R3 ;  /* 0x0002cc0301007387 */ /* 0x000fe20000100800 */
[--C-:B------:R-:W-:Y:S01]  /*aa50*/  @!P2 IMAD.IADD R18, R18, 0x1, -R29.reuse ;  /* 0x000000011212a824 */ /* 0x100fe200078e0a1d */
[----:B------:R-:W-:Y:S01]  /*aa60*/  ISETP.GT.U32.AND P2, PT, R29, R16, PT ;  /* 0x000000101d00720c */ /* 0x000fe20003f44070 */
[--C-:B------:R-:W-:Y:S01]  /*aa70*/  @!P1 IMAD.IADD R15, R15, 0x1, -R29.reuse ;  /* 0x000000010f0f9824 */ /* 0x100fe200078e0a1d */
[----:B------:R-:W-:Y:S01]  /*aa80*/  STL [R1+0x2d0], R10 ;  /* 0x0002d00a01007387 */ /* 0x000fe20000100800 */
[----:B------:R-:W-:-:S03]  /*aa90*/  @!P4 IMAD.IADD R21, R21, 0x1, -R29 ;  /* 0x000000011515c824 */ /* 0x000fc600078e0a1d */
[----:B------:R-:W-:Y:S04]  /*aaa0*/  STL [R1+0x2c8], R11 ;  /* 0x0002c80b01007387 */ /* 0x000fe80000100800 */
[----:B------:R-:W-:Y:S04]  /*aab0*/  STL [R1+0x2c4], R13 ;  /* 0x0002c40d01007387 */ /* 0x000fe80000100800 */
[----:B------:R-:W-:Y:S04]  /*aac0*/  STL [R1+0x2ac], R18 ;  /* 0x0002ac1201007387 */ /* 0x000fe80000100800 */
[----:B------:R0:W-:Y:S04]  /*aad0*/  STL [R1+0x2bc], R26 ;  /* 0x0002bc1a01007387 */ /* 0x0001e80000100800 */
[----:B------:R1:W-:Y:S04]  /*aae0*/  STL [R1+0x2b8], R21 ;  /* 0x0002b81501007387 */ /* 0x0003e80000100800 */
[----:B0-----:R-:W3:Y:S04]  /*aaf0*/  LDL.LU R26, [R1+0x27c] ;  /* 0x00027c00011a7983 */ /* 0x001ee80000300800 */
[----:B------:R-:W4:Y:S01]  /*ab00*/  LDL.LU R3, [R1+0x280] ;  /* 0x0002800001037983 */ /* 0x000f220000300800 */
[----:B------:R-:W-:-:S03]  /*ab10*/  @!P2 IMAD.IADD R16, R16, 0x1, -R29 ;  /* 0x000000011010a824 */ /* 0x000fc600078e0a1d */
[----:B------:R-:W4:Y:S04]  /*ab20*/  LDL.LU R13, [R1+0x278] ;  /* 0x00027800010d7983 */ /* 0x000f280000300800 */
[----:B------:R-:W4:Y:S04]  /*ab30*/  LDL.LU R18, [R1+0x274] ;  /* 0x0002740001127983 */ /* 0x000f280000300800 */
[----:B-1----:R-:W4:Y:S01]  /*ab40*/  LDL.LU R21, [R1+0x25c] ;  /* 0x00025c0001157983 */ /* 0x002f220000300800 */
[C---:B-----5:R-:W-:Y:S02]  /*ab50*/  ISETP.GT.U32.AND P6, PT, R29.reuse, R9, PT ;  /* 0x000000091d00720c */ /* 0x060fe40003fc4070 */
[----:B------:R-:W-:-:S02]  /*ab60*/  ISETP.GT.U32.AND P5, PT, R29, R17, PT ;  /* 0x000000111d00720c */ /* 0x000fc40003fa4070 */
[C---:B------:R-:W-:Y:S02]  /*ab70*/  ISETP.GT.U32.AND P3, PT, R29.reuse, R19, PT ;  /* 0x000000131d00720c */ /* 0x040fe40003f64070 */
[----:B------:R-:W-:-:S07]  /*ab80*/  ISETP.GT.U32.AND P0, PT, R29, R20, PT ;  /* 0x000000141d00720c */ /* 0x000fce0003f04070 */
[--C-:B------:R-:W-:Y:S01]  /*ab90*/  @!P6 IMAD.IADD R9, R9, 0x1, -R29.reuse ;  /* 0x000000010909e824 */ /* 0x100fe200078e0a1d */
[----:B------:R-:W-:Y:S01]  /*aba0*/  ISETP.GT.U32.AND P6, PT, R29, R23, PT ;  /* 0x000000171d00720c */ /* 0x000fe20003fc4070 */
[--C-:B------:R-:W-:Y:S01]  /*abb0*/  @!P5 IMAD.IADD R17, R17, 0x1, -R29.reuse ;  /* 0x000000011111d824 */ /* 0x100fe200078e0a1d */
[----:B------:R-:W-:Y:S01]  /*abc0*/  ISETP.GT.U32.AND P5, PT, R29, R12, PT ;  /* 0x0000000c1d00720c */ /* 0x000fe20003fa4070 */
[--C-:B------:R-:W-:Y:S01]  /*abd0*/  @!P3 IMAD.IADD R19, R19, 0x1, -R29.reuse ;  /* 0x000000011313b824 */ /* 0x100fe200078e0a1d */
[C---:B------:R-:W-:Y:S02]  /*abe0*/  ISETP.GT.U32.AND P3, PT, R29.reuse, R14, PT ;  /* 0x0000000e1d00720c */ /* 0x040fe40003f64070 */
[C---:B------:R-:W-:Y:S01]  /*abf0*/  ISETP.GT.U32.AND P1, PT, R29.reuse, R22, PT ;  /* 0x000000161d00720c */ /* 0x040fe20003f24070 */
[----:B------:R-:W-:Y:S01]  /*ac00*/  @!P0 IMAD.IADD R20, R20, 0x1, -R29 ;  /* 0x0000000114148824 */ /* 0x000fe200078e0a1d */
[----:B------:R-:W-:-:S05]  /*ac10*/  ISETP.GT.U32.AND P0, PT, R29, R15, PT ;  /* 0x0000000f1d00720c */ /* 0x000fca0003f04070 */
[--C-:B------:R-:W-:Y:S02]  /*ac20*/  @!P6 IMAD.IADD R23, R23, 0x1, -R29.reuse ;  /* 0x000000011717e824 */ /* 0x100fe400078e0a1d */
[----:B------:R-:W-:-:S03]  /*ac30*/  @!P5 IMAD.IADD R12, R12, 0x1, -R29 ;  /* 0x000000010c0cd824 */ /* 0x000fc600078e0a1d */
[----:B------:R0:W-:Y:S01]  /*ac40*/  STL [R1+0x2b4], R23 ;  /* 0x0002b41701007387 */ /* 0x0001e20000100800 */
[--C-:B------:R-:W-:Y:S02]  /*ac50*/  @!P3 IMAD.IADD R14, R14, 0x1, -R29.reuse ;  /* 0x000000010e0eb824 */ /* 0x100fe400078e0a1d */
[--C-:B------:R-:W-:Y:S01]  /*ac60*/  @!P1 IMAD.IADD R22, R22, 0x1, -R29.reuse ;  /* 0x0000000116169824 */ /* 0x100fe200078e0a1d */
[----:B------:R-:W-:Y:S01]  /*ac70*/  ISETP.GT.U32.AND P1, PT, R29, R16, PT ;  /* 0x000000101d00720c */ /* 0x000fe20003f24070 */
[--C-:B------:R-:W-:Y:S01]  /*ac80*/  @!P0 IMAD.IADD R15, R15, 0x1, -R29.reuse ;  /* 0x000000010f0f8824 */ /* 0x100fe200078e0a1d */
        /* <DEDUP_REMOVED lines=10> */
[----:B------:R-:W5:Y:S04]  /*ad30*/  LDL.LU R15, [R1+0x254] ;  /* 0x00025400010f7983 */ /* 0x000f680000300800 */
[----:B0-----:R-:W5:Y:S01]  /*ad40*/  LDL.LU R16, [R1+0x258] ;  /* 0x0002580001107983 */ /* 0x001f620000300800 */
[C---:B------:R-:W-:Y:S02]  /*ad50*/  ISETP.GT.U32.AND P4, PT, R29.reuse, R24, PT ;  /* 0x000000181d00720c */ /* 0x040fe40003f84070 */
[----:B------:R-:W-:-:S11]  /*ad60*/  ISETP.GT.U32.AND P2, PT, R29, R25, PT ;  /* 0x000000191d00720c */ /* 0x000fd60003f44070 */
[--C-:B------:R-:W-:Y:S01]  /*ad70*/  @!P4 IMAD.IADD R24, R24, 0x1, -R29.reuse ;  /* 0x000000011818c824 */ /* 0x100fe200078e0a1d */
[----:B------:R-:W-:Y:S01]  /*ad80*/  ISETP.GT.U32.AND P5, PT, R29, R17, PT ;  /* 0x000000111d00720c */ /* 0x000fe20003fa4070 */
[----:B------:R-:W-:-:S03]  /*ad90*/  @!P2 IMAD.IADD R25, R25, 0x1, -R29 ;  /* 0x000000011919a824 */ /* 0x000fc600078e0a1d */
[C---:B------:R-:W-:Y:S02]  /*ada0*/  ISETP.GT.U32.AND P2, PT, R29.reuse, R24, PT ;  /* 0x000000181d00720c */ /* 0x040fe40003f44070 */
[C---:B------:R-:W-:Y:S02]  /*adb0*/  ISETP.GT.U32.AND P3, PT, R29.reuse, R19, PT ;  /* 0x000000131d00720c */ /* 0x040fe40003f64070 */
[C---:B------:R-:W-:Y:S02]  /*adc0*/  ISETP.GT.U32.AND P0, PT, R29.reuse, R20, PT ;  /* 0x000000141d00720c */ /* 0x040fe40003f04070 */
[----:B------:R-:W-:-:S03]  /*add0*/  ISETP.GT.U32.AND P1, PT, R29, R22, PT ;  /* 0x000000161d00720c */ /* 0x000fc60003f24070 */
[----:B------:R-:W-:-:S04]  /*ade0*/  @!P5 IMAD.IADD R17, R17, 0x1, -R29 ;  /* 0x000000011111d824 */ /* 0x000fc800078e0a1d */
[----:B------:R-:W-:Y:S01]  /*adf0*/  @!P2 IMAD.IADD R24, R24, 0x1, -R29 ;  /* 0x000000011818a824 */ /* 0x000fe200078e0a1d */
[----:B--2---:R-:W-:-:S13]  /*ae00*/  ISETP.GT.U32.AND P4, PT, R29, R27, PT ;  /* 0x0000001b1d00720c */ /* 0x004fda0003f84070 */
[----:B------:R-:W-:Y:S01]  /*ae10*/  @!P4 IMAD.IADD R27, R27, 0x1, -R29 ;  /* 0x000000011b1bc824 */ /* 0x000fe200078e0a1d */
[----:B------:R-:W-:-:S04]  /*ae20*/  ISETP.GT.U32.AND P4, PT, R29, R9, PT ;  /* 0x000000091d00720c */ /* 0x000fc80003f84070 */
[----:B------:R-:W-:Y:S01]  /*ae30*/  ISETP.GT.U32.AND P6, PT, R29, R27, PT ;  /* 0x0000001b1d00720c */ /* 0x000fe20003fc4070 */
[--C-:B------:R-:W-:Y:S01]  /*ae40*/  @!P3 IMAD.IADD R19, R19, 0x1, -R29.reuse ;  /* 0x000000011313b824 */ /* 0x100fe200078e0a1d */
[----:B------:R0:W-:Y:S07]  /*ae50*/  STL [R1+0x2a0], R24 ;  /* 0x0002a01801007387 */ /* 0x0001ee0000100800 */
[--C-:B------:R-:W-:Y:S01]  /*ae60*/  @!P4 IMAD.IADD R9, R9, 0x1, -R29.reuse ;  /* 0x000000010909c824 */ /* 0x100fe200078e0a1d */
[----:B0-----:R-:W2:Y:S03]  /*ae70*/  LDL.LU R24, [R1+0x250] ;  /* 0x0002500001187983 */ /* 0x001ea60000300800 */
[--C-:B------:R-:W-:Y:S01]  /*ae80*/  @!P6 IMAD.IADD R27, R27, 0x1, -R29.reuse ;  /* 0x000000011b1be824 */ /* 0x100fe200078e0a1d */
[----:B------:R-:W-:Y:S01]  /*ae90*/  ISETP.GT.U32.AND P2, PT, R29, R25, PT ;  /* 0x000000191d00720c */ /* 0x000fe20003f44070 */
[----:B------:R-:W-:-:S02]  /*aea0*/  @!P0 IMAD.IADD R20, R20, 0x1, -R29 ;  /* 0x0000000114148824 */ /* 0x000fc400078e0a1d */
[----:B------:R-:W-:Y:S01]  /*aeb0*/  @!P1 IMAD.IADD R22, R22, 0x1, -R29 ;  /* 0x0000000116169824 */ /* 0x000fe200078e0a1d */
[----:B------:R-:W-:Y:S01]  /*aec0*/  STL [R1+0x29c], R9 ;  /* 0x00029c0901007387 */ /* 0x000fe20000100800 */
[C---:B---3--:R-:W-:Y:S02]  /*aed0*/  ISETP.GT.U32.AND P4, PT, R29.reuse, R26, PT ;  /* 0x0000001a1d00720c */ /* 0x048fe40003f84070 */
[C---:B----4-:R-:W-:Y:S02]  /*aee0*/  ISETP.GT.U32.AND P5, PT, R29.reuse, R3, PT ;  /* 0x000000031d00720c */ /* 0x050fe40003fa4070 */
[----:B------:R-:W-:-:S09]  /*aef0*/  ISETP.GT.U32.AND P3, PT, R29, R13, PT ;  /* 0x0000000d1d00720c */ /* 0x000fd20003f64070 */
[--C-:B------:R-:W-:Y:S01]  /*af00*/  @!P4 IMAD.IADD R26, R26, 0x1, -R29.reuse ;  /* 0x000000011a1ac824 */ /* 0x100fe200078e0a1d */
[----:B------:R-:W-:Y:S01]  /*af10*/  ISETP.GT.U32.AND P0, PT, R29, R18, PT ;  /* 0x000000121d00720c */ /* 0x000fe20003f04070 */
[--C-:B------:R-:W-:Y:S01]  /*af20*/  @!P5 IMAD.IADD R3, R3, 0x1, -R29.reuse ;  /* 0x000000010303d824 */ /* 0x100fe200078e0a1d */
[----:B------:R-:W-:Y:S01]  /*af30*/  ISETP.GT.U32.AND P1, PT, R29, R21, PT ;  /* 0x000000151d00720c */ /* 0x000fe20003f24070 */
[--C-:B------:R-:W-:Y:S01]  /*af40*/  @!P3 IMAD.IADD R13, R13, 0x1, -R29.reuse ;  /* 0x000000010d0db824 */ /* 0x100fe200078e0a1d */
[----:B------:R-:W-:Y:S01]  /*af50*/  STL [R1+0x284], R17 ;  /* 0x0002841101007387 */ /* 0x000fe20000100800 */
[----:B------:R-:W-:-:S03]  /*af60*/  @!P2 IMAD.IADD R25, R25, 0x1, -R29 ;  /* 0x000000011919a824 */ /* 0x000fc600078e0a1d */
[----:B------:R-:W-:Y:S05]  /*af70*/  STL [R1+0x290], R19 ;  /* 0x0002901301007387 */ /* 0x000fea0000100800 */
[--C-:B------:R-:W-:Y:S01]  /*af80*/  @!P0 IMAD.IADD R18, R18, 0x1, -R29.reuse ;  /* 0x0000000112128824 */ /* 0x100fe200078e0a1d */
[----:B------:R-:W-:Y:S01]  /*af90*/  STL [R1+0x294], R20 ;  /* 0x0002941401007387 */ /* 0x000fe20000100800 */
[----:B------:R-:W-:-:S03]  /*afa0*/  @!P1 IMAD.IADD R21, R21, 0x1, -R29 ;  /* 0x0000000115159824 */ /* 0x000fc600078e0a1d */
[----:B------:R-:W-:Y:S04]  /*afb0*/  STL [R1+0x28c], R22 ;  /* 0x00028c1601007387 */ /* 0x000fe80000100800 */
[----:B------:R0:W-:Y:S04]  /*afc0*/  STL [R1+0x270], R27 ;  /* 0x0002701b01007387 */ /* 0x0001e80000100800 */
[----:B------:R1:W-:Y:S04]  /*afd0*/  STL [R1+0x288], R25 ;  /* 0x0002881901007387 */ /* 0x0003e80000100800 */
[----:B0-----:R-:W3:Y:S04]  /*afe0*/  LDL R27, [R1+0x13b4] ;  /* 0x0013b400011b7983 */ /* 0x001ee80000100800 */
[----:B-1----:R-:W4:Y:S04]  /*aff0*/  LDL.LU R25, [R1+0x24c] ;  /* 0x00024c0001197983 */ /* 0x002f280000300800 */
[----:B------:R-:W3:Y:S04]  /*b000*/  LDL.LU R17, [R1+0x234] ;  /* 0x0002340001117983 */ /* 0x000ee80000300800 */
[----:B------:R-:W3:Y:S04]  /*b010*/  LDL.LU R19, [R1+0x240] ;  /* 0x0002400001137983 */ /* 0x000ee80000300800 */
[----:B------:R-:W3:Y:S04]  /*b020*/  LDL.LU R20, [R1+0x244] ;  /* 0x0002440001147983 */ /* 0x000ee80000300800 */
[----:B------:R-:W3:Y:S01]  /*b030*/  LDL.LU R22, [R1+0x23c] ;  /* 0x00023c0001167983 */ /* 0x000ee20000300800 */
[----:B-----5:R-:W-:-:S02]  /*b040*/  ISETP.GT.U32.AND P6, PT, R29, R10, PT ;  /* 0x0000000a1d00720c */ /* 0x020fc40003fc4070 */
[C---:B------:R-:W-:Y:S02]  /*b050*/  ISETP.GT.U32.AND P4, PT, R29.reuse, R11, PT ;  /* 0x0000000b1d00720c */ /* 0x040fe40003f84070 */
[C---:B------:R-:W-:Y:S02]  /*b060*/  ISETP.GT.U32.AND P5, PT, R29.reuse, R12, PT ;  /* 0x0000000c1d00720c */ /* 0x040fe40003fa4070 */
[----:B------:R-:W-:-:S07]  /*b070*/  ISETP.GT.U32.AND P3, PT, R29, R14, PT ;  /* 0x0000000e1d00720c */ /* 0x000fce0003f64070 */
[--C-:B------:R-:W-:Y:S01]  /*b080*/  @!P6 IMAD.IADD R10, R10, 0x1, -R29.reuse ;  /* 0x000000010a0ae824 */ /* 0x100fe200078e0a1d */
[----:B------:R-:W-:Y:S01]  /*b090*/  ISETP.GT.U32.AND P6, PT, R29, R26, PT ;  /* 0x0000001a1d00720c */ /* 0x000fe20003fc4070 */
[--C-:B------:R-:W-:Y:S01]  /*b0a0*/  @!P4 IMAD.IADD R11, R11, 0x1, -R29.reuse ;  /* 0x000000010b0bc824 */ /* 0x100fe200078e0a1d */
[C---:B------:R-:W-:Y:S02]  /*b0b0*/  ISETP.GT.U32.AND P2, PT, R29.reuse, R23, PT ;  /* 0x000000171d00720c */ /* 0x040fe40003f44070 */
[C---:B------:R-:W-:Y:S01]  /*b0c0*/  ISETP.GT.U32.AND P4, PT, R29.reuse, R3, PT ;  /* 0x000000031d00720c */ /* 0x040fe20003f84070 */
[--C-:B------:R-:W-:Y:S01]  /*b0d0*/  @!P5 IMAD.IADD R12, R12, 0x1, -R29.reuse ;  /* 0x000000010c0cd824 */ /* 0x100fe200078e0a1d */
[C---:B------:R-:W-:Y:S02]  /*b0e0*/  ISETP.GT.U32.AND P0, PT, R29.reuse, R15, PT ;  /* 0x0000000f1d00720c */ /* 0x040fe40003f04070 */
[C---:B------:R-:W-:Y:S01]  /*b0f0*/  ISETP.GT.U32.AND P5, PT, R29.reuse, R13, PT ;  /* 0x0000000d1d00720c */ /* 0x040fe20003fa4070 */
[----:B------:R-:W-:Y:S01]  /*b100*/  @!P3 IMAD.IADD R14, R14, 0x1, -R29 ;  /* 0x000000010e0eb824 */ /* 0x000fe200078e0a1d */
[----:B------:R-:W-:-:S02]  /*b110*/  ISETP.GT.U32.AND P3, PT, R29, R18, PT ;  /* 0x000000121d00720c */ /* 0x000fc40003f64070 */
[----:B------:R-:W-:Y:S01]  /*b120*/  ISETP.GT.U32.AND P1, PT, R29, R16, PT ;  /* 0x000000101d00720c */ /* 0x000fe20003f24070 */
[--C-:B------:R-:W-:Y:S02]  /*b130*/  @!P6 IMAD.IADD R26, R26, 0x1, -R29.reuse ;  /* 0x000000011a1ae824 */ /* 0x100fe400078e0a1d */
[--C-:B------:R-:W-:Y:S02]  /*b140*/  @!P2 IMAD.IADD R23, R23, 0x1, -R29.reuse ;  /* 0x000000011717a824 */ /* 0x100fe400078e0a1d */
[--C-:B------:R-:W-:Y:S01]  /*b150*/  @!P4 IMAD.IADD R3, R3, 0x1, -R29.reuse ;  /* 0x000000010303c824 */ /* 0x100fe200078e0a1d */
[----:B------:R0:W-:Y:S01]  /*b160*/  STL [R1+0x27c], R26 ;  /* 0x00027c1a01007387 */ /* 0x0001e20000100800 */
[--C-:B------:R-:W-:Y:S01]  /*b170*/  @!P0 IMAD.IADD R15, R15, 0x1, -R29.reuse ;  /* 0x000000010f0f8824 */ /* 0x100fe200078e0a1d */
[----:B------:R-:W-:Y:S01]  /*b180*/  ISETP.GT.U32.AND P0, PT, R29, R21, PT ;  /* 0x000000151d00720c */ /* 0x000fe20003f04070 */
[--C-:B------:R-:W-:Y:S02]  /*b190*/  @!P5 IMAD.IADD R13, R13, 0x1, -R29.reuse ;  /* 0x000000010d0dd824 */ /* 0x100fe400078e0a1d */
[----:B------:R-:W-:-:S02]  /*b1a0*/  @!P3 IMAD.IADD R18, R18, 0x1, -R29 ;  /* 0x000000011212b824 */ /* 0x000fc400078e0a1d */
[--C-:B------:R-:W-:Y:S01]  /*b1b0*/  @!P1 IMAD.IADD R16, R16, 0x1, -R29.reuse ;  /* 0x0000000110109824 */ /* 0x100fe200078e0a1d */
[----:B------:R-:W-:Y:S01]  /*b1c0*/  ISETP.GT.U32.AND P1, PT, R29, R23, PT ;  /* 0x000000171d00720c */ /* 0x000fe20003f24070 */
[----:B0-----:R-:W5:Y:S04]  /*b1d0*/  LDL.LU R26, [R1+0x238] ;  /* 0x00023800011a7983 */ /* 0x001f680000300800 */
[----:B------:R-:W-:Y:S04]  /*b1e0*/  STL [R1+0x280], R3 ;  /* 0x0002800301007387 */ /* 0x000fe80000100800 */
[----:B------:R-:W5:Y:S04]  /*b1f0*/  LDL.LU R2, [R1+0x220] ;  /* 0x0002200001027983 */ /* 0x000f680000300800 */
[----:B------:R0:W-:Y:S04]  /*b200*/  STL [R1+0x278], R13 ;  /* 0x0002780d01007387 */ /* 0x0001e80000100800 */
[----:B------:R-:W5:Y:S04]  /*b210*/  LDL.LU R9, [R1+0x22c] ;  /* 0x00022c0001097983 */ /* 0x000f680000300800 */
[----:B------:R1:W-:Y:S04]  /*b220*/  STL [R1+0x274], R18 ;  /* 0x0002741201007387 */ /* 0x0003e80000100800 */
[----:B0-----:R-:W5:Y:S01]  /*b230*/  LDL.LU R13, [R1+0x230] ;  /* 0x00023000010d7983 */ /* 0x001f620000300800 */
[----:B------:R-:W-:-:S03]  /*b240*/  @!P0 IMAD.IADD R21, R21, 0x1, -R29 ;  /* 0x0000000115158824 */ /* 0x000fc600078e0a1d */
[----:B-1----:R-:W5:Y:S01]  /*b250*/  LDL.LU R18, [R1+0x228] ;  /* 0x0002280001127983 */ /* 0x002f620000300800 */
[----:B------:R-:W-:-:S03]  /*b260*/  @!P1 IMAD.IADD R23, R23, 0x1, -R29 ;  /* 0x0000000117179824 */ /* 0x000fc600078e0a1d */
[----:B------:R0:W-:Y:S04]  /*b270*/  STL [R1+0x25c], R21 ;  /* 0x00025c1501007387 */ /* 0x0001e80000100800 */
[----:B0-----:R-:W5:Y:S04]  /*b280*/  LDL.LU R21, [R1+0x224] ;  /* 0x0002240001157983 */ /* 0x001f680000300800 */
[----:B------:R0:W-:Y:S04]  /*b290*/  STL [R1+0x268], R23 ;  /* 0x0002681701007387 */ /* 0x0001e80000100800 */
[----:B0-----:R-:W5:Y:S01]  /*b2a0*/  LDL.LU R23, [R1+0x20c] ;  /* 0x00020c0001177983 */ /* 0x001f620000300800 */
[----:B------:R-:W-:-:S02]  /*b2b0*/  ISETP.GT.U32.AND P4, PT, R29, R11, PT ;  /* 0x0000000b1d00720c */ /* 0x000fc40003f84070 */
[C---:B--2---:R-:W-:Y:S02]  /*b2c0*/  ISETP.GT.U32.AND P2, PT, R29.reuse, R24, PT ;  /* 0x000000181d00720c */ /* 0x044fe40003f44070 */
[----:B------:R-:W-:-:S11]  /*b2d0*/  ISETP.GT.U32.AND P5, PT, R29, R12, PT ;  /* 0x0000000c1d00720c */ /* 0x000fd60003fa4070 */
[----:B------:R-:W-:Y:S01]  /*b2e0*/  @!P2 IMAD.IADD R24, R24, 0x1, -R29 ;  /* 0x000000011818a824 */ /* 0x000fe200078e0a1d */
[----:B------:R-:W-:-:S04]  /*b2f0*/  ISETP.GT.U32.AND P2, PT, R29, R10, PT ;  /* 0x0000000a1d00720c */ /* 0x000fc80003f44070 */
[----:B------:R-:W-:Y:S01]  /*b300*/  ISETP.GT.U32.AND P6, PT, R29, R24, PT ;  /* 0x000000181d00720c */ /* 0x000fe20003fc4070 */
[----:B------:R-:W-:Y:S01]  /*b310*/  @!P4 IMAD.IADD R11, R11, 0x1, -R29 ;  /* 0x000000010b0bc824 */ /* 0x000fe200078e0a1d */
[C---:B------:R-:W-:Y:S02]  /*b320*/  ISETP.GT.U32.AND P3, PT, R29.reuse, R14, PT ;  /* 0x0000000e1d00720c */ /* 0x040fe40003f64070 */
[----:B------:R-:W-:-:S05]  /*b330*/  ISETP.GT.U32.AND P0, PT, R29, R15, PT ;  /* 0x0000000f1d00720c */ /* 0x000fca0003f04070 */
[--C-:B------:R-:W-:Y:S02]  /*b340*/  @!P2 IMAD.IADD R10, R10, 0x1, -R29.reuse ;  /* 0x000000010a0aa824 */ /* 0x100fe400078e0a1d */
[--C-:B------:R-:W-:Y:S01]  /*b350*/  @!P5 IMAD.IADD R12, R12, 0x1, -R29.reuse ;  /* 0x000000010c0cd824 */ /* 0x100fe200078e0a1d */
[----:B------:R-:W-:Y:S01]  /*b360*/  ISETP.GT.U32.AND P1, PT, R29, R16, PT ;  /* 0x000000101d00720c */ /* 0x000fe20003f24070 */
[--C-:B------:R-:W-:Y:S02]  /*b370*/  @!P6 IMAD.IADD R24, R24, 0x1, -R29.reuse ;  /* 0x000000011818e824 */ /* 0x100fe400078e0a1d */
[--C-:B------:R-:W-:Y:S02]  /*b380*/  @!P3 IMAD.IADD R14, R14, 0x1, -R29.reuse ;  /* 0x000000010e0eb824 */ /* 0x100fe400078e0a1d */
[----:B------:R-:W-:-:S08]  /*b390*/  @!P0 IMAD.IADD R15, R15, 0x1, -R29 ;  /* 0x000000010f0f8824 */ /* 0x000fd000078e0a1d */
[--C-:B------:R-:W-:Y:S01]  /*b3a0*/  @!P1 IMAD.IADD R16, R16, 0x1, -R29.reuse ;  /* 0x0000000110109824 */ /* 0x100fe200078e0a1d */
[C---:B----4-:R-:W-:Y:S02]  /*b3b0*/  ISETP.GT.U32.AND P2, PT, R29.reuse, R25, PT ;  /* 0x000000191d00720c */ /* 0x050fe40003f44070 */
[C---:B---3--:R-:W-:Y:S02]  /*b3c0*/  ISETP.GT.U32.AND P4, PT, R29.reuse, R17, PT ;  /* 0x000000111d00720c */ /* 0x048fe40003f84070 */
[----:B------:R-:W-:Y:S02]  /*b3d0*/  IABS R3, R27 ;  /* 0x0000001b00037213 */ /* 0x000fe40000000000 */
[----:B------:R-:W-:Y:S01]  /*b3e0*/  ISETP.GT.U32.AND P5, PT, R29, R19, PT ;  /* 0x000000131d00720c */ /* 0x000fe20003fa4070 */
[----:B------:R-:W2:Y:S06]  /*b3f0*/  LDL.LU R27, [R1+0x218] ;  /* 0x00021800011b7983 */ /* 0x000eac0000300800 */
[----:B------:R-:W-:Y:S01]  /*b400*/  @!P2 IMAD.IADD R25, R25, 0x1, -R29 ;  /* 0x000000011919a824 */ /* 0x000fe200078e0a1d */
[----:B------:R-:W-:-:S02]  /*b410*/  ISETP.GT.U32.AND P3, PT, R29, R20, PT ;  /* 0x000000141d00720c */ /* 0x000fc40003f64070 */
[----:B------:R-:W-:Y:S01]  /*b420*/  ISETP.GT.U32.AND P0, PT, R29, R22, PT ;  /* 0x000000161d00720c */ /* 0x000fe20003f04070 */
[--C-:B------:R-:W-:Y:S02]  /*b430*/  @!P4 IMAD.IADD R17, R17, 0x1, -R29.reuse ;  /* 0x000000011111c824 */ /* 0x100fe400078e0a1d */
[--C-:B------:R-:W-:Y:S01]  /*b440*/  @!P5 IMAD.IADD R19, R19, 0x1, -R29.reuse ;  /* 0x000000011313d824 */ /* 0x100fe200078e0a1d */
[----:B------:R-:W-:Y:S07]  /*b450*/  STL [R1+0x26c], R10 ;  /* 0x00026c0a01007387 */ /* 0x000fee0000100800 */
        /* <DEDUP_REMOVED lines=9> */
[----:B------:R-:W4:Y:S04]  /*b4f0*/  LDL.LU R12, [R1+0x214] ;  /* 0x00021400010c7983 */ /* 0x000f280000300800 */
[----:B------:R-:W4:Y:S04]  /*b500*/  LDL.LU R14, [R1+0x210] ;  /* 0x00021000010e7983 */ /* 0x000f280000300800 */
[----:B------:R-:W4:Y:S04]  /*b510*/  LDL.LU R15, [R1+0x1f8] ;  /* 0x0001f800010f7983 */ /* 0x000f280000300800 */
[----:B-1----:R-:W4:Y:S01]  /*b520*/  LDL.LU R16, [R1+0x204] ;  /* 0x0002040001107983 */ /* 0x002f220000300800 */
        /* <DEDUP_REMOVED lines=8> */
[----:B------:R-:W-:Y:S01]  /*b5b0*/  ISETP.GT.U32.AND P2, PT, R29, R17, PT ;  /* 0x000000111d00720c */ /* 0x000fe20003f44070 */
[--C-:B------:R-:W-:Y:S01]  /*b5c0*/  @!P4 IMAD.IADD R13, R13, 0x1, -R29.reuse ;  /* 0x000000010d0dc824 */ /* 0x100fe200078e0a1d */
[C---:B------:R-:W-:Y:S02]  /*b5d0*/  ISETP.GT.U32.AND P4, PT, R29.reuse, R19, PT ;  /* 0x000000131d00720c */ /* 0x040fe40003f84070 */
[C---:B------:R-:W-:Y:S01]  /*b5e0*/  ISETP.GT.U32.AND P3, PT, R29.reuse, R21, PT ;  /* 0x000000151d00720c */ /* 0x040fe20003f64070 */
[----:B------:R-:W-:Y:S01]  /*b5f0*/  @!P5 IMAD.IADD R18, R18, 0x1, -R29 ;  /* 0x000000011212d824 */ /* 0x000fe200078e0a1d */
[----:B------:R-:W-:-:S03]  /*b600*/  ISETP.GT.U32.AND P5, PT, R29, R20, PT ;  /* 0x000000141d00720c */ /* 0x000fc60003fa4070 */
[--C-:B------:R-:W-:Y:S02]  /*b610*/  @!P1 IMAD.IADD R26, R26, 0x1, -R29.reuse ;  /* 0x000000011a1a9824 */ /* 0x100fe400078e0a1d */
[--C-:B------:R-:W-:Y:S01]  /*b620*/  @!P6 IMAD.IADD R25, R25, 0x1, -R29.reuse ;  /* 0x000000011919e824 */ /* 0x100fe200078e0a1d */
[----:B------:R-:W-:Y:S01]  /*b630*/  ISETP.GT.U32.AND P0, PT, R29, R23, PT ;  /* 0x000000171d00720c */ /* 0x000fe20003f04070 */
[----:B------:R-:W-:-:S04]  /*b640*/  @!P2 IMAD.IADD R17, R17, 0x1, -R29 ;  /* 0x000000011111a824 */ /* 0x000fc800078e0a1d */
[--C-:B------:R-:W-:Y:S01]  /*b650*/  @!P3 IMAD.IADD R21, R21, 0x1, -R29.reuse ;  /* 0x000000011515b824 */ /* 0x100fe200078e0a1d */
[----:B------:R-:W-:Y:S01]  /*b660*/  ISETP.GT.U32.AND P3, PT, R29, R22, PT ;  /* 0x000000161d00720c */ /* 0x000fe20003f64070 */
[----:B------:R0:W-:Y:S01]  /*b670*/  STL [R1+0x24c], R25 ;  /* 0x00024c1901007387 */ /* 0x0001e20000100800 */
[--C-:B------:R-:W-:Y:S02]  /*b680*/  @!P4 IMAD.IADD R19, R19, 0x1, -R29.reuse ;  /* 0x000000011313c824 */ /* 0x100fe400078e0a1d */
[----:B------:R-:W-:-:S03]  /*b690*/  @!P5 IMAD.IADD R20, R20, 0x1, -R29 ;  /* 0x000000011414d824 */ /* 0x000fc600078e0a1d */
[--C-:B------:R-:W-:Y:S01]  /*b6a0*/  @!P0 IMAD.IADD R23, R23, 0x1, -R29.reuse ;  /* 0x0000000117178824 */ /* 0x100fe200078e0a1d */
[----:B------:R-:W-:Y:S01]  /*b6b0*/  ISETP.GT.U32.AND P0, PT, R29, R26, PT ;  /* 0x0000001a1d00720c */ /* 0x000fe20003f04070 */
[----:B0-----:R-:W5:Y:S04]  /*b6c0*/  LDL.LU R25, [R1+0x208] ;  /* 0x0002080001197983 */ /* 0x001f680000300800 */
[----:B------:R0:W-:Y:S04]  /*b6d0*/  STL [R1+0x234], R17 ;  /* 0x0002341101007387 */ /* 0x0001e80000100800 */
[----:B------:R-:W5:Y:S04]  /*b6e0*/  LDL.LU R10, [R1+0x200] ;  /* 0x00020000010a7983 */ /* 0x000f680000300800 */
[----:B------:R1:W-:Y:S04]  /*b6f0*/  STL [R1+0x240], R19 ;  /* 0x0002401301007387 */ /* 0x0003e80000100800 */
[----:B------:R-:W5:Y:S04]  /*b700*/  LDL.LU R11, [R1+0x1fc] ;  /* 0x0001fc00010b7983 */ /* 0x000f680000300800 */
[----:B------:R-:W-:Y:S04]  /*b710*/  STL [R1+0x244], R20 ;  /* 0x0002441401007387 */ /* 0x000fe80000100800 */
[----:B0-----:R-:W5:Y:S01]  /*b720*/  LDL.LU R17, [R1+0x1e4] ;  /* 0x0001e40001117983 */ /* 0x001f620000300800 */
[----:B------:R-:W-:-:S02]  /*b730*/  @!P3 IMAD.IADD R22, R22, 0x1, -R29 ;  /* 0x000000011616b824 */ /* 0x000fc400078e0a1d */
[----:B------:R-:W-:Y:S01]  /*b740*/  @!P0 IMAD.IADD R26, R26, 0x1, -R29 ;  /* 0x000000011a1a8824 */ /* 0x000fe200078e0a1d */
[----:B-1----:R-:W5:Y:S04]  /*b750*/  LDL.LU R19, [R1+0x1f0] ;  /* 0x0001f00001137983 */ /* 0x002f680000300800 */
[----:B------:R-:W-:Y:S04]  /*b760*/  STL [R1+0x23c], R22 ;  /* 0x00023c1601007387 */ /* 0x000fe80000100800 */
[----:B------:R0:W-:Y:S04]  /*b770*/  STL [R1+0x238], R26 ;  /* 0x0002381a01007387 */ /* 0x0001e80000100800 */
[----:B0-----:R-:W5:Y:S04]  /*b780*/  LDL.LU R26, [R1+0x1f4] ;  /* 0x0001f400011a7983 */ /* 0x001f680000300800 */
[----:B------:R-:W5:Y:S04]  /*b790*/  LDL.LU R20, [R1+0x1ec] ;  /* 0x0001ec0001147983 */ /* 0x000f680000300800 */
[----:B------:R-:W5:Y:S01]  /*b7a0*/  LDL.LU R22, [R1+0x1e8] ;  /* 0x0001e80001167983 */ /* 0x000f620000300800 */
[----:B------:R-:W-:-:S02]  /*b7b0*/  ISETP.GT.U32.AND P2, PT, R29, R9, PT ;  /* 0x000000091d00720c */ /* 0x000fc40003f44070 */
[C---:B------:R-:W-:Y:S02]  /*b7c0*/  ISETP.GT.U32.AND P4, PT, R29.reuse, R13, PT ;  /* 0x0000000d1d00720c */ /* 0x040fe40003f84070 */
[C---:B------:R-:W-:Y:S02]  /*b7d0*/  ISETP.GT.U32.AND P5, PT, R29.reuse, R18, PT ;  /* 0x000000121d00720c */ /* 0x040fe40003fa4070 */
[----:B------:R-:W-:-:S07]  /*b7e0*/  ISETP.GT.U32.AND P3, PT, R29, R21, PT ;  /* 0x000000151d00720c */ /* 0x000fce0003f64070 */
[----:B------:R-:W-:Y:S01]  /*b7f0*/  @!P2 IMAD.IADD R9, R9, 0x1, -R29 ;  /* 0x000000010909a824 */ /* 0x000fe200078e0a1d */
[----:B--2---:R-:W-:-:S13]  /*b800*/  ISETP.GT.U32.AND P1, PT, R29, R27, PT ;  /* 0x0000001b1d00720c */ /* 0x004fda0003f24070 */
[----:B------:R-:W-:Y:S01]  /*b810*/  @!P1 IMAD.IADD R27, R27, 0x1, -R29 ;  /* 0x000000011b1b9824 */ /* 0x000fe200078e0a1d */
[----:B------:R-:W-:-:S04]  /*b820*/  ISETP.GT.U32.AND P1, PT, R29, R2, PT ;  /* 0x000000021d00720c */ /* 0x000fc80003f24070 */
[----:B------:R-:W-:-:S09]  /*b830*/  ISETP.GT.U32.AND P6, PT, R29, R27, PT ;  /* 0x0000001b1d00720c */ /* 0x000fd20003fc4070 */
[--C-:B------:R-:W-:Y:S01]  /*b840*/  @!P1 IMAD.IADD R2, R2, 0x1, -R29.reuse ;  /* 0x0000000102029824 */ /* 0x100fe200078e0a1d */
[----:B------:R-:W-:Y:S01]  /*b850*/  ISETP.GT.U32.AND P0, PT, R29, R23, PT ;  /* 0x000000171d00720c */ /* 0x000fe20003f04070 */
[--C-:B------:R-:W-:Y:S02]  /*b860*/  @!P4 IMAD.IADD R13, R13, 0x1, -R29.reuse ;  /* 0x000000010d0dc824 */ /* 0x100fe400078e0a1d */
[--C-:B------:R-:W-:Y:S02]  /*b870*/  @!P6 IMAD.IADD R27, R27, 0x1, -R29.reuse ;  /* 0x000000011b1be824 */ /* 0x100fe400078e0a1d */
[----:B------:R-:W-:Y:S01]  /*b880*/  @!P5 IMAD.IADD R18, R18, 0x1, -R29 ;  /* 0x000000011212d824 */ /* 0x000fe200078e0a1d */
[C---:B---3--:R-:W-:Y:S02]  /*b890*/  ISETP.GT.U32.AND P1, PT, R29.reuse, R24, PT ;  /* 0x000000181d00720c */ /* 0x048fe40003f24070 */
[C---:B----4-:R-:W-:Y:S02]  /*b8a0*/  ISETP.GT.U32.AND P2, PT, R29.reuse, R12, PT ;  /* 0x0000000c1d00720c */ /* 0x050fe40003f44070 */
[----:B------:R-:W-:-:S02]  /*b8b0*/  ISETP.GT.U32.AND P4, PT, R29, R14, PT ;  /* 0x0000000e1d00720c */ /* 0x000fc40003f84070 */
[----:B------:R-:W-:-:S07]  /*b8c0*/  ISETP.GT.U32.AND P5, PT, R29, R15, PT ;  /* 0x0000000f1d00720c */ /* 0x000fce0003fa4070 */
[--C-:B------:R-:W-:Y:S02]  /*b8d0*/  @!P1 IMAD.IADD R24, R24, 0x1, -R29.reuse ;  /* 0x0000000118189824 */ /* 0x100fe400078e0a1d */
[--C-:B------:R-:W-:Y:S02]  /*b8e0*/  @!P2 IMAD.IADD R12, R12, 0x1, -R29.reuse ;  /* 0x000000010c0ca824 */ /* 0x100fe400078e0a1d */
[--C-:B------:R-:W-:Y:S01]  /*b8f0*/  @!P3 IMAD.IADD R21, R21, 0x1, -R29.reuse ;  /* 0x000000011515b824 */ /* 0x100fe200078e0a1d */
[----:B------:R-:W-:Y:S01]  /*b900*/  ISETP.GT.U32.AND P3, PT, R29, R16, PT ;  /* 0x000000101d00720c */ /* 0x000fe20003f64070 */
[--C-:B------:R-:W-:Y:S01]  /*b910*/  @!P0 IMAD.IADD R23, R23, 0x1, -R29.reuse ;  /* 0x0000000117178824 */ /* 0x100fe200078e0a1d */
[----:B------:R-:W-:Y:S01]  /*b920*/  STL [R1+0x220], R2 ;  /* 0x0002200201007387 */ /* 0x000fe20000100800 */
[--C-:B------:R-:W-:Y:S02]  /*b930*/  @!P4 IMAD.IADD R14, R14, 0x1, -R29.reuse ;  /* 0x000000010e0ec824 */ /* 0x100fe400078e0a1d */
[--C-:B------:R-:W-:Y:S01]  /*b940*/  @!P5 IMAD.IADD R15, R15, 0x1, -R29.reuse ;  /* 0x000000010f0fd824 */ /* 0x100fe200078e0a1d */
[----:B------:R-:W-:Y:S04]  /*b950*/  STL [R1+0x22c], R9 ;  /* 0x00022c0901007387 */ /* 0x000fe80000100800 */
[----:B------:R-:W-:Y:S04]  /*b960*/  STL [R1+0x230], R13 ;  /* 0x0002300d01007387 */ /* 0x000fe80000100800 */
[----:B------:R-:W-:Y:S04]  /*b970*/  STL [R1+0x228], R18 ;  /* 0x0002281201007387 */ /* 0x000fe80000100800 */
[----:B------:R-:W-:Y:S04]  /*b980*/  STL [R1+0x224], R21 ;  /* 0x0002241501007387 */ /* 0x000fe80000100800 */
[----:B------:R0:W-:Y:S01]  /*b990*/  STL [R1+0x218], R27 ;  /* 0x0002181b01007387 */ /* 0x0001e20000100800 */
[----:B------:R-:W-:-:S03]  /*b9a0*/  @!P3 IMAD.IADD R16, R16, 0x1, -R29 ;  /* 0x000000011010b824 */ /* 0x000fc600078e0a1d */
[----:B------:R1:W-:Y:S04]  /*b9b0*/  STL [R1+0x20c], R23 ;  /* 0x00020c1701007387 */ /* 0x0003e80000100800 */
[----:B0-----:R-:W2:Y:S04]  /*b9c0*/  LDL.LU R27, [R1+0x1d0] ;  /* 0x0001d000011b7983 */ /* 0x001ea80000300800 */
[----:B------:R-:W3:Y:S04]  /*b9d0*/  LDL.LU R13, [R1+0x1dc] ;  /* 0x0001dc00010d7983 */ /* 0x000ee80000300800 */
[----:B------:R-:W4:Y:S04]  /*b9e0*/  LDL.LU R18, [R1+0x1e0] ;  /* 0x0001e00001127983 */ /* 0x000f280000300800 */
[----:B------:R-:W4:Y:S04]  /*b9f0*/  LDL.LU R21, [R1+0x1d8] ;  /* 0x0001d80001157983 */ /* 0x000f280000300800 */
[----:B-1----:R-:W4:Y:S01]  /*ba00*/  LDL.LU R23, [R1+0x1d4] ;  /* 0x0001d40001177983 */ /* 0x002f220000300800 */
[----:B-----5:R-:W-:-:S02]  /*ba10*/  ISETP.GT.U32.AND P6, PT, R29, R10, PT ;  /* 0x0000000a1d00720c */ /* 0x020fc40003fc4070 */
[C---:B------:R-:W-:Y:S02]  /*ba20*/  ISETP.GT.U32.AND P1, PT, R29.reuse, R11, PT ;  /* 0x0000000b1d00720c */ /* 0x040fe40003f24070 */
[----:B------:R-:W-:-:S09]  /*ba30*/  ISETP.GT.U32.AND P2, PT, R29, R17, PT ;  /* 0x000000111d00720c */ /* 0x000fd20003f44070 */
[--C-:B------:R-:W-:Y:S01]  /*ba40*/  @!P6 IMAD.IADD R10, R10, 0x1, -R29.reuse ;  /* 0x000000010a0ae824 */ /* 0x100fe200078e0a1d */
[C---:B------:R-:W-:Y:S02]  /*ba50*/  ISETP.GT.U32.AND P0, PT, R29.reuse, R25, PT ;  /* 0x000000191d00720c */ /* 0x040fe40003f04070 */
[----:B------:R-:W-:Y:S01]  /*ba60*/  ISETP.GT.U32.AND P6, PT, R29, R24, PT ;  /* 0x000000181d00720c */ /* 0x000fe20003fc4070 */
[--C-:B------:R-:W-:Y:S01]  /*ba70*/  @!P1 IMAD.IADD R11, R11, 0x1, -R29.reuse ;  /* 0x000000010b0b9824 */ /* 0x100fe200078e0a1d */
[C---:B------:R-:W-:Y:S02]  /*ba80*/  ISETP.GT.U32.AND P4, PT, R29.reuse, R19, PT ;  /* 0x000000131d00720c */ /* 0x040fe40003f84070 */
[----:B------:R-:W-:Y:S01]  /*ba90*/  ISETP.GT.U32.AND P1, PT, R29, R12, PT ;  /* 0x0000000c1d00720c */ /* 0x000fe20003f24070 */
[----:B------:R-:W-:Y:S01]  /*baa0*/  @!P2 IMAD.IADD R17, R17, 0x1, -R29 ;  /* 0x000000011111a824 */ /* 0x000fe200078e0a1d */
[C---:B------:R-:W-:Y:S02]  /*bab0*/  ISETP.GT.U32.AND P2, PT, R29.reuse, R14, PT ;  /* 0x0000000e1d00720c */ /* 0x040fe40003f44070 */
[----:B------:R-:W-:-:S03]  /*bac0*/  ISETP.GT.U32.AND P5, PT, R29, R26, PT ;  /* 0x0000001a1d00720c */ /* 0x000fc60003fa4070 */
[--C-:B------:R-:W-:Y:S01]  /*bad0*/  @!P0 IMAD.IADD R25, R25, 0x1, -R29.reuse ;  /* 0x0000000119198824 */ /* 0x100fe200078e0a1d */
[C---:B------:R-:W-:Y:S01]  /*bae0*/  ISETP.GT.U32.AND P3, PT, R29.reuse, R20, PT ;  /* 0x000000141d00720c */ /* 0x040fe20003f64070 */
[--C-:B------:R-:W-:Y:S01]  /*baf0*/  @!P6 IMAD.IADD R24, R24, 0x1, -R29.reuse ;  /* 0x000000011818e824 */ /* 0x100fe200078e0a1d */
[----:B------:R-:W-:Y:S01]  /*bb00*/  ISETP.GT.U32.AND P0, PT, R29, R22, PT ;  /* 0x000000161d00720c */ /* 0x000fe20003f04070 */
[--C-:B------:R-:W-:Y:S01]  /*bb10*/  @!P4 IMAD.IADD R19, R19, 0x1, -R29.reuse ;  /* 0x000000011313c824 */ /* 0x100fe200078e0a1d */
[----:B------:R-:W-:Y:S01]  /*bb20*/  ISETP.GT.U32.AND P4, PT, R29, R15, PT ;  /* 0x0000000f1d00720c */ /* 0x000fe20003f84070 */
[----:B------:R-:W-:-:S04]  /*bb30*/  @!P1 IMAD.IADD R12, R12, 0x1, -R29 ;  /* 0x000000010c0c9824 */ /* 0x000fc800078e0a1d */
[--C-:B------:R-:W-:Y:S01]  /*bb40*/  @!P5 IMAD.IADD R26, R26, 0x1, -R29.reuse ;  /* 0x000000011a1ad824 */ /* 0x100fe200078e0a1d */
[C---:B------:R-:W-:Y:S01]  /*bb50*/  ISETP.GT.U32.AND P5, PT, R29.reuse, R16, PT ;  /* 0x000000101d00720c */ /* 0x040fe20003fa4070 */
[----:B------:R0:W-:Y:S01]  /*bb60*/  STL [R1+0x21c], R24 ;  /* 0x00021c1801007387 */ /* 0x0001e20000100800 */
[--C-:B------:R-:W-:Y:S02]  /*bb70*/  @!P2 IMAD.IADD R14, R14, 0x1, -R29.reuse ;  /* 0x000000010e0ea824 */ /* 0x100fe400078e0a1d */
[--C-:B------:R-:W-:Y:S01]  /*bb80*/  @!P3 IMAD.IADD R20, R20, 0x1, -R29.reuse ;  /* 0x000000011414b824 */ /* 0x100fe200078e0a1d */
[----:B------:R-:W-:Y:S01]  /*bb90*/  ISETP.GT.U32.AND P3, PT, R29, R25, PT ;  /* 0x000000191d00720c */ /* 0x000fe20003f64070 */
[----:B0-----:R-:W5:Y:S04]  /*bba0*/  LDL.LU R24, [R1+0x1bc] ;  /* 0x0001bc0001187983 */ /* 0x001f680000300800 */
[----:B------:R-:W5:Y:S04]  /*bbb0*/  LDL.LU R8, [R1+0x1c8] ;  /* 0x0001c80001087983 */ /* 0x000f680000300800 */
[----:B------:R0:W-:Y:S04]  /*bbc0*/  STL [R1+0x214], R12 ;  /* 0x0002140c01007387 */ /* 0x0001e80000100800 */
[----:B------:R-:W5:Y:S01]  /*bbd0*/  LDL.LU R9, [R1+0x1cc] ;  /* 0x0001cc0001097983 */ /* 0x000f620000300800 */
[----:B------:R-:W-:-:S03]  /*bbe0*/  @!P0 IMAD.IADD R22, R22, 0x1, -R29 ;  /* 0x0000000116168824 */ /* 0x000fc600078e0a1d */
[----:B------:R1:W-:Y:S01]  /*bbf0*/  STL [R1+0x210], R14 ;  /* 0x0002100e01007387 */ /* 0x0003e20000100800 */
[----:B------:R-:W-:-:S03]  /*bc00*/  ISETP.GT.U32.AND P0, PT, R29, R10, PT ;  /* 0x0000000a1d00720c */ /* 0x000fc60003f04070 */
[----:B0-----:R-:W5:Y:S01]  /*bc10*/  LDL.LU R12, [R1+0x1c4] ;  /* 0x0001c400010c7983 */ /* 0x001f620000300800 */
[C---:B------:R-:W-:Y:S01]  /*bc20*/  ISETP.GT.U32.AND P1, PT, R29.reuse, R11, PT ;  /* 0x0000000b1d00720c */ /* 0x040fe20003f24070 */
[--C-:B------:R-:W-:Y:S01]  /*bc30*/  @!P5 IMAD.IADD R16, R16, 0x1, -R29.reuse ;  /* 0x000000011010d824 */ /* 0x100fe200078e0a1d */
[----:B------:R-:W-:Y:S01]  /*bc40*/  ISETP.GT.U32.AND P2, PT, R29, R17, PT ;  /* 0x000000111d00720c */ /* 0x000fe20003f44070 */
[----:B-1----:R-:W5:Y:S01]  /*bc50*/  LDL.LU R14, [R1+0x1c0] ;  /* 0x0001c000010e7983 */ /* 0x002f620000300800 */
[--C-:B------:R-:W-:Y:S01]  /*bc60*/  @!P4 IMAD.IADD R15, R15, 0x1, -R29.reuse ;  /* 0x000000010f0fc824 */ /* 0x100fe200078e0a1d */
[C---:B------:R-:W-:Y:S02]  /*bc70*/  ISETP.GT.U32.AND P5, PT, R29.reuse, R26, PT ;  /* 0x0000001a1d00720c */ /* 0x040fe40003fa4070 */
[----:B------:R-:W-:Y:S01]  /*bc80*/  ISETP.GT.U32.AND P4, PT, R29, R19, PT ;  /* 0x000000131d00720c */ /* 0x000fe20003f84070 */
[--C-:B------:R-:W-:Y:S01]  /*bc90*/  @!P3 IMAD.IADD R25, R25, 0x1, -R29.reuse ;  /* 0x000000011919b824 */ /* 0x100fe200078e0a1d */
[----:B------:R0:W-:Y:S01]  /*bca0*/  STL [R1+0x1f8], R15 ;  /* 0x0001f80f01007387 */ /* 0x0001e20000100800 */
[----:B------:R-:W-:-:S03]  /*bcb0*/  @!P0 IMAD.IADD R10, R10, 0x1, -R29 ;  /* 0x000000010a0a8824 */ /* 0x000fc600078e0a1d */
[--C-:B------:R-:W-:Y:S02]  /*bcc0*/  @!P1 IMAD.IADD R11, R11, 0x1, -R29.reuse ;  /* 0x000000010b0b9824 */ /* 0x100fe400078e0a1d */
[--C-:B------:R-:W-:Y:S01]  /*bcd0*/  @!P2 IMAD.IADD R17, R17, 0x1, -R29.reuse ;  /* 0x000000011111a824 */ /* 0x100fe200078e0a1d */
[----:B0-----:R-:W5:Y:S02]  /*bce0*/  LDL.LU R15, [R1+0x1a4] ;  /* 0x0001a400010f7983 */ /* 0x001f640000300800 */
[--C-:B------:R-:W-:Y:S02]  /*bcf0*/  @!P5 IMAD.IADD R26, R26, 0x1, -R29.reuse ;  /* 0x000000011a1ad824 */ /* 0x100fe400078e0a1d */
[----:B------:R0:W-:Y:S01]  /*bd00*/  STL [R1+0x204], R16 ;  /* 0x0002041001007387 */ /* 0x0001e20000100800 */
[----:B------:R-:W-:-:S03]  /*bd10*/  @!P4 IMAD.IADD R19, R19, 0x1, -R29 ;  /* 0x000000011313c824 */ /* 0x000fc600078e0a1d */
[----:B0-----:R-:W5:Y:S04]  /*bd20*/  LDL.LU R16, [R1+0x1b0] ;  /* 0x0001b00001107983 */ /* 0x001f680000300800 */
[----:B------:R0:W-:Y:S04]  /*bd30*/  STL [R1+0x208], R25 ;  /* 0x0002081901007387 */ /* 0x0001e80000100800 */
[----:B0-----:R-:W5:Y:S04]  /*bd40*/  LDL.LU R25, [R1+0x1b4] ;  /* 0x0001b40001197983 */ /* 0x001f680000300800 */
[----:B------:R-:W-:Y:S04]  /*bd50*/  STL [R1+0x200], R10 ;  /* 0x0002000a01007387 */ /* 0x000fe80000100800 */
[----:B------:R-:W-:Y:S04]  /*bd60*/  STL [R1+0x1fc], R11 ;  /* 0x0001fc0b01007387 */ /* 0x000fe80000100800 */
[----:B------:R-:W-:Y:S04]  /*bd70*/  STL [R1+0x1e4], R17 ;  /* 0x0001e41101007387 */ /* 0x000fe80000100800 */
[----:B------:R0:W-:Y:S04]  /*bd80*/  STL [R1+0x1f4], R26 ;  /* 0x0001f41a01007387 */ /* 0x0001e80000100800 */
[----:B------:R1:W-:Y:S04]  /*bd90*/  STL [R1+0x1f0], R19 ;  /* 0x0001f01301007387 */ /* 0x0003e80000100800 */
[----:B0-----:R-:W5:Y:S01]  /*bda0*/  LDL R26, [R1+0x770] ;  /* 0x00077000011a7983 */ /* 0x001f620000100800 */
[----:B------:R-:W-:-:S02]  /*bdb0*/  ISETP.GT.U32.AND P6, PT, R29, R22, PT ;  /* 0x000000161d00720c */ /* 0x000fc40003fc4070 */
[C---:B------:R-:W-:Y:S01]  /*bdc0*/  ISETP.GT.U32.AND P3, PT, R29.reuse, R20, PT ;  /* 0x000000141d00720c */ /* 0x040fe20003f64070 */
[----:B------:R-:W5:Y:S10]  /*bdd0*/  LDL.LU R17, [R1+0x1ac] ;  /* 0x0001ac0001117983 */ /* 0x000f740000300800 */
[----:B------:R-:W-:Y:S01]  /*bde0*/  @!P6 IMAD.IADD R22, R22, 0x1, -R29 ;  /* 0x000000011616e824 */ /* 0x000fe200078e0a1d */
[----:B--2---:R-:W-:-:S02]  /*bdf0*/  ISETP.GT.U32.AND P0, PT, R29, R27, PT ;  /* 0x0000001b1d00720c */ /* 0x004fc40003f04070 */
[C---:B---3--:R-:W-:Y:S02]  /*be00*/  ISETP.GT.U32.AND P1, PT, R29.reuse, R13, PT ;  /* 0x0000000d1d00720c */ /* 0x048fe40003f24070 */
[C---:B----4-:R-:W-:Y:S02]  /*be10*/  ISETP.GT.U32.AND P2, PT, R29.reuse, R18, PT ;  /* 0x000000121d00720c */ /* 0x050fe40003f44070 */
[----:B------:R-:W-:-:S07]  /*be20*/  ISETP.GT.U32.AND P4, PT, R29, R21, PT ;  /* 0x000000151d00720c */ /* 0x000fce0003f84070 */
[--C-:B------:R-:W-:Y:S02]  /*be30*/  @!P0 IMAD.IADD R27, R27, 0x1, -R29.reuse ;  /* 0x000000011b1b8824 */ /* 0x100fe400078e0a1d */
[--C-:B------:R-:W-:Y:S02]  /*be40*/  @!P1 IMAD.IADD R13, R13, 0x1, -R29.reuse ;  /* 0x000000010d0d9824 */ /* 0x100fe400078e0a1d */
[--C-:B------:R-:W-:Y:S02]  /*be50*/  @!P2 IMAD.IADD R18, R18, 0x1, -R29.reuse ;  /* 0x000000011212a824 */ /* 0x100fe400078e0a1d */
[--C-:B------:R-:W-:Y:S02]  /*be60*/  @!P4 IMAD.IADD R21, R21, 0x1, -R29.reuse ;  /* 0x000000011515c824 */ /* 0x100fe400078e0a1d */
[----:B------:R-:W-:Y:S01]  /*be70*/  @!P3 IMAD.IADD R20, R20, 0x1, -R29 ;  /* 0x000000011414b824 */ /* 0x000fe200078e0a1d */
[----:B------:R-:W-:-:S04]  /*be80*/  ISETP.GT.U32.AND P5, PT, R29, R23, PT ;  /* 0x000000171d00720c */ /* 0x000fc80003fa4070 */
[----:B------:R0:W-:Y:S04]  /*be90*/  STL [R1+0x1ec], R20 ;  /* 0x0001ec1401007387 */ /* 0x0001e80000100800 */
[----:B-1----:R-:W2:Y:S04]  /*bea0*/  LDL.LU R19, [R1+0x1a8] ;  /* 0x0001a80001137983 */ /* 0x002ea80000300800 */
[----:B------:R1:W-:Y:S04]  /*beb0*/  STL [R1+0x1e8], R22 ;  /* 0x0001e81601007387 */ /* 0x0003e80000100800 */
[----:B0-----:R-:W3:Y:S04]  /*bec0*/  LDL.LU R20, [R1+0x18c] ;  /* 0x00018c0001147983 */ /* 0x001ee80000300800 */
[----:B-1----:R-:W4:Y:S01]  /*bed0*/  LDL.LU R22, [R1+0x19c] ;  /* 0x00019c0001167983 */ /* 0x002f220000300800 */
[----:B------:R-:W-:Y:S01]  /*bee0*/  @!P5 IMAD.IADD R23, R23, 0x1, -R29 ;  /* 0x000000011717d824 */ /* 0x000fe200078e0a1d */
[----:B-----5:R-:W-:-:S02]  /*bef0*/  ISETP.GT.U32.AND P6, PT, R29, R8, PT ;  /* 0x000000081d00720c */ /* 0x020fc40003fc4070 */
[C---:B------:R-:W-:Y:S02]  /*bf00*/  ISETP.GT.U32.AND P0, PT, R29.reuse, R9, PT ;  /* 0x000000091d00720c */ /* 0x040fe40003f04070 */
[C---:B------:R-:W-:Y:S02]  /*bf10*/  ISETP.GT.U32.AND P1, PT, R29.reuse, R12, PT ;  /* 0x0000000c1d00720c */ /* 0x040fe40003f24070 */
[----:B------:R-:W-:-:S07]  /*bf20*/  ISETP.GT.U32.AND P2, PT, R29, R14, PT ;  /* 0x0000000e1d00720c */ /* 0x000fce0003f44070 */
[--C-:B------:R-:W-:Y:S01]  /*bf30*/  @!P6 IMAD.IADD R8, R8, 0x1, -R29.reuse ;  /* 0x000000010808e824 */ /* 0x100fe200078e0a1d */
[----:B------:R-:W-:Y:S01]  /*bf40*/  ISETP.GT.U32.AND P6, PT, R29, R27, PT ;  /* 0x0000001b1d00720c */ /* 0x000fe20003fc4070 */
[--C-:B------:R-:W-:Y:S01]  /*bf50*/  @!P0 IMAD.IADD R9, R9, 0x1, -R29.reuse ;  /* 0x0000000109098824 */ /* 0x100fe200078e0a1d */
[C---:B------:R-:W-:Y:S01]  /*bf60*/  ISETP.GT.U32.AND P0, PT, R29.reuse, R13, PT ;  /* 0x0000000d1d00720c */ /* 0x040fe20003f04070 */
[--C-:B------:R-:W-:Y:S01]  /*bf70*/  @!P1 IMAD.IADD R12, R12, 0x1, -R29.reuse ;  /* 0x000000010c0c9824 */ /* 0x100fe200078e0a1d */
[C---:B------:R-:W-:Y:S01]  /*bf80*/  ISETP.GT.U32.AND P1, PT, R29.reuse, R18, PT ;  /* 0x000000121d00720c */ /* 0x040fe20003f24070 */
[----:B------:R-:W-:Y:S01]  /*bf90*/  @!P2 IMAD.IADD R14, R14, 0x1, -R29 ;  /* 0x000000010e0ea824 */ /* 0x000fe200078e0a1d */
[----:B------:R-:W-:-:S07]  /*bfa0*/  ISETP.GT.U32.AND P2, PT, R29, R21, PT ;  /* 0x000000151d00720c */ /* 0x000fce0003f44070 */
[--C-:B------:R-:W-:Y:S01]  /*bfb0*/  @!P6 IMAD.IADD R27, R27, 0x1, -R29.reuse ;  /* 0x000000011b1be824 */ /* 0x100fe200078e0a1d */
[----:B------:R-:W-:Y:S01]  /*bfc0*/  ISETP.GT.U32.AND P4, PT, R29, R15, PT ;  /* 0x0000000f1d00720c */ /* 0x000fe20003f84070 */
[--C-:B------:R-:W-:Y:S02]  /*bfd0*/  @!P0 IMAD.IADD R13, R13, 0x1, -R29.reuse ;  /* 0x000000010d0d8824 */ /* 0x100fe400078e0a1d */
[--C-:B------:R-:W-:Y:S02]  /*bfe0*/  @!P1 IMAD.IADD R18, R18, 0x1, -R29.reuse ;  /* 0x0000000112129824 */ /* 0x100fe400078e0a1d */
[----:B------:R-:W-:-:S08]  /*bff0*/  @!P2 IMAD.IADD R21, R21, 0x1, -R29 ;  /* 0x000000011515a824 */ /* 0x000fd000078e0a1d */
[----:B------:R-:W-:Y:S01]  /*c000*/  @!P4 IMAD.IADD R15, R15, 0x1, -R29 ;  /* 0x000000010f0fc824 */ /* 0x000fe200078e0a1d */
[----:B------:R-:W-:-:S13]  /*c010*/  ISETP.GT.U32.AND P4, PT, R29, R23, PT ;  /* 0x000000171d00720c */ /* 0x000fda0003f84070 */
[----:B------:R-:W-:Y:S01]  /*c020*/  @!P4 IMAD.IADD R23, R23, 0x1, -R29 ;  /* 0x000000011717c824 */ /* 0x000fe200078e0a1d */
[----:B------:R-:W-:Y:S02]  /*c030*/  IABS R2, R26 ;  /* 0x0000001a00027213 */ /* 0x000fe40000000000 */
        /* <DEDUP_REMOVED lines=9> */
[----:B-1----:R-:W5:Y:S04]  /*c0d0*/  LDL.LU R18, [R1+0x184] ;  /* 0x0001840001127983 */ /* 0x002f680000300800 */
[----:B------:R0:W-:Y:S04]  /*c0e0*/  STL [R1+0x1d4], R23 ;  /* 0x0001d41701007387 */ /* 0x0001e80000100800 */
[----:B------:R-:W5:Y:S01]  /*c0f0*/  LDL.LU R21, [R1+0x174] ;  /* 0x0001740001157983 */ /* 0x000f620000300800 */
[----:B------:R-:W-:-:S02]  /*c100*/  ISETP.GT.U32.AND P3, PT, R29, R24, PT ;  /* 0x000000181d00720c */ /* 0x000fc40003f64070 */
[C---:B------:R-:W-:Y:S02]  /*c110*/  ISETP.GT.U32.AND P5, PT, R29.reuse, R16, PT ;  /* 0x000000101d00720c */ /* 0x040fe40003fa4070 */
[C---:B------:R-:W-:Y:S01]  /*c120*/  ISETP.GT.U32.AND P0, PT, R29.reuse, R9, PT ;  /* 0x000000091d00720c */ /* 0x040fe20003f04070 */
[----:B0-----:R-:W5:Y:S08]  /*c130*/  LDL.LU R23, [R1+0x170] ;  /* 0x0001700001177983 */ /* 0x001f700000300800 */
[--C-:B------:R-:W-:Y:S01]  /*c140*/  @!P3 IMAD.IADD R24, R24, 0x1, -R29.reuse ;  /* 0x000000011818b824 */ /* 0x100fe200078e0a1d */
[----:B------:R-:W-:Y:S01]  /*c150*/  ISETP.GT.U32.AND P3, PT, R29, R25, PT ;  /* 0x000000191d00720c */ /* 0x000fe20003f64070 */
[----:B------:R-:W-:-:S03]  /*c160*/  @!P5 IMAD.IADD R16, R16, 0x1, -R29 ;  /* 0x000000011010d824 */ /* 0x000fc600078e0a1d */
[C---:B------:R-:W-:Y:S02]  /*c170*/  ISETP.GT.U32.AND P5, PT, R29.reuse, R24, PT ;  /* 0x000000181d00720c */ /* 0x040fe40003fa4070 */
[----:B------:R-:W-:-:S07]  /*c180*/  ISETP.GT.U32.AND P1, PT, R29, R12, PT ;  /* 0x0000000c1d00720c */ /* 0x000fce0003f24070 */
[--C-:B------:R-:W-:Y:S01]  /*c190*/  @!P3 IMAD.IADD R25, R25, 0x1, -R29.reuse ;  /* 0x000000011919b824 */ /* 0x100fe200078e0a1d */
[----:B------:R-:W-:Y:S01]  /*c1a0*/  ISETP.GT.U32.AND P3, PT, R29, R8, PT ;  /* 0x000000081d00720c */ /* 0x000fe20003f64070 */
[----:B------:R-:W-:-:S03]  /*c1b0*/  @!P0 IMAD.IADD R9, R9, 0x1, -R29 ;  /* 0x0000000109098824 */ /* 0x000fc600078e0a1d */
[C---:B------:R-:W-:Y:S01]  /*c1c0*/  ISETP.GT.U32.AND P6, PT, R29.reuse, R25, PT ;  /* 0x000000191d00720c */ /* 0x040fe20003fc4070 */
[----:B------:R-:W-:Y:S01]  /*c1d0*/  @!P5 IMAD.IADD R24, R24, 0x1, -R29 ;  /* 0x000000011818d824 */ /* 0x000fe200078e0a1d */
[C---:B------:R-:W-:Y:S02]  /*c1e0*/  ISETP.GT.U32.AND P2, PT, R29.reuse, R14, PT ;  /* 0x0000000e1d00720c */ /* 0x040fe40003f44070 */
[----:B--2---:R-:W-:-:S05]  /*c1f0*/  ISETP.GT.U32.AND P0, PT, R29, R19, PT ;  /* 0x000000131d00720c */ /* 0x004fca0003f04070 */
[--C-:B------:R-:W-:Y:S01]  /*c200*/  @!P3 IMAD.IADD R8, R8, 0x1, -R29.reuse ;  /* 0x000000010808b824 */ /* 0x100fe200078e0a1d */
[C---:B------:R-:W-:Y:S01]  /*c210*/  ISETP.GT.U32.AND P3, PT, R29.reuse, R17, PT ;  /* 0x000000111d00720c */ /* 0x040fe20003f64070 */
[--C-:B------:R-:W-:Y:S01]  /*c220*/  @!P1 IMAD.IADD R12, R12, 0x1, -R29.reuse ;  /* 0x000000010c0c9824 */ /* 0x100fe200078e0a1d */
[----:B---3--:R-:W-:Y:S01]  /*c230*/  ISETP.GT.U32.AND P1, PT, R29, R20, PT ;  /* 0x000000141d00720c */ /* 0x008fe20003f24070 */
[----:B------:R0:W-:Y:S01]  /*c240*/  STL [R1+0x1bc], R24 ;  /* 0x0001bc1801007387 */ /* 0x0001e20000100800 */
[--C-:B------:R-:W-:Y:S01]  /*c250*/  @!P6 IMAD.IADD R25, R25, 0x1, -R29.reuse ;  /* 0x000000011919e824 */ /* 0x100fe200078e0a1d */
[----:B------:R-:W-:Y:S01]  /*c260*/  ISETP.GT.U32.AND P4, PT, R29, R15, PT ;  /* 0x0000000f1d00720c */ /* 0x000fe20003f84070 */
[--C-:B------:R-:W-:Y:S01]  /*c270*/  @!P2 IMAD.IADD R14, R14, 0x1, -R29.reuse ;  /* 0x000000010e0ea824 */ /* 0x100fe200078e0a1d */
[----:B0-----:R-:W2:Y:S06]  /*c280*/  LDL.LU R24, [R1+0x158] ;  /* 0x0001580001187983 */ /* 0x001eac0000300800 */
[--C-:B------:R-:W-:Y:S01]  /*c290*/  @!P3 IMAD.IADD R17, R17, 0x1, -R29.reuse ;  /* 0x000000011111b824 */ /* 0x100fe200078e0a1d */
[----:B----4-:R-:W-:Y:S01]  /*c2a0*/  ISETP.GT.U32.AND P2, PT, R29, R22, PT ;  /* 0x000000161d00720c */ /* 0x010fe20003f44070 */
        /* <DEDUP_REMOVED lines=10> */
[----:B------:R-:W-:Y:S04]  /*c350*/  STL [R1+0x1a4], R15 ;  /* 0x0001a40f01007387 */ /* 0x000fe80000100800 */
[----:B------:R0:W-:Y:S04]  /*c360*/  STL [R1+0x1b4], R25 ;  /* 0x0001b41901007387 */ /* 0x0001e80000100800 */
[----:B------:R1:W-:Y:S04]  /*c370*/  STL [R1+0x1b0], R16 ;  /* 0x0001b01001007387 */ /* 0x0003e80000100800 */
[----:B0-----:R-:W3:Y:S04]  /*c380*/  LDL.LU R25, [R1+0x164] ;  /* 0x0001640001197983 */ /* 0x001ee80000300800 */
[----:B------:R-:W4:Y:S04]  /*c390*/  LDL.LU R12, [R1+0x168] ;  /* 0x00016800010c7983 */ /* 0x000f280000300800 */
[----:B------:R-:W3:Y:S04]  /*c3a0*/  LDL.LU R14, [R1+0x160] ;  /* 0x00016000010e7983 */ /* 0x000ee80000300800 */
[----:B------:R-:W3:Y:S04]  /*c3b0*/  LDL.LU R15, [R1+0x15c] ;  /* 0x00015c00010f7983 */ /* 0x000ee80000300800 */
[----:B-1----:R-:W3:Y:S01]  /*c3c0*/  LDL.LU R16, [R1+0x130] ;  /* 0x0001300001107983 */ /* 0x002ee20000300800 */
[----:B-----5:R-:W-:-:S02]  /*c3d0*/  ISETP.GT.U32.AND P4, PT, R29, R26, PT ;  /* 0x0000001a1d00720c */ /* 0x020fc40003f84070 */
[C---:B------:R-:W-:Y:S02]  /*c3e0*/  ISETP.GT.U32.AND P6, PT, R29.reuse, R10, PT ;  /* 0x0000000a1d00720c */ /* 0x040fe40003fc4070 */
[C---:B------:R-:W-:Y:S02]  /*c3f0*/  ISETP.GT.U32.AND P3, PT, R29.reuse, R11, PT ;  /* 0x0000000b1d00720c */ /* 0x040fe40003f64070 */
[C---:B------:R-:W-:Y:S02]  /*c400*/  ISETP.GT.U32.AND P0, PT, R29.reuse, R13, PT ;  /* 0x0000000d1d00720c */ /* 0x040fe40003f04070 */
[----:B------:R-:W-:-:S07]  /*c410*/  ISETP.GT.U32.AND P1, PT, R29, R18, PT ;  /* 0x000000121d00720c */ /* 0x000fce0003f24070 */
[--C-:B------:R-:W-:Y:S01]  /*c420*/  @!P6 IMAD.IADD R10, R10, 0x1, -R29.reuse ;  /* 0x000000010a0ae824 */ /* 0x100fe200078e0a1d */
[----:B------:R-:W-:Y:S01]  /*c430*/  ISETP.GT.U32.AND P6, PT, R29, R17, PT ;  /* 0x000000111d00720c */ /* 0x000fe20003fc4070 */
[--C-:B------:R-:W-:Y:S01]  /*c440*/  @!P3 IMAD.IADD R11, R11, 0x1, -R29.reuse ;  /* 0x000000010b0bb824 */ /* 0x100fe200078e0a1d */
[----:B------:R-:W-:Y:S01]  /*c450*/  ISETP.GT.U32.AND P3, PT, R29, R19, PT ;  /* 0x000000131d00720c */ /* 0x000fe20003f64070 */
[--C-:B------:R-:W-:Y:S01]  /*c460*/  @!P0 IMAD.IADD R13, R13, 0x1, -R29.reuse ;  /* 0x000000010d0d8824 */ /* 0x100fe200078e0a1d */
[C---:B------:R-:W-:Y:S01]  /*c470*/  ISETP.GT.U32.AND P0, PT, R29.reuse, R20, PT ;  /* 0x000000141d00720c */ /* 0x040fe20003f04070 */
[----:B------:R-:W-:Y:S01]  /*c480*/  @!P1 IMAD.IADD R18, R18, 0x1, -R29 ;  /* 0x0000000112129824 */ /* 0x000fe200078e0a1d */
[----:B------:R-:W-:-:S07]  /*c490*/  ISETP.GT.U32.AND P1, PT, R29, R22, PT ;  /* 0x000000161d00720c */ /* 0x000fce0003f24070 */
[--C-:B------:R-:W-:Y:S01]  /*c4a0*/  @!P6 IMAD.IADD R17, R17, 0x1, -R29.reuse ;  /* 0x000000011111e824 */ /* 0x100fe200078e0a1d */
[----:B------:R-:W-:Y:S01]  /*c4b0*/  ISETP.GT.U32.AND P2, PT, R29, R21, PT ;  /* 0x000000151d00720c */ /* 0x000fe20003f44070 */
[----:B------:R-:W-:-:S03]  /*c4c0*/  @!P3 IMAD.IADD R19, R19, 0x1, -R29 ;  /* 0x000000011313b824 */ /* 0x000fc600078e0a1d */
[----:B------:R0:W-:Y:S01]  /*c4d0*/  STL [R1+0x1ac], R17 ;  /* 0x0001ac1101007387 */ /* 0x0001e20000100800 */
[--C-:B------:R-:W-:Y:S02]  /*c4e0*/  @!P0 IMAD.IADD R20, R20, 0x1, -R29.reuse ;  /* 0x0000000114148824 */ /* 0x100fe400078e0a1d */
[--C-:B------:R-:W-:Y:S02]  /*c4f0*/  @!P4 IMAD.IADD R26, R26, 0x1, -R29.reuse ;  /* 0x000000011a1ac824 */ /* 0x100fe400078e0a1d */
[--C-:B------:R-:W-:Y:S01]  /*c500*/  @!P1 IMAD.IADD R22, R22, 0x1, -R29.reuse ;  /* 0x0000000116169824 */ /* 0x100fe200078e0a1d */
[----:B0-----:R-:W5:Y:S04]  /*c510*/  LDL.LU R17, [R1+0x148] ;  /* 0x0001480001117983 */ /* 0x001f680000300800 */
[----:B------:R0:W-:Y:S04]  /*c520*/  STL [R1+0x1a8], R19 ;  /* 0x0001a81301007387 */ /* 0x0001e80000100800 */
[----:B------:R-:W5:Y:S01]  /*c530*/  LDL.LU R8, [R1+0x14c] ;  /* 0x00014c0001087983 */ /* 0x000f620000300800 */
[----:B------:R-:W-:-:S03]  /*c540*/  @!P2 IMAD.IADD R21, R21, 0x1, -R29 ;  /* 0x000000011515a824 */ /* 0x000fc600078e0a1d */
[----:B------:R1:W-:Y:S01]  /*c550*/  STL [R1+0x18c], R20 ;  /* 0x00018c1401007387 */ /* 0x0003e20000100800 */
[----:B------:R-:W-:-:S03]  /*c560*/  ISETP.GT.U32.AND P2, PT, R29, R26, PT ;  /* 0x0000001a1d00720c */ /* 0x000fc60003f44070 */
[----:B------:R-:W5:Y:S04]  /*c570*/  LDL.LU R9, [R1+0x140] ;  /* 0x0001400001097983 */ /* 0x000f680000300800 */
[----:B------:R2:W-:Y:S04]  /*c580*/  STL [R1+0x19c], R22 ;  /* 0x00019c1601007387 */ /* 0x0005e80000100800 */
[----:B0-----:R-:W5:Y:S04]  /*c590*/  LDL.LU R19, [R1+0x134] ;  /* 0x0001340001137983 */ /* 0x001f680000300800 */
[----:B-1----:R-:W5:Y:S01]  /*c5a0*/  LDL.LU R20, [R1+0x118] ;  /* 0x0001180001147983 */ /* 0x002f620000300800 */
[----:B------:R-:W-:-:S05]  /*c5b0*/  @!P2 IMAD.IADD R26, R26, 0x1, -R29 ;  /* 0x000000011a1aa824 */ /* 0x000fca00078e0a1d */
[----:B------:R0:W-:Y:S04]  /*c5c0*/  STL [R1+0x1a0], R26 ;  /* 0x0001a01a01007387 */ /* 0x0001e80000100800 */
[----:B--2---:R-:W2:Y:S04]  /*c5d0*/  LDL.LU R22, [R1+0x128] ;  /* 0x0001280001167983 */ /* 0x004ea80000300800 */
[----:B0-----:R-:W2:Y:S01]  /*c5e0*/  LDL.LU R26, [R1+0x12c] ;  /* 0x00012c00011a7983 */ /* 0x001ea20000300800 */
[C---:B------:R-:W-:Y:S02]  /*c5f0*/  ISETP.GT.U32.AND P5, PT, R29.reuse, R27, PT ;  /* 0x0000001b1d00720c */ /* 0x040fe40003fa4070 */
[----:B------:R-:W-:-:S11]  /*c600*/  ISETP.GT.U32.AND P4, PT, R29, R23, PT ;  /* 0x000000171d00720c */ /* 0x000fd60003f84070 */
[--C-:B------:R-:W-:Y:S01]  /*c610*/  @!P5 IMAD.IADD R27, R27, 0x1, -R29.reuse ;  /* 0x000000011b1bd824 */ /* 0x100fe200078e0a1d */
[----:B------:R-:W-:Y:S01]  /*c620*/  ISETP.GT.U32.AND P5, PT, R29, R24, PT ;  /* 0x000000181d00720c */ /* 0x000fe20003fa4070 */
[----:B------:R-:W-:Y:S01]  /*c630*/  @!P4 IMAD.IADD R23, R23, 0x1, -R29 ;  /* 0x000000011717c824 */ /* 0x000fe200078e0a1d */
[C---:B------:R-:W-:Y:S02]  /*c640*/  ISETP.GT.U32.AND P3, PT, R29.reuse, R11, PT ;  /* 0x0000000b1d00720c */ /* 0x040fe40003f64070 */
[C---:B------:R-:W-:Y:S02]  /*c650*/  ISETP.GT.U32.AND P4, PT, R29.reuse, R27, PT ;  /* 0x0000001b1d00720c */ /* 0x040fe40003f84070 */
[----:B------:R-:W-:-:S07]  /*c660*/  ISETP.GT.U32.AND P0, PT, R29, R13, PT ;  /* 0x0000000d1d00720c */ /* 0x000fce0003f04070 */
[----:B------:R-:W-:Y:S01]  /*c670*/  @!P5 IMAD.IADD R24, R24, 0x1, -R29 ;  /* 0x000000011818d824 */ /* 0x000fe200078e0a1d */
[----:B------:R-:W-:-:S04]  /*c680*/  ISETP.GT.U32.AND P5, PT, R29, R10, PT ;  /* 0x0000000a1d00720c */ /* 0x000fc80003fa4070 */
[----:B------:R-:W-:Y:S01]  /*c690*/  ISETP.GT.U32.AND P6, PT, R29, R24, PT ;  /* 0x000000181d00720c */ /* 0x000fe20003fc4070 */
[--C-:B------:R-:W-:Y:S01]  /*c6a0*/  @!P4 IMAD.IADD R27, R27, 0x1, -R29.reuse ;  /* 0x000000011b1bc824 */ /* 0x100fe200078e0a1d */
[----:B------:R-:W-:Y:S01]  /*c6b0*/  ISETP.GT.U32.AND P1, PT, R29, R18, PT ;  /* 0x000000121d00720c */ /* 0x000fe20003f24070 */
[----:B------:R-:W-:Y:S01]  /*c6c0*/  @!P3 IMAD.IADD R11, R11, 0x1, -R29 ;  /* 0x000000010b0bb824 */ /* 0x000fe200078e0a1d */
[----:B----4-:R-:W-:-:S05]  /*c6d0*/  ISETP.GT.U32.AND P3, PT, R29, R12, PT ;  /* 0x0000000c1d00720c */ /* 0x010fca0003f64070 */
[--C-:B------:R-:W-:Y:S01]  /*c6e0*/  @!P5 IMAD.IADD R10, R10, 0x1, -R29.reuse ;  /* 0x000000010a0ad824 */ /* 0x100fe200078e0a1d */
[----:B---3--:R-:W-:Y:S01]  /*c6f0*/  ISETP.GT.U32.AND P5, PT, R29, R25, PT ;  /* 0x000000191d00720c */ /* 0x008fe20003fa4070 */
[--C-:B------:R-:W-:Y:S01]  /*c700*/  @!P0 IMAD.IADD R13, R13, 0x1, -R29.reuse ;  /* 0x000000010d0d8824 */ /* 0x100fe200078e0a1d */
[C---:B------:R-:W-:Y:S01]  /*c710*/  ISETP.GT.U32.AND P0, PT, R29.reuse, R14, PT ;  /* 0x0000000e1d00720c */ /* 0x040fe20003f04070 */
[----:B------:R0:W-:Y:S01]  /*c720*/  STL [R1+0x198], R27 ;  /* 0x0001981b01007387 */ /* 0x0001e20000100800 */
[--C-:B------:R-:W-:Y:S01]  /*c730*/  @!P6 IMAD.IADD R24, R24, 0x1, -R29.reuse ;  /* 0x000000011818e824 */ /* 0x100fe200078e0a1d */
[----:B------:R-:W-:Y:S01]  /*c740*/  ISETP.GT.U32.AND P2, PT, R29, R21, PT ;  /* 0x000000151d00720c */ /* 0x000fe20003f44070 */
[--C-:B------:R-:W-:Y:S01]  /*c750*/  @!P1 IMAD.IADD R18, R18, 0x1, -R29.reuse ;  /* 0x0000000112129824 */ /* 0x100fe200078e0a1d */
[----:B0-----:R-:W3:Y:S06]  /*c760*/  LDL.LU R27, [R1+0x124] ;  /* 0x00012400011b7983 */ /* 0x001eec0000300800 */
[--C-:B------:R-:W-:Y:S01]  /*c770*/  @!P5 IMAD.IADD R25, R25, 0x1, -R29.reuse ;  /* 0x000000011919d824 */ /* 0x100fe200078e0a1d */
[C---:B------:R-:W-:Y:S01]  /*c780*/  ISETP.GT.U32.AND P1, PT, R29.reuse, R15, PT ;  /* 0x0000000f1d00720c */ /* 0x040fe20003f24070 */
[--C-:B------:R-:W-:Y:S01]  /*c790*/  @!P3 IMAD.IADD R12, R12, 0x1, -R29.reuse ;  /* 0x000000010c0cb824 */ /* 0x100fe200078e0a1d */
[----:B------:R-:W-:Y:S01]  /*c7a0*/  ISETP.GT.U32.AND P4, PT, R29, R23, PT ;  /* 0x000000171d00720c */ /* 0x000fe20003f84070 */
[--C-:B------:R-:W-:Y:S01]  /*c7b0*/  @!P0 IMAD.IADD R14, R14, 0x1, -R29.reuse ;  /* 0x000000010e0e8824 */ /* 0x100fe200078e0a1d */
[----:B------:R-:W-:Y:S01]  /*c7c0*/  STL [R1+0x194], R10 ;  /* 0x0001940a01007387 */ /* 0x000fe20000100800 */
[----:B------:R-:W-:Y:S01]  /*c7d0*/  @!P2 IMAD.IADD R21, R21, 0x1, -R29 ;  /* 0x000000011515a824 */ /* 0x000fe200078e0a1d */
[----:B------:R-:W-:-:S02]  /*c7e0*/  ISETP.GT.U32.AND P2, PT, R29, R16, PT ;  /* 0x000000101d00720c */ /* 0x000fc40003f44070 */
[----:B------:R-:W-:Y:S05]  /*c7f0*/  STL [R1+0x16c], R11 ;  /* 0x00016c0b01007387 */ /* 0x000fea0000100800 */
[--C-:B------:R-:W-:Y:S01]  /*c800*/  @!P1 IMAD.IADD R15, R15, 0x1, -R29.reuse ;  /* 0x000000010f0f9824 */ /* 0x100fe200078e0a1d */
[----:B------:R-:W-:Y:S01]  /*c810*/  STL [R1+0x17c], R13 ;  /* 0x00017c0d01007387 */ /* 0x000fe20000100800 */
[----:B------:R-:W-:-:S03]  /*c820*/  @!P4 IMAD.IADD R23, R23, 0x1, -R29 ;  /* 0x000000011717c824 */ /* 0x000fc600078e0a1d */
[----:B------:R0:W-:Y:S04]  /*c830*/  STL [R1+0x184], R18 ;  /* 0x0001841201007387 */ /* 0x0001e80000100800 */
[----:B------:R-:W-:Y:S04]  /*c840*/  STL [R1+0x174], R21 ;  /* 0x0001741501007387 */ /* 0x000fe80000100800 */
[----:B0-----:R-:W4:Y:S04]  /*c850*/  LDL R18, [R1+0x13b8] ;  /* 0x0013b80001127983 */ /* 0x001f280000100800 */
[----:B------:R-:W-:Y:S04]  /*c860*/  STL [R1+0x170], R23 ;  /* 0x0001701701007387 */ /* 0x000fe80000100800 */
[----:B------:R0:W-:Y:S01]  /*c870*/  STL [R1+0x158], R24 ;  /* 0x0001581801007387 */ /* 0x0001e20000100800 */
[----:B------:R-:W-:-:S03]  /*c880*/  @!P2 IMAD.IADD R16, R16, 0x1, -R29 ;  /* 0x000000011010a824 */ /* 0x000fc600078e0a1d */
[----:B0-----:R-:W4:Y:S04]  /*c890*/  LDL.LU R24, [R1+0x120] ;  /* 0x0001200001187983 */ /* 0x001f280000300800 */
[----:B------:R-:W4:Y:S04]  /*c8a0*/  LDL.LU R10, [R1+0xf4] ;  /* 0x0000f400010a7983 */ /* 0x000f280000300800 */
[----:B------:R-:W4:Y:S04]  /*c8b0*/  LDL.LU R13, [R1+0x108] ;  /* 0x00010800010d7983 */ /* 0x000f280000300800 */
[----:B------:R-:W4:Y:S04]  /*c8c0*/  LDL.LU R21, [R1+0x110] ;  /* 0x0001100001157983 */ /* 0x000f280000300800 */
[----:B------:R-:W4:Y:S01]  /*c8d0*/  LDL.LU R23, [R1+0x100] ;  /* 0x0001000001177983 */ /* 0x000f220000300800 */
[----:B-----5:R-:W-:-:S02]  /*c8e0*/  ISETP.GT.U32.AND P6, PT, R29, R8, PT ;  /* 0x000000081d00720c */ /* 0x020fc40003fc4070 */
        /* <DEDUP_REMOVED lines=10> */
[C---:B------:R-:W-:Y:S02]  /*c990*/  ISETP.GT.U32.AND P0, PT, R29.reuse, R15, PT ;  /* 0x0000000f1d00720c */ /* 0x040fe40003f04070 */
[----:B--2---:R-:W-:-:S05]  /*c9a0*/  ISETP.GT.U32.AND P1, PT, R29, R22, PT ;  /* 0x000000161d00720c */ /* 0x004fca0003f24070 */
[--C-:B------:R-:W-:Y:S01]  /*c9b0*/  @!P6 IMAD.IADD R25, R25, 0x1, -R29.reuse ;  /* 0x000000011919e824 */ /* 0x100fe200078e0a1d */
[C---:B------:R-:W-:Y:S01]  /*c9c0*/  ISETP.GT.U32.AND P4, PT, R29.reuse, R17, PT ;  /* 0x000000111d00720c */ /* 0x040fe20003f84070 */
[--C-:B------:R-:W-:Y:S01]  /*c9d0*/  @!P5 IMAD.IADD R12, R12, 0x1, -R29.reuse ;  /* 0x000000010c0cd824 */ /* 0x100fe200078e0a1d */
[----:B------:R-:W-:Y:S02]  /*c9e0*/  ISETP.GT.U32.AND P2, PT, R29, R26, PT ;  /* 0x0000001a1d00720c */ /* 0x000fe40003f44070 */
[----:B------:R0:W-:Y:S01]  /*c9f0*/  STL [R1+0x164], R25 ;  /* 0x0001641901007387 */ /* 0x0001e20000100800 */
[--C-:B------:R-:W-:Y:S02]  /*ca00*/  @!P3 IMAD.IADD R14, R14, 0x1, -R29.reuse ;  /* 0x000000010e0eb824 */ /* 0x100fe400078e0a1d */
[--C-:B------:R-:W-:Y:S01]  /*ca10*/  @!P0 IMAD.IADD R15, R15, 0x1, -R29.reuse ;  /* 0x000000010f0f8824 */ /* 0x100fe200078e0a1d */
[----:B0-----:R-:W2:Y:S01]  /*ca20*/  LDL.LU R25, [R1+0xf8] ;  /* 0x0000f80001197983 */ /* 0x001ea20000300800 */
[----:B------:R-:W-:-:S03]  /*ca30*/  @!P1 IMAD.IADD R22, R22, 0x1, -R29 ;  /* 0x0000000116169824 */ /* 0x000fc600078e0a1d */
[----:B------:R0:W-:Y:S01]  /*ca40*/  STL [R1+0x168], R12 ;  /* 0x0001680c01007387 */ /* 0x0001e20000100800 */
[----:B------:R-:W-:-:S03]  /*ca50*/  ISETP.GT.U32.AND P1, PT, R29, R16, PT ;  /* 0x000000101d00720c */ /* 0x000fc60003f24070 */
[----:B------:R-:W5:Y:S01]  /*ca60*/  LDL.LU R11, [R1+0xe0] ;  /* 0x0000e000010b7983 */ /* 0x000f620000300800 */
[----:B------:R-:W-:-:S03]  /*ca70*/  @!P4 IMAD.IADD R17, R17, 0x1, -R29 ;  /* 0x000000011111c824 */ /* 0x000fc600078e0a1d */
[----:B------:R1:W-:Y:S04]  /*ca80*/  STL [R1+0x160], R14 ;  /* 0x0001600e01007387 */ /* 0x0003e80000100800 */
[----:B0-----:R-:W2:Y:S04]  /*ca90*/  LDL.LU R12, [R1+0xec] ;  /* 0x0000ec00010c7983 */ /* 0x001ea80000300800 */
[----:B------:R0:W-:Y:S01]  /*caa0*/  STL [R1+0x15c], R15 ;  /* 0x00015c0f01007387 */ /* 0x0001e20000100800 */
[----:B------:R-:W-:-:S03]  /*cab0*/  @!P2 IMAD.IADD R26, R26, 0x1, -R29 ;  /* 0x000000011a1aa824 */ /* 0x000fc600078e0a1d */
[----:B-1----:R-:W2:Y:S01]  /*cac0*/  LDL.LU R14, [R1+0xf0] ;  /* 0x0000f000010e7983 */ /* 0x002ea20000300800 */
[----:B------:R-:W-:Y:S01]  /*cad0*/  ISETP.GT.U32.AND P2, PT, R29, R17, PT ;  /* 0x000000111d00720c */ /* 0x000fe20003f44070 */
[--C-:B------:R-:W-:Y:S02]  /*cae0*/  @!P1 IMAD.IADD R16, R16, 0x1, -R29.reuse ;  /* 0x0000000110109824 */ /* 0x100fe400078e0a1d */
[----:B0-----:R-:W2:Y:S04]  /*caf0*/  LDL.LU R15, [R1+0xe8] ;  /* 0x0000e800010f7983 */ /* 0x001ea80000300800 */
[----:B------:R0:W-:Y:S06]  /*cb00*/  STL [R1+0x130], R16 ;  /* 0x0001301001007387 */ /* 0x0001ec0000100800 */
[----:B------:R-:W-:Y:S01]  /*cb10*/  @!P2 IMAD.IADD R17, R17, 0x1, -R29 ;  /* 0x000000011111a824 */ /* 0x000fe200078e0a1d */
[----:B0-----:R-:W2:Y:S04]  /*cb20*/  LDL.LU R16, [R1+0xe4] ;  /* 0x0000e40001107983 */ /* 0x001ea80000300800 */
[----:B------:R0:W-:Y:S04]  /*cb30*/  STL [R1+0x148], R17 ;  /* 0x0001481101007387 */ /* 0x0001e80000100800 */
[----:B0-----:R-:W2:Y:S01]  /*cb40*/  LDL.LU R17, [R1+0xb8] ;  /* 0x0000b80001117983 */ /* 0x001ea20000300800 */
[----:B------:R-:W-:-:S02]  /*cb50*/  IABS R5, R5 ;  /* 0x0000000500057213 */ /* 0x000fc40000000000 */
[----:B---3--:R-:W-:-:S03]  /*cb60*/  ISETP.GT.U32.AND P4, PT, R29, R27, PT ;  /* 0x0000001b1d00720c */ /* 0x008fc60003f84070 */
[----:B------:R-:W-:Y:S01]  /*cb70*/  IMAD.HI.U32 R0, R28, R5, RZ ;  /* 0x000000051c007227 */ /* 0x000fe200078e00ff */
[----:B------:R-:W-:-:S03]  /*cb80*/  IABS R4, R4 ;  /* 0x0000000400047213 */ /* 0x000fc60000000000 */
[----:B------:R-:W-:-:S04]  /*cb90*/  IMAD.MOV R0, RZ, RZ, -R0 ;  /* 0x000000ffff007224 */ /* 0x000fc800078e0a00 */
[----:B------:R-:W-:Y:S02]  /*cba0*/  IMAD R5, R29, R0, R5 ;  /* 0x000000001d057224 */ /* 0x000fe400078e0205 */
[----:B------:R-:W-:-:S04]  /*cbb0*/  IMAD.HI.U32 R0, R28, R4, RZ ;  /* 0x000000041c007227 */ /* 0x000fc800078e00ff */
[----:B------:R-:W-:Y:S02]  /*cbc0*/  IMAD.MOV R0, RZ, RZ, -R0 ;  /* 0x000000ffff007224 */ /* 0x000fe400078e0a00 */
[----:B------:R-:W-:Y:S01]  /*cbd0*/  @!P4 IMAD.IADD R27, R27, 0x1, -R29 ;  /* 0x000000011b1bc824 */ /* 0x000fe200078e0a1d */
[C---:B------:R-:W-:Y:S01]  /*cbe0*/  ISETP.GT.U32.AND P4, PT, R29.reuse, R8, PT ;  /* 0x000000081d00720c */ /* 0x040fe20003f84070 */
[C---:B------:R-:W-:Y:S01]  /*cbf0*/  IMAD R4, R29.reuse, R0, R4 ;  /* 0x000000001d047224 */ /* 0x040fe200078e0204 */
[----:B------:R-:W-:Y:S01]  /*cc00*/  ISETP.GT.U32.AND P5, PT, R29, R9, PT ;  /* 0x000000091d00720c */ /* 0x000fe20003fa4070 */
[----:B------:R-:W-:-:S04]  /*cc10*/  IMAD.HI.U32 R0, R28, R3, RZ ;  /* 0x000000031c007227 */ /* 0x000fc800078e00ff */
[----:B------:R-:W-:Y:S01]  /*cc20*/  IMAD.MOV R0, RZ, RZ, -R0 ;  /* 0x000000ffff007224 */ /* 0x000fe200078e0a00 */
[C---:B------:R-:W-:Y:S02]  /*cc30*/  ISETP.GT.U32.AND P3, PT, R29.reuse, R27, PT ;  /* 0x0000001b1d00720c */ /* 0x040fe40003f64070 */
[C---:B------:R-:W-:Y:S01]  /*cc40*/  ISETP.GT.U32.AND P6, PT, R29.reuse, R19, PT ;  /* 0x000000131d00720c */ /* 0x040fe20003fc4070 */
[----:B------:R-:W-:Y:S02]  /*cc50*/  IMAD R3, R29, R0, R3 ;  /* 0x000000001d037224 */ /* 0x000fe400078e0203 */
[----:B------:R-:W-:-:S04]  /*cc60*/  IMAD.HI.U32 R0, R28, R2, RZ ;  /* 0x000000021c007227 */ /* 0x000fc800078e00ff */
[--C-:B------:R-:W-:Y:S01]  /*cc70*/  @!P4 IMAD.IADD R8, R8, 0x1, -R29.reuse ;  /* 0x000000010808c824 */ /* 0x100fe200078e0a1d */
[----:B----4-:R-:W-:Y:S01]  /*cc80*/  ISETP.GT.U32.AND P4, PT, R29, R24, PT ;  /* 0x000000181d00720c */ /* 0x010fe20003f84070 */
[----:B------:R-:W-:Y:S01]  /*cc90*/  @!P5 IMAD.IADD R9, R9, 0x1, -R29 ;  /* 0x000000010909d824 */ /* 0x000fe200078e0a1d */
[C---:B------:R-:W-:Y:S01]  /*cca0*/  ISETP.GT.U32.AND P5, PT, R29.reuse, R10, PT ;  /* 0x0000000a1d00720c */ /* 0x040fe20003fa4070 */
[----:B------:R-:W-:Y:S01]  /*ccb0*/  IMAD.MOV R0, RZ, RZ, -R0 ;  /* 0x000000ffff007224 */ /* 0x000fe200078e0a00 */
[----:B------:R-:W-:-:S03]  /*ccc0*/  ISETP.GT.U32.AND P0, PT, R29, R20, PT ;  /* 0x000000141d00720c */ /* 0x000fc60003f04070 */
[----:B------:R-:W-:Y:S01]  /*ccd0*/  IMAD R2, R29, R0, R2 ;  /* 0x000000001d027224 */ /* 0x000fe200078e0202 */
[----:B------:R-:W-:Y:S02]  /*cce0*/  IABS R0, R18 ;  /* 0x0000001200007213 */ /* 0x000fe40000000000 */
[----:B------:R-:W3:Y:S01]  /*ccf0*/  LDL.LU R18, [R1+0xd0] ;  /* 0x0000d00001127983 */ /* 0x000ee20000300800 */
[--C-:B------:R-:W-:Y:S01]  /*cd00*/  @!P3 IMAD.IADD R27, R27, 0x1, -R29.reuse ;  /* 0x000000011b1bb824 */ /* 0x100fe200078e0a1d */
[----:B------:R-:W-:Y:S01]  /*cd10*/  ISETP.GT.U32.AND P1, PT, R29, R22, PT ;  /* 0x000000161d00720c */ /* 0x000fe20003f24070 */
[--C-:B------:R-:W-:Y:S01]  /*cd20*/  @!P6 IMAD.IADD R19, R19, 0x1, -R29.reuse ;  /* 0x000000011313e824 */ /* 0x100fe200078e0a1d */
[C---:B------:R-:W-:Y:S01]  /*cd30*/  ISETP.GT.U32.AND P6, PT, R29.reuse, R13, PT ;  /* 0x0000000d1d00720c */ /* 0x040fe20003fc4070 */
[--C-:B------:R-:W-:Y:S01]  /*cd40*/  @!P4 IMAD.IADD R24, R24, 0x1, -R29.reuse ;  /* 0x000000011818c824 */ /* 0x100fe200078e0a1d */
[----:B------:R-:W-:Y:S01]  /*cd50*/  ISETP.GT.U32.AND P2, PT, R29, R26, PT ;  /* 0x0000001a1d00720c */ /* 0x000fe20003f44070 */
[----:B------:R-:W-:-:S02]  /*cd60*/  @!P5 IMAD.IADD R10, R10, 0x1, -R29 ;  /* 0x000000010a0ad824 */ /* 0x000fc400078e0a1d */
[--C-:B------:R-:W-:Y:S01]  /*cd70*/  @!P0 IMAD.IADD R20, R20, 0x1, -R29.reuse ;  /* 0x0000000114148824 */ /* 0x100fe200078e0a1d */
[C---:B------:R-:W-:Y:S01]  /*cd80*/  ISETP.GT.U32.AND P0, PT, R29.reuse, R21, PT ;  /* 0x000000151d00720c */ /* 0x040fe20003f04070 */
[----:B------:R-:W-:Y:S04]  /*cd90*/  STL [R1+0x14c], R8 ;  /* 0x00014c0801007387 */ /* 0x000fe80000100800 */
[--C-:B------:R-:W-:Y:S01]  /*cda0*/  @!P1 IMAD.IADD R22, R22, 0x1, -R29.reuse ;  /* 0x0000000116169824 */ /* 0x100fe200078e0a1d */
[----:B------:R-:W-:Y:S01]  /*cdb0*/  ISETP.GT.U32.AND P1, PT, R29, R23, PT ;  /* 0x000000171d00720c */ /* 0x000fe20003f24070 */
[--C-:B------:R-:W-:Y:S01]  /*cdc0*/  @!P6 IMAD.IADD R13, R13, 0x1, -R29.reuse ;  /* 0x000000010d0de824 */ /* 0x100fe200078e0a1d */
[----:B------:R-:W-:Y:S01]  /*cdd0*/  STL [R1+0x140], R9 ;  /* 0x0001400901007387 */ /* 0x000fe20000100800 */
[----:B------:R-:W-:-:S03]  /*cde0*/  @!P2 IMAD.IADD R26, R26, 0x1, -R29 ;  /* 0x000000011a1aa824 */ /* 0x000fc600078e0a1d */
[----:B------:R-:W-:Y:S01]  /*cdf0*/  STL [R1+0x134], R19 ;  /* 0x0001341301007387 */ /* 0x000fe20000100800 */
[----:B------:R-:W-:-:S03]  /*ce00*/  @!P0 IMAD.IADD R21, R21, 0x1, -R29 ;  /* 0x0000000115158824 */ /* 0x000fc600078e0a1d */
[----:B------:R-:W-:Y:S04]  /*ce10*/  STL [R1+0x118], R20 ;  /* 0x0001181401007387 */ /* 0x000fe80000100800 */
[----:B------:R-:W-:Y:S04]  /*ce20*/  STL [R1+0x128], R22 ;  /* 0x0001281601007387 */ /* 0x000fe80000100800 */
[----:B------:R0:W-:Y:S01]  /*ce30*/  STL [R1+0x12c], R26 ;  /* 0x00012c1a01007387 */ /* 0x0001e20000100800 */
[----:B------:R-:W-:-:S03]  /*ce40*/  @!P1 IMAD.IADD R23, R23, 0x1, -R29 ;  /* 0x0000000117179824 */ /* 0x000fc600078e0a1d */
[----:B0-----:R-:W4:Y:S04]  /*ce50*/  LDL.LU R26, [R1+0xd4] ;  /* 0x0000d400011a7983 */ /* 0x001f280000300800 */
[----:B------:R-:W4:Y:S04]  /*ce60*/  LDL.LU R19, [R1+0xc8] ;  /* 0x0000c80001137983 */ /* 0x000f280000300800 */
[----:B------:R0:W-:Y:S04]  /*ce70*/  STL [R1+0x124], R27 ;  /* 0x0001241b01007387 */ /* 0x0001e80000100800 */
[----:B0-----:R-:W4:Y:S04]  /*ce80*/  LDL.LU R27, [R1+0xbc] ;  /* 0x0000bc00011b7983 */ /* 0x001f280000300800 */
[----:B------:R-:W4:Y:S04]  /*ce90*/  LDL.LU R20, [R1+0xa4] ;  /* 0x0000a40001147983 */ /* 0x000f280000300800 */
[----:B------:R-:W4:Y:S01]  /*cea0*/  LDL.LU R22, [R1+0xb0] ;  /* 0x0000b00001167983 */ /* 0x000f220000300800 */
[----:B-----5:R-:W-:-:S02]  /*ceb0*/  ISETP.GT.U32.AND P3, PT, R29, R11, PT ;  /* 0x0000000b1d00720c */ /* 0x020fc40003f64070 */
[C---:B--2---:R-:W-:Y:S02]  /*cec0*/  ISETP.GT.U32.AND P4, PT, R29.reuse, R12, PT ;  /* 0x0000000c1d00720c */ /* 0x044fe40003f84070 */
[----:B------:R-:W-:-:S09]  /*ced0*/  ISETP.GT.U32.AND P5, PT, R29, R14, PT ;  /* 0x0000000e1d00720c */ /* 0x000fd20003fa4070 */
[--C-:B------:R-:W-:Y:S01]  /*cee0*/  @!P3 IMAD.IADD R11, R11, 0x1, -R29.reuse ;  /* 0x000000010b0bb824 */ /* 0x100fe200078e0a1d */
[C---:B------:R-:W-:Y:S01]  /*cef0*/  ISETP.GT.U32.AND P3, PT, R29.reuse, R24, PT ;  /* 0x000000181d00720c */ /* 0x040fe20003f64070 */
[--C-:B------:R-:W-:Y:S01]  /*cf00*/  @!P4 IMAD.IADD R12, R12, 0x1, -R29.reuse ;  /* 0x000000010c0cc824 */ /* 0x100fe200078e0a1d */
[C---:B------:R-:W-:Y:S02]  /*cf10*/  ISETP.GT.U32.AND P6, PT, R29.reuse, R15, PT ;  /* 0x0000000f1d00720c */ /* 0x040fe40003fc4070 */
[C---:B------:R-:W-:Y:S01]  /*cf20*/  ISETP.GT.U32.AND P4, PT, R29.reuse, R10, PT ;  /* 0x0000000a1d00720c */ /* 0x040fe20003f84070 */
[----:B------:R-:W-:Y:S01]  /*cf30*/  @!P5 IMAD.IADD R14, R14, 0x1, -R29 ;  /* 0x000000010e0ed824 */ /* 0x000fe200078e0a1d */
[C---:B------:R-:W-:Y:S02]  /*cf40*/  ISETP.GT.U32.AND P5, PT, R29.reuse, R13, PT ;  /* 0x0000000d1d00720c */ /* 0x040fe40003fa4070 */
[C---:B------:R-:W-:Y:S02]  /*cf50*/  ISETP.GT.U32.AND P2, PT, R29.reuse, R25, PT ;  /* 0x000000191d00720c */ /* 0x040fe40003f44070 */
[----:B------:R-:W-:-:S03]  /*cf60*/  ISETP.GT.U32.AND P0, PT, R29, R16, PT ;  /* 0x000000101d00720c */ /* 0x000fc60003f04070 */
[--C-:B------:R-:W-:Y:S02]  /*cf70*/  @!P3 IMAD.IADD R24, R24, 0x1, -R29.reuse ;  /* 0x000000011818b824 */ /* 0x100fe400078e0a1d */
[--C-:B------:R-:W-:Y:S01]  /*cf80*/  @!P6 IMAD.IADD R15, R15, 0x1, -R29.reuse ;  /* 0x000000010f0fe824 */ /* 0x100fe200078e0a1d */
[----:B------:R-:W-:Y:S01]  /*cf90*/  ISETP.GT.U32.AND P6, PT, R29, R21, PT ;  /* 0x000000151d00720c */ /* 0x000fe20003fc4070 */
[--C-:B------:R-:W-:Y:S01]  /*cfa0*/  @!P4 IMAD.IADD R10, R10, 0x1, -R29.reuse ;  /* 0x000000010a0ac824 */ /* 0x100fe200078e0a1d */
[----:B------:R0:W-:Y:S01]  /*cfb0*/  STL [R1+0x120], R24 ;  /* 0x0001201801007387 */ /* 0x0001e20000100800 */
[--C-:B------:R-:W-:Y:S01]  /*cfc0*/  @!P5 IMAD.IADD R13, R13, 0x1, -R29.reuse ;  /* 0x000000010d0dd824 */ /* 0x100fe200078e0a1d */
[C---:B------:R-:W-:Y:S02]  /*cfd0*/  ISETP.GT.U32.AND P1, PT, R29.reuse, R17, PT ;  /* 0x000000111d00720c */ /* 0x040fe40003f24070 */
[----:B0-----:R-:W2:Y:S01]  /*cfe0*/  LDL.LU R24, [R1+0xb4] ;  /* 0x0000b40001187983 */ /* 0x001ea20000300800 */
[----:B------:R-:W-:Y:S01]  /*cff0*/  @!P0 IMAD.IADD R16, R16, 0x1, -R29 ;  /* 0x0000000110108824 */ /* 0x000fe200078e0a1d */
[----:B------:R-:W-:-:S02]  /*d000*/  ISETP.GT.U32.AND P0, PT, R29, R23, PT ;  /* 0x000000171d00720c */ /* 0x000fc40003f04070 */
[----:B------:R-:W5:Y:S01]  /*d010*/  LDL.LU R8, [R1+0xac] ;  /* 0x0000ac0001087983 */ /* 0x000f620000300800 */
[----:B------:R-:W-:-:S03]  /*d020*/  @!P2 IMAD.IADD R25, R25, 0x1, -R29 ;  /* 0x000000011919a824 */ /* 0x000fc600078e0a1d */
[----:B------:R0:W-:Y:S04]  /*d030*/  STL [R1+0xf4], R10 ;  /* 0x0000f40a01007387 */ /* 0x0001e80000100800 */
[----:B------:R-:W2:Y:S04]  /*d040*/  LDL.LU R9, [R1+0xa8] ;  /* 0x0000a80001097983 */ /* 0x000ea80000300800 */
[----:B------:R1:W-:Y:S01]  /*d050*/  STL [R1+0x108], R13 ;  /* 0x0001080d01007387 */ /* 0x0003e20000100800 */
[----:B------:R-:W-:-:S03]  /*d060*/  @!P1 IMAD.IADD R17, R17, 0x1, -R29 ;  /* 0x0000000111119824 */ /* 0x000fc600078e0a1d */
[----:B0-----:R-:W2:Y:S01]  /*d070*/  LDL.LU R10, [R1+0x90] ;  /* 0x00009000010a7983 */ /* 0x001ea20000300800 */
[----:B------:R-:W-:Y:S01]  /*d080*/  ISETP.GT.U32.AND P1, PT, R29, R25, PT ;  /* 0x000000191d00720c */ /* 0x000fe20003f24070 */
[--C-:B------:R-:W-:Y:S02]  /*d090*/  @!P6 IMAD.IADD R21, R21, 0x1, -R29.reuse ;  /* 0x000000011515e824 */ /* 0x100fe400078e0a1d */
[----:B-1----:R-:W2:Y:S01]  /*d0a0*/  LDL.LU R13, [R1+0x9c] ;  /* 0x00009c00010d7983 */ /* 0x002ea20000300800 */
[----:B------:R-:W-:-:S03]  /*d0b0*/  @!P0 IMAD.IADD R23, R23, 0x1, -R29 ;  /* 0x0000000117178824 */ /* 0x000fc600078e0a1d */
[----:B------:R0:W-:Y:S06]  /*d0c0*/  STL [R1+0x110], R21 ;  /* 0x0001101501007387 */ /* 0x0001ec0000100800 */
[----:B------:R-:W-:Y:S01]  /*d0d0*/  @!P1 IMAD.IADD R25, R25, 0x1, -R29 ;  /* 0x0000000119199824 */ /* 0x000fe200078e0a1d */
[----:B0-----:R-:W2:Y:S04]  /*d0e0*/  LDL.LU R21, [R1+0xa0] ;  /* 0x0000a00001157983 */ /* 0x001ea80000300800 */
[----:B------:R0:W-:Y:S04]  /*d0f0*/  STL [R1+0x100], R23 ;  /* 0x0001001701007387 */ /* 0x0001e80000100800 */
[----:B0-----:R-:W2:Y:S04]  /*d100*/  LDL.LU R23, [R1+0x98] ;  /* 0x0000980001177983 */ /* 0x001ea80000300800 */
[----:B------:R0:W-:Y:S04]  /*d110*/  STL [R1+0xf8], R25 ;  /* 0x0000f81901007387 */ /* 0x0001e80000100800 */
[----:B0-----:R-:W2:Y:S01]  /*d120*/  LDL.LU R25, [R1+0x94] ;  /* 0x0000940001197983 */ /* 0x001ea20000300800 */
[----:B---3--:R-:W-:-:S02]  /*d130*/  ISETP.GT.U32.AND P2, PT, R29, R18, PT ;  /* 0x000000121d00720c */ /* 0x008fc40003f44070 */
[C---:B------:R-:W-:Y:S02]  /*d140*/  ISETP.GT.U32.AND P3, PT, R29.reuse, R12, PT ;  /* 0x0000000c1d00720c */ /* 0x040fe40003f64070 */
[----:B------:R-:W-:-:S09]  /*d150*/  ISETP.GT.U32.AND P4, PT, R29, R14, PT ;  /* 0x0000000e1d00720c */ /* 0x000fd20003f84070 */
[--C-:B------:R-:W-:Y:S01]  /*d160*/  @!P2 IMAD.IADD R18, R18, 0x1, -R29.reuse ;  /* 0x000000011212a824 */ /* 0x100fe200078e0a1d */
[C---:B------:R-:W-:Y:S02]  /*d170*/  ISETP.GT.U32.AND P2, PT, R29.reuse, R11, PT ;  /* 0x0000000b1d00720c */ /* 0x040fe40003f44070 */
[C---:B------:R-:W-:Y:S01]  /*d180*/  ISETP.GT.U32.AND P5, PT, R29.reuse, R15, PT ;  /* 0x0000000f1d00720c */ /* 0x040fe20003fa4070 */
[--C-:B------:R-:W-:Y:S01]  /*d190*/  @!P3 IMAD.IADD R12, R12, 0x1, -R29.reuse ;  /* 0x000000010c0cb824 */ /* 0x100fe200078e0a1d */
[C---:B------:R-:W-:Y:S02]  /*d1a0*/  ISETP.GT.U32.AND P6, PT, R29.reuse, R18, PT ;  /* 0x000000121d00720c */ /* 0x040fe40003fc4070 */
[----:B------:R-:W-:Y:S01]  /*d1b0*/  ISETP.GT.U32.AND P0, PT, R29, R16, PT ;  /* 0x000000101d00720c */ /* 0x000fe20003f04070 */
[----:B------:R-:W-:-:S06]  /*d1c0*/  @!P4 IMAD.IADD R14, R14, 0x1, -R29 ;  /* 0x000000010e0ec824 */ /* 0x000fcc00078e0a1d */
[--C-:B------:R-:W-:Y:S01]  /*d1d0*/  @!P2 IMAD.IADD R11, R11, 0x1, -R29.reuse ;  /* 0x000000010b0ba824 */ /* 0x100fe200078e0a1d */
[C---:B----4-:R-:W-:Y:S02]  /*d1e0*/  ISETP.GT.U32.AND P3, PT, R29.reuse, R19, PT ;  /* 0x000000131d00720c */ /* 0x050fe40003f64070 */
[----:B------:R-:W-:Y:S01]  /*d1f0*/  ISETP.GT.U32.AND P2, PT, R29, R26, PT ;  /* 0x0000001a1d00720c */ /* 0x000fe20003f44070 */
[--C-:B------:R-:W-:Y:S01]  /*d200*/  @!P5 IMAD.IADD R15, R15, 0x1, -R29.reuse ;  /* 0x000000010f0fd824 */ /* 0x100fe200078e0a1d */
[C---:B------:R-:W-:Y:S01]  /*d210*/  ISETP.GT.U32.AND P1, PT, R29.reuse, R17, PT ;  /* 0x000000111d00720c */ /* 0x040fe20003f24070 */
[----:B------:R-:W-:Y:S01]  /*d220*/  @!P6 IMAD.IADD R18, R18, 0x1, -R29 ;  /* 0x000000011212e824 */ /* 0x000fe200078e0a1d */
[----:B------:R-:W-:-:S07]  /*d230*/  ISETP.GT.U32.AND P4, PT, R29, R27, PT ;  /* 0x0000001b1d00720c */ /* 0x000fce0003f84070 */
[--C-:B------:R-:W-:Y:S01]  /*d240*/  @!P3 IMAD.IADD R19, R19, 0x1, -R29.reuse ;  /* 0x000000011313b824 */ /* 0x100fe200078e0a1d */
[C---:B------:R-:W-:Y:S01]  /*d250*/  ISETP.GT.U32.AND P5, PT, R29.reuse, R20, PT ;  /* 0x000000141d00720c */ /* 0x040fe20003fa4070 */
[--C-:B------:R-:W-:Y:S02]  /*d260*/  @!P2 IMAD.IADD R26, R26, 0x1, -R29.reuse ;  /* 0x000000011a1aa824 */ /* 0x100fe400078e0a1d */
[--C-:B------:R-:W-:Y:S01]  /*d270*/  @!P0 IMAD.IADD R16, R16, 0x1, -R29.reuse ;  /* 0x0000000110108824 */ /* 0x100fe200078e0a1d */
[----:B------:R-:W-:Y:S01]  /*d280*/  ISETP.GT.U32.AND P0, PT, R29, R22, PT ;  /* 0x000000161d00720c */ /* 0x000fe20003f04070 */
[--C-:B------:R-:W-:Y:S02]  /*d290*/  @!P1 IMAD.IADD R17, R17, 0x1, -R29.reuse ;  /* 0x0000000111119824 */ /* 0x100fe400078e0a1d */
[----:B------:R-:W-:-:S06]  /*d2a0*/  @!P4 IMAD.IADD R27, R27, 0x1, -R29 ;  /* 0x000000011b1bc824 */ /* 0x000fcc00078e0a1d */
[--C-:B------:R-:W-:Y:S01]  /*d2b0*/  @!P5 IMAD.IADD R20, R20, 0x1, -R29.reuse ;  /* 0x000000011414d824 */ /* 0x100fe200078e0a1d */
[----:B------:R0:W-:Y:S03]  /*d2c0*/  STL [R1+0xe0], R11 ;  /* 0x0000e00b01007387 */ /* 0x0001e60000100800 */
[----:B------:R-:W-:Y:S01]  /*d2d0*/  @!P0 IMAD.IADD R22, R22, 0x1, -R29 ;  /* 0x0000000116168824 */ /* 0x000fe200078e0a1d */
[----:B------:R1:W-:Y:S04]  /*d2e0*/  STL [R1+0xec], R12 ;  /* 0x0000ec0c01007387 */ /* 0x0003e80000100800 */
[----:B------:R3:W-:Y:S04]  /*d2f0*/  STL [R1+0xf0], R14 ;  /* 0x0000f00e01007387 */ /* 0x0007e80000100800 */
[----:B------:R4:W-:Y:S04]  /*d300*/  STL [R1+0xe8], R15 ;  /* 0x0000e80f01007387 */ /* 0x0009e80000100800 */
[----:B------:R1:W-:Y:S04]  /*d310*/  STL [R1+0xe4], R16 ;  /* 0x0000e41001007387 */ /* 0x0003e80000100800 */
[----:B0-----:R-:W2:Y:S04]  /*d320*/  LDL.LU R11, [R1+0x7c] ;  /* 0x00007c00010b7983 */ /* 0x001ea80000300800 */
[----:B------:R-:W-:Y:S04]  /*d330*/  STL [R1+0xb8], R17 ;  /* 0x0000b81101007387 */ /* 0x000fe80000100800 */
[----:B-1----:R-:W2:Y:S04]  /*d340*/  LDL.LU R12, [R1+0x88] ;  /* 0x00008800010c7983 */ /* 0x002ea80000300800 */
[----:B------:R-:W-:Y:S04]  /*d350*/  STL [R1+0xd0], R18 ;  /* 0x0000d01201007387 */ /* 0x000fe80000100800 */
[----:B---3--:R-:W3:Y:S04]  /*d360*/  LDL.LU R14, [R1+0x8c] ;  /* 0x00008c00010e7983 */ /* 0x008ee80000300800 */
[----:B----4-:R-:W4:Y:S04]  /*d370*/  LDL.LU R15, [R1+0x84] ;  /* 0x00008400010f7983 */ /* 0x010f280000300800 */
[----:B------:R-:W3:Y:S01]  /*d380*/  LDL.LU R16, [R1+0x80] ;  /* 0x0000800001107983 */ /* 0x000ee20000300800 */
[----:B-----5:R-:W-:-:S02]  /*d390*/  ISETP.GT.U32.AND P6, PT, R29, R8, PT ;  /* 0x000000081d00720c */ /* 0x020fc40003fc4070 */
[C---:B--2---:R-:W-:Y:S02]  /*d3a0*/  ISETP.GT.U32.AND P2, PT, R29.reuse, R9, PT ;  /* 0x000000091d00720c */ /* 0x044fe40003f44070 */
[C---:B------:R-:W-:Y:S02]  /*d3b0*/  ISETP.GT.U32.AND P3, PT, R29.reuse, R10, PT ;  /* 0x0000000a1d00720c */ /* 0x040fe40003f64070 */
[C---:B------:R-:W-:Y:S02]  /*d3c0*/  ISETP.GT.U32.AND P1, PT, R29.reuse, R24, PT ;  /* 0x000000181d00720c */ /* 0x040fe40003f24070 */
[----:B------:R-:W-:-:S05]  /*d3d0*/  ISETP.GT.U32.AND P4, PT, R29, R13, PT ;  /* 0x0000000d1d00720c */ /* 0x000fca0003f84070 */
[--C-:B------:R-:W-:Y:S01]  /*d3e0*/  @!P6 IMAD.IADD R8, R8, 0x1, -R29.reuse ;  /* 0x000000010808e824 */ /* 0x100fe200078e0a1d */
[----:B------:R-:W-:Y:S01]  /*d3f0*/  ISETP.GT.U32.AND P6, PT, R29, R26, PT ;  /* 0x0000001a1d00720c */ /* 0x000fe20003fc4070 */
[--C-:B------:R-:W-:Y:S01]  /*d400*/  @!P2 IMAD.IADD R9, R9, 0x1, -R29.reuse ;  /* 0x000000010909a824 */ /* 0x100fe200078e0a1d */
[C---:B------:R-:W-:Y:S01]  /*d410*/  ISETP.GT.U32.AND P2, PT, R29.reuse, R19, PT ;  /* 0x000000131d00720c */ /* 0x040fe20003f44070 */
[--C-:B------:R-:W-:Y:S01]  /*d420*/  @!P3 IMAD.IADD R10, R10, 0x1, -R29.reuse ;  /* 0x000000010a0ab824 */ /* 0x100fe200078e0a1d */
[C---:B------:R-:W-:Y:S02]  /*d430*/  ISETP.GT.U32.AND P3, PT, R29.reuse, R27, PT ;  /* 0x0000001b1d00720c */ /* 0x040fe40003f64070 */
[----:B------:R-:W-:Y:S01]  /*d440*/  ISETP.GT.U32.AND P5, PT, R29, R21, PT ;  /* 0x000000151d00720c */ /* 0x000fe20003fa4070 */
[--C-:B------:R-:W-:Y:S01]  /*d450*/  @!P4 IMAD.IADD R13, R13, 0x1, -R29.reuse ;  /* 0x000000010d0dc824 */ /* 0x100fe200078e0a1d */
[----:B------:R-:W-:Y:S01]  /*d460*/  ISETP.GT.U32.AND P4, PT, R29, R20, PT ;  /* 0x000000141d00720c */ /* 0x000fe20003f84070 */
[----:B------:R-:W-:-:S04]  /*d470*/  @!P1 IMAD.IADD R24, R24, 0x1, -R29 ;  /* 0x0000000118189824 */ /* 0x000fc800078e0a1d */
[----:B------:R-:W-:Y:S01]  /*d480*/  @!P6 IMAD.IADD R26, R26, 0x1, -R29 ;  /* 0x000000011a1ae824 */ /* 0x000fe200078e0a1d */
[----:B------:R-:W-:-:S05]  /*d490*/  ISETP.GT.U32.AND P0, PT, R29, R23, PT ;  /* 0x000000171d00720c */ /* 0x000fca0003f04070 */
[--C-:B------:R-:W-:Y:S01]  /*d4a0*/  @!P5 IMAD.IADD R21, R21, 0x1, -R29.reuse ;  /* 0x000000011515d824 */ /* 0x100fe200078e0a1d */
[----:B------:R-:W-:Y:S01]  /*d4b0*/  ISETP.GT.U32.AND P5, PT, R29, R22, PT ;  /* 0x000000161d00720c */ /* 0x000fe20003fa4070 */
[--C-:B------:R-:W-:Y:S02]  /*d4c0*/  @!P3 IMAD.IADD R27, R27, 0x1, -R29.reuse ;  /* 0x000000011b1bb824 */ /* 0x100fe400078e0a1d */
[--C-:B------:R-:W-:Y:S01]  /*d4d0*/  @!P2 IMAD.IADD R19, R19, 0x1, -R29.reuse ;  /* 0x000000011313a824 */ /* 0x100fe200078e0a1d */
[----:B------:R0:W-:Y:S01]  /*d4e0*/  STL [R1+0xd4], R26 ;  /* 0x0000d41a01007387 */ /* 0x0001e20000100800 */
[----:B------:R-:W-:Y:S02]  /*d4f0*/  ISETP.GT.U32.AND P1, PT, R29, R25, PT ;  /* 0x000000191d00720c */ /* 0x000fe40003f24070 */
[--C-:B------:R-:W-:Y:S01]  /*d500*/  @!P0 IMAD.IADD R23, R23, 0x1, -R29.reuse ;  /* 0x0000000117178824 */ /* 0x100fe200078e0a1d */
[----:B------:R-:W-:Y:S01]  /*d510*/  ISETP.GT.U32.AND P0, PT, R29, R24, PT ;  /* 0x000000181d00720c */ /* 0x000fe20003f04070 */
[----:B0-----:R-:W2:Y:S01]  /*d520*/  LDL.LU R26, [R1+0x6c] ;  /* 0x00006c00011a7983 */ /* 0x001ea20000300800 */
[----:B------:R-:W-:-:S03]  /*d530*/  @!P4 IMAD.IADD R20, R20, 0x1, -R29 ;  /* 0x000000011414c824 */ /* 0x000fc600078e0a1d */
[----:B------:R0:W-:Y:S04]  /*d540*/  STL [R1+0xbc], R27 ;  /* 0x0000bc1b01007387 */ /* 0x0001e80000100800 */
[----:B------:R1:W-:Y:S01]  /*d550*/  STL [R1+0xc8], R19 ;  /* 0x0000c81301007387 */ /* 0x0003e20000100800 */
[----:B------:R-:W-:Y:S01]  /*d560*/  @!P1 IMAD.IADD R25, R25, 0x1, -R29 ;  /* 0x0000000119199824 */ /* 0x000fe200078e0a1d */
[C---:B------:R-:W-:Y:S02]  /*d570*/  ISETP.GT.U32.AND P1, PT, R29.reuse, R8, PT ;  /* 0x000000081d00720c */ /* 0x040fe40003f24070 */
[----:B0-----:R-:W5:Y:S01]  /*d580*/  LDL.LU R27, [R1+0x78] ;  /* 0x00007800011b7983 */ /* 0x001f620000300800 */
[----:B------:R-:W-:-:S03]  /*d590*/  ISETP.GT.U32.AND P2, PT, R29, R9, PT ;  /* 0x000000091d00720c */ /* 0x000fc60003f44070 */
[----:B------:R-:W5:Y:S01]  /*d5a0*/  LDL.LU R17, [R1+0x1b8] ;  /* 0x0001b80001117983 */ /* 0x000f620000300800 */
[----:B------:R-:W-:-:S03]  /*d5b0*/  @!P5 IMAD.IADD R22, R22, 0x1, -R29 ;  /* 0x000000011616d824 */ /* 0x000fc600078e0a1d */
[----:B------:R-:W5:Y:S01]  /*d5c0*/  LDL.LU R18, [R1+0x74] ;  /* 0x0000740001127983 */ /* 0x000f620000300800 */
[----:B------:R-:W-:-:S03]  /*d5d0*/  ISETP.GT.U32.AND P3, PT, R29, R10, PT ;  /* 0x0000000a1d00720c */ /* 0x000fc60003f64070 */
[----:B-1----:R-:W5:Y:S01]  /*d5e0*/  LDL.LU R19, [R1+0x70] ;  /* 0x0000700001137983 */ /* 0x002f620000300800 */
[----:B------:R-:W-:-:S03]  /*d5f0*/  ISETP.GT.U32.AND P5, PT, R29, R21, PT ;  /* 0x000000151d00720c */ /* 0x000fc60003fa4070 */
[----:B------:R0:W-:Y:S01]  /*d600*/  STL [R1+0xa4], R20 ;  /* 0x0000a41401007387 */ /* 0x0001e20000100800 */
[----:B------:R-:W-:Y:S01]  /*d610*/  ISETP.GT.U32.AND P4, PT, R29, R13, PT ;  /* 0x0000000d1d00720c */ /* 0x000fe20003f84070 */
[--C-:B------:R-:W-:Y:S02]  /*d620*/  @!P0 IMAD.IADD R24, R24, 0x1, -R29.reuse ;  /* 0x0000000118188824 */ /* 0x100fe400078e0a1d */
[----:B0-----:R-:W5:Y:S04]  /*d630*/  LDL.LU R20, [R1+0x68] ;  /* 0x0000680001147983 */ /* 0x001f680000300800 */
[----:B------:R0:W-:Y:S01]  /*d640*/  STL [R1+0xb0], R22 ;  /* 0x0000b01601007387 */ /* 0x0001e20000100800 */
[--C-:B------:R-:W-:Y:S02]  /*d650*/  @!P1 IMAD.IADD R8, R8, 0x1, -R29.reuse ;  /* 0x0000000108089824 */ /* 0x100fe400078e0a1d */
[--C-:B------:R-:W-:Y:S01]  /*d660*/  @!P2 IMAD.IADD R9, R9, 0x1, -R29.reuse ;  /* 0x000000010909a824 */ /* 0x100fe200078e0a1d */
[----:B0-----:R-:W5:Y:S01]  /*d670*/  LDL.LU R22, [R1+0x188] ;  /* 0x0001880001167983 */ /* 0x001f620000300800 */
[----:B------:R-:W-:-:S03]  /*d680*/  @!P3 IMAD.IADD R10, R10, 0x1, -R29 ;  /* 0x000000010a0ab824 */ /* 0x000fc600078e0a1d */
[----:B------:R0:W-:Y:S01]  /*d690*/  STL [R1+0xb4], R24 ;  /* 0x0000b41801007387 */ /* 0x0001e20000100800 */
[--C-:B------:R-:W-:Y:S02]  /*d6a0*/  @!P5 IMAD.IADD R21, R21, 0x1, -R29.reuse ;  /* 0x000000011515d824 */ /* 0x100fe400078e0a1d */
[----:B------:R-:W-:Y:S01]  /*d6b0*/  @!P4 IMAD.IADD R13, R13, 0x1, -R29 ;  /* 0x000000010d0dc824 */ /* 0x000fe200078e0a1d */
[----:B0-----:R-:W5:Y:S04]  /*d6c0*/  LDL.LU R24, [R1+0x190] ;  /* 0x0001900001187983 */ /* 0x001f680000300800 */
[----:B------:R-:W-:Y:S04]  /*d6d0*/  STL [R1+0xac], R8 ;  /* 0x0000ac0801007387 */ /* 0x000fe80000100800 */
[----:B------:R-:W-:Y:S04]  /*d6e0*/  STL [R1+0xa8], R9 ;  /* 0x0000a80901007387 */ /* 0x000fe80000100800 */
[----:B------:R-:W-:Y:S04]  /*d6f0*/  STL [R1+0x90], R10 ;  /* 0x0000900a01007387 */ /* 0x000fe80000100800 */
[----:B------:R0:W-:Y:S04]  /*d700*/  STL [R1+0xa0], R21 ;  /* 0x0000a01501007387 */ /* 0x0001e80000100800 */
[----:B------:R-:W-:Y:S04]  /*d710*/  STL [R1+0x9c], R13 ;  /* 0x00009c0d01007387 */ /* 0x000fe80000100800 */
[----:B0-----:R-:W5:Y:S01]  /*d720*/  LDL R21, [R1+0x13bc] ;  /* 0x0013bc0001157983 */ /* 0x001f620000100800 */
[----:B------:R-:W-:-:S02]  /*d730*/  ISETP.GT.U32.AND P6, PT, R29, R25, PT ;  /* 0x000000191d00720c */ /* 0x000fc40003fc4070 */
[C---:B------:R-:W-:Y:S02]  /*d740*/  ISETP.GT.U32.AND P1, PT, R29.reuse, R11, PT ;  /* 0x0000000b1d00720c */ /* 0x040fe40003f24070 */
[C---:B------:R-:W-:Y:S02]  /*d750*/  ISETP.GT.U32.AND P0, PT, R29.reuse, R23, PT ;  /* 0x000000171d00720c */ /* 0x040fe40003f04070 */
[C---:B------:R-:W-:Y:S02]  /*d760*/  ISETP.GT.U32.AND P2, PT, R29.reuse, R12, PT ;  /* 0x0000000c1d00720c */ /* 0x040fe40003f44070 */
[C---:B---3--:R-:W-:Y:S02]  /*d770*/  ISETP.GT.U32.AND P3, PT, R29.reuse, R14, PT ;  /* 0x0000000e1d00720c */ /* 0x048fe40003f64070 */
[C---:B----4-:R-:W-:Y:S02]  /*d780*/  ISETP.GT.U32.AND P4, PT, R29.reuse, R15, PT ;  /* 0x0000000f1d00720c */ /* 0x050fe40003f84070 */
[----:B------:R-:W-:Y:S01]  /*d790*/  ISETP.GT.U32.AND P5, PT, R29, R16, PT ;  /* 0x000000101d00720c */ /* 0x000fe20003fa4070 */
[----:B------:R-:W-:-:S02]  /*d7a0*/  @!P6 IMAD.IADD R25, R25, 0x1, -R29 ;  /* 0x000000011919e824 */ /* 0x000fc400078e0a1d */
[--C-:B------:R-:W-:Y:S02]  /*d7b0*/  @!P1 IMAD.IADD R11, R11, 0x1, -R29.reuse ;  /* 0x000000010b0b9824 */ /* 0x100fe400078e0a1d */
[--C-:B------:R-:W-:Y:S02]  /*d7c0*/  @!P0 IMAD.IADD R23, R23, 0x1, -R29.reuse ;  /* 0x0000000117178824 */ /* 0x100fe400078e0a1d */
[--C-:B------:R-:W-:Y:S02]  /*d7d0*/  @!P2 IMAD.IADD R12, R12, 0x1, -R29.reuse ;  /* 0x000000010c0ca824 */ /* 0x100fe400078e0a1d */
[--C-:B------:R-:W-:Y:S02]  /*d7e0*/  @!P3 IMAD.IADD R14, R14, 0x1, -R29.reuse ;  /* 0x000000010e0eb824 */ /* 0x100fe400078e0a1d */
[--C-:B------:R-:W-:Y:S02]  /*d7f0*/  @!P4 IMAD.IADD R15, R15, 0x1, -R29.reuse ;  /* 0x000000010f0fc824 */ /* 0x100fe400078e0a1d */
[----:B------:R-:W-:-:S02]  /*d800*/  @!P5 IMAD.IADD R16, R16, 0x1, -R29 ;  /* 0x000000011010d824 */ /* 0x000fc400078e0a1d */
[----:B------:R-:W-:Y:S01]  /*d810*/  IMAD.HI.U32 R6, R28, R0, RZ ;  /* 0x000000001c067227 */ /* 0x000fe200078e00ff */
[----:B------:R0:W-:Y:S03]  /*d820*/  STL [R1+0x94], R25 ;  /* 0x0000941901007387 */ /* 0x0001e60000100800 */
[----:B------:R-:W-:Y:S01]  /*d830*/  IMAD.MOV R6, RZ, RZ, -R6 ;  /* 0x000000ffff067224 */ /* 0x000fe200078e0a06 */
[----:B------:R1:W-:Y:S04]  /*d840*/  STL [R1+0x98], R23 ;  /* 0x0000981701007387 */ /* 0x0003e80000100800 */
[----:B0-----:R-:W3:Y:S01]  /*d850*/  LDL.LU R25, [R1+0x180] ;  /* 0x0001800001197983 */ /* 0x001ee20000300800 */
[----:B------:R-:W-:-:S03]  /*d860*/  IMAD R0, R29, R6, R0 ;  /* 0x000000061d007224 */ /* 0x000fc600078e0200 */
[----:B-1----:R-:W4:Y:S01]  /*d870*/  LDL.LU R23, [R1+0x178] ;  /* 0x0001780001177983 */ /* 0x002f220000300800 */
[C---:B--2---:R-:W-:Y:S02]  /*d880*/  ISETP.GT.U32.AND P0, PT, R29.reuse, R26, PT ;  /* 0x0000001a1d00720c */ /* 0x044fe40003f04070 */
[C---:B-----5:R-:W-:Y:S02]  /*d890*/  ISETP.GT.U32.AND P6, PT, R29.reuse, R27, PT ;  /* 0x0000001b1d00720c */ /* 0x060fe40003fc4070 */
[C---:B------:R-:W-:Y:S02]  /*d8a0*/  ISETP.GT.U32.AND P1, PT, R29.reuse, R17, PT ;  /* 0x000000111d00720c */ /* 0x040fe40003f24070 */
[C---:B------:R-:W-:Y:S02]  /*d8b0*/  ISETP.GT.U32.AND P2, PT, R29.reuse, R18, PT ;  /* 0x000000121d00720c */ /* 0x040fe40003f44070 */
[----:B------:R-:W-:-:S07]  /*d8c0*/  ISETP.GT.U32.AND P3, PT, R29, R19, PT ;  /* 0x000000131d00720c */ /* 0x000fce0003f64070 */
[--C-:B------:R-:W-:Y:S01]  /*d8d0*/  @!P6 IMAD.IADD R27, R27, 0x1, -R29.reuse ;  /* 0x000000011b1be824 */ /* 0x100fe200078e0a1d */
[----:B------:R-:W-:Y:S01]  /*d8e0*/  ISETP.GT.U32.AND P6, PT, R29, R11, PT ;  /* 0x0000000b1d00720c */ /* 0x000fe20003fc4070 */
[--C-:B------:R-:W-:Y:S02]  /*d8f0*/  @!P0 IMAD.IADD R26, R26, 0x1, -R29.reuse ;  /* 0x000000011a1a8824 */ /* 0x100fe400078e0a1d */
[--C-:B------:R-:W-:Y:S01]  /*d900*/  @!P1 IMAD.IADD R17, R17, 0x1, -R29.reuse ;  /* 0x0000000111119824 */ /* 0x100fe200078e0a1d */
[C---:B------:R-:W-:Y:S01]  /*d910*/  ISETP.GT.U32.AND P4, PT, R29.reuse, R20, PT ;  /* 0x000000141d00720c */ /* 0x040fe20003f84070 */
[--C-:B------:R-:W-:Y:S01]  /*d920*/  @!P2 IMAD.IADD R18, R18, 0x1, -R29.reuse ;  /* 0x000000011212a824 */ /* 0x100fe200078e0a1d */
[----:B------:R-:W-:Y:S01]  /*d930*/  ISETP.GT.U32.AND P1, PT, R29, R12, PT ;  /* 0x0000000c1d00720c */ /* 0x000fe20003f24070 */
[----:B------:R-:W-:Y:S01]  /*d940*/  @!P3 IMAD.IADD R19, R19, 0x1, -R29 ;  /* 0x000000011313b824 */ /* 0x000fe200078e0a1d */
[C---:B------:R-:W-:Y:S02]  /*d950*/  ISETP.GT.U32.AND P2, PT, R29.reuse, R14, PT ;  /* 0x0000000e1d00720c */ /* 0x040fe40003f44070 */
[----:B------:R-:W-:-:S02]  /*d960*/  ISETP.GT.U32.AND P3, PT, R29, R15, PT ;  /* 0x0000000f1d00720c */ /* 0x000fc40003f64070 */
[----:B------:R-:W-:-:S05]  /*d970*/  ISETP.GT.U32.AND P5, PT, R29, R22, PT ;  /* 0x000000161d00720c */ /* 0x000fca0003fa4070 */
[--C-:B------:R-:W-:Y:S01]  /*d980*/  @!P4 IMAD.IADD R20, R20, 0x1, -R29.reuse ;  /* 0x000000011414c824 */ /* 0x100fe200078e0a1d */
[----:B------:R-:W-:Y:S01]  /*d990*/  ISETP.GT.U32.AND P4, PT, R29, R16, PT ;  /* 0x000000101d00720c */ /* 0x000fe20003f84070 */
[----:B------:R-:W-:Y:S01]  /*d9a0*/  @!P6 IMAD.IADD R11, R11, 0x1, -R29 ;  /* 0x000000010b0be824 */ /* 0x000fe200078e0a1d */
[----:B------:R-:W-:-:S05]  /*d9b0*/  ISETP.GT.U32.AND P0, PT, R29, R24, PT ;  /* 0x000000181d00720c */ /* 0x000fca0003f04070 */
[--C-:B------:R-:W-:Y:S01]  /*d9c0*/  @!P5 IMAD.IADD R22, R22, 0x1, -R29.reuse ;  /* 0x000000011616d824 */ /* 0x100fe200078e0a1d */
[----:B------:R-:W-:Y:S01]  /*d9d0*/  ISETP.GT.U32.AND P5, PT, R29, R26, PT ;  /* 0x0000001a1d00720c */ /* 0x000fe20003fa4070 */
[--C-:B------:R-:W-:Y:S02]  /*d9e0*/  @!P1 IMAD.IADD R12, R12, 0x1, -R29.reuse ;  /* 0x000000010c0c9824 */ /* 0x100fe400078e0a1d */
[--C-:B------:R-:W-:Y:S02]  /*d9f0*/  @!P2 IMAD.IADD R14, R14, 0x1, -R29.reuse ;  /* 0x000000010e0ea824 */ /* 0x100fe400078e0a1d */
[--C-:B------:R-:W-:Y:S02]  /*da00*/  @!P3 IMAD.IADD R15, R15, 0x1, -R29.reuse ;  /* 0x000000010f0fb824 */ /* 0x100fe400078e0a1d */
[--C-:B------:R-:W-:Y:S02]  /*da10*/  @!P4 IMAD.IADD R16, R16, 0x1, -R29.reuse ;  /* 0x000000011010c824 */ /* 0x100fe400078e0a1d */
[----:B------:R-:W-:Y:S01]  /*da20*/  @!P0 IMAD.IADD R24, R24, 0x1, -R29 ;  /* 0x0000000118188824 */ /* 0x000fe200078e0a1d */
[----:B------:R-:W-:-:S03]  /*da30*/  ISETP.GT.U32.AND P0, PT, R29, R27, PT ;  /* 0x0000001b1d00720c */ /* 0x000fc60003f04070 */
[----:B------:R-:W-:Y:S01]  /*da40*/  @!P5 IMAD.IADD R26, R26, 0x1, -R29 ;  /* 0x000000011a1ad824 */ /* 0x000fe200078e0a1d */
[----:B------:R-:W-:Y:S02]  /*da50*/  IABS R13, R21 ;  /* 0x00000015000d7213 */ /* 0x000fe40000000000 */
[----:B------:R-:W2:Y:S04]  /*da60*/  LDL.LU R21, [R1+0x138] ;  /* 0x0001380001157983 */ /* 0x000ea80000300800 */
[----:B------:R-:W5:Y:S04]  /*da70*/  LDL.LU R6, [R1+0x150] ;  /* 0x0001500001067983 */ /* 0x000f680000300800 */
[----:B------:R-:W5:Y:S04]  /*da80*/  LDL.LU R7, [R1+0x154] ;  /* 0x0001540001077983 */ /* 0x000f680000300800 */
[----:B------:R-:W5:Y:S04]  /*da90*/  LDL.LU R8, [R1+0x144] ;  /* 0x0001440001087983 */ /* 0x000f680000300800 */
[----:B------:R-:W-:Y:S04]  /*daa0*/  STL [R1+0x7c], R11 ;  /* 0x00007c0b01007387 */ /* 0x000fe80000100800 */
[----:B------:R-:W-:Y:S04]  /*dab0*/  STL [R1+0x88], R12 ;  /* 0x0000880c01007387 */ /* 0x000fe80000100800 */
[----:B------:R0:W-:Y:S04]  /*dac0*/  STL [R1+0x8c], R14 ;  /* 0x00008c0e01007387 */ /* 0x0001e80000100800 */
[----:B------:R-:W5:Y:S04]  /*dad0*/  LDL.LU R9, [R1+0x13c] ;  /* 0x00013c0001097983 */ /* 0x000f680000300800 */
[----:B------:R-:W-:Y:S04]  /*dae0*/  STL [R1+0x84], R15 ;  /* 0x0000840f01007387 */ /* 0x000fe80000100800 */
[----:B------:R-:W5:Y:S04]  /*daf0*/  LDL.LU R10, [R1+0xfc] ;  /* 0x0000fc00010a7983 */ /* 0x000f680000300800 */
[----:B------:R-:W-:Y:S01]  /*db00*/  STL [R1+0x80], R16 ;  /* 0x0000801001007387 */ /* 0x000fe20000100800 */
[----:B0-----:R-:W-:-:S03]  /*db10*/  IMAD.MOV.U32 R14, RZ, RZ, R13 ;  /* 0x000000ffff0e7224 */ /* 0x001fc600078e000d */
[----:B------:R-:W5:Y:S01]  /*db20*/  LDL.LU R11, [R1+0x114] ;  /* 0x00011400010b7983 */ /* 0x000f620000300800 */
[----:B------:R-:W-:-:S03]  /*db30*/  @!P0 IMAD.IADD R27, R27, 0x1, -R29 ;  /* 0x000000011b1b8824 */ /* 0x000fc600078e0a1d */
[----:B------:R-:W5:Y:S04]  /*db40*/  LDL.LU R12, [R1+0x11c] ;  /* 0x00011c00010c7983 */ /* 0x000f680000300800 */
[----:B------:R0:W-:Y:S04]  /*db50*/  STL [R1+0x6c], R26 ;  /* 0x00006c1a01007387 */ /* 0x0001e80000100800 */
[----:B------:R-:W5:Y:S04]  /*db60*/  LDL.LU R13, [R1+0x10c] ;  /* 0x00010c00010d7983 */ /* 0x000f680000300800 */
[----:B0-----:R-:W5:Y:S04]  /*db70*/  LDL.LU R26, [R1+0x104] ;  /* 0x00010400011a7983 */ /* 0x001f680000300800 */
[----:B------:R0:W-:Y:S04]  /*db80*/  STL [R1+0x78], R27 ;  /* 0x0000781b01007387 */ /* 0x0001e80000100800 */
[----:B0-----:R-:W5:Y:S01]  /*db90*/  LDL.LU R27, [R1+0xc0] ;  /* 0x0000c000011b7983 */ /* 0x001f620000300800 */
[----:B------:R-:W-:-:S02]  /*dba0*/  ISETP.GT.U32.AND P1, PT, R29, R17, PT ;  /* 0x000000111d00720c */ /* 0x000fc40003f24070 */
[C---:B------:R-:W-:Y:S02]  /*dbb0*/  ISETP.GT.U32.AND P2, PT, R29.reuse, R18, PT ;  /* 0x000000121d00720c */ /* 0x040fe40003f44070 */
[C---:B------:R-:W-:Y:S02]  /*dbc0*/  ISETP.GT.U32.AND P3, PT, R29.reuse, R19, PT ;  /* 0x000000131d00720c */ /* 0x040fe40003f64070 */
[C---:B------:R-:W-:Y:S02]  /*dbd0*/  ISETP.GT.U32.AND P4, PT, R29.reuse, R20, PT ;  /* 0x000000141d00720c */ /* 0x040fe40003f84070 */
[C---:B------:R-:W-:Y:S02]  /*dbe0*/  ISETP.GT.U32.AND P5, PT, R29.reuse, R22, PT ;  /* 0x000000161d00720c */ /* 0x040fe40003fa4070 */
[C---:B------:R-:W-:Y:S02]  /*dbf0*/  ISETP.GT.U32.AND P6, PT, R29.reuse, R24, PT ;  /* 0x000000181d00720c */ /* 0x040fe40003fc4070 */
[----:B---3--:R-:W-:Y:S01]  /*dc00*/  ISETP.GT.U32.AND P0, PT, R29, R25, PT ;  /* 0x000000191d00720c */ /* 0x008fe20003f04070 */
[--C-:B------:R-:W-:Y:S01]  /*dc10*/  @!P1 IMAD.IADD R17, R17, 0x1, -R29.reuse ;  /* 0x0000000111119824 */ /* 0x100fe200078e0a1d */
[----:B----4-:R-:W-:Y:S01]  /*dc20*/  ISETP.GT.U32.AND P1, PT, R29, R23, PT ;  /* 0x000000171d00720c */ /* 0x010fe20003f24070 */
[----:B------:R-:W-:-:S02]  /*dc30*/  @!P2 IMAD.IADD R18, R18, 0x1, -R29 ;  /* 0x000000011212a824 */ /* 0x000fc400078e0a1d */
[--C-:B------:R-:W-:Y:S02]  /*dc40*/  @!P3 IMAD.IADD R19, R19, 0x1, -R29.reuse ;  /* 0x000000011313b824 */ /* 0x100fe400078e0a1d */
[--C-:B------:R-:W-:Y:S02]  /*dc50*/  @!P4 IMAD.IADD R20, R20, 0x1, -R29.reuse ;  /* 0x000000011414c824 */ /* 0x100fe400078e0a1d */
[--C-:B------:R-:W-:Y:S02]  /*dc60*/  @!P5 IMAD.IADD R22, R22, 0x1, -R29.reuse ;  /* 0x000000011616d824 */ /* 0x100fe400078e0a1d */
[--C-:B------:R-:W-:Y:S02]  /*dc70*/  @!P6 IMAD.IADD R24, R24, 0x1, -R29.reuse ;  /* 0x000000011818e824 */ /* 0x100fe400078e0a1d */
[--C-:B------:R-:W-:Y:S02]  /*dc80*/  @!P0 IMAD.IADD R25, R25, 0x1, -R29.reuse ;  /* 0x0000000119198824 */ /* 0x100fe400078e0a1d */
[----:B------:R-:W-:Y:S01]  /*dc90*/  @!P1 IMAD.IADD R23, R23, 0x1, -R29 ;  /* 0x0000000117179824 */ /* 0x000fe200078e0a1d */
[----:B------:R0:W-:Y:S04]  /*dca0*/  STL [R1+0x1b8], R17 ;  /* 0x0001b81101007387 */ /* 0x0001e80000100800 */
[----:B------:R1:W-:Y:S04]  /*dcb0*/  STL [R1+0x74], R18 ;  /* 0x0000741201007387 */ /* 0x0003e80000100800 */
[----:B------:R3:W-:Y:S04]  /*dcc0*/  STL [R1+0x70], R19 ;  /* 0x0000701301007387 */ /* 0x0007e80000100800 */
[----:B------:R4:W-:Y:S04]  /*dcd0*/  STL [R1+0x68], R20 ;  /* 0x0000681401007387 */ /* 0x0009e80000100800 */
[----:B------:R-:W5:Y:S04]  /*dce0*/  LDL.LU R15, [R1+0xd8] ;  /* 0x0000d800010f7983 */ /* 0x000f680000300800 */
[----:B------:R-:W-:Y:S04]  /*dcf0*/  STL [R1+0x188], R22 ;  /* 0x0001881601007387 */ /* 0x000fe80000100800 */
[----:B------:R-:W5:Y:S04]  /*dd00*/  LDL.LU R16, [R1+0xdc] ;  /* 0x0000dc0001107983 */ /* 0x000f680000300800 */
[----:B0-----:R-:W5:Y:S04]  /*dd10*/  LDL.LU R17, [R1+0xcc] ;  /* 0x0000cc0001117983 */ /* 0x001f680000300800 */
[----:B------:R-:W-:Y:S04]  /*dd20*/  STL [R1+0x190], R24 ;  /* 0x0001901801007387 */ /* 0x000fe80000100800 */
[----:B-1----:R-:W5:Y:S04]  /*dd30*/  LDL.LU R18, [R1+0xc4] ;  /* 0x0000c40001127983 */ /* 0x002f680000300800 */
[----:B---3--:R-:W3:Y:S04]  /*dd40*/  LDL.LU R19, [R1+0x18] ;  /* 0x0000180001137983 */ /* 0x008ee80000300800 */
[----:B----4-:R-:W4:Y:S01]  /*dd50*/  LDL.LU R20, [R1+0x14] ;  /* 0x0000140001147983 */ /* 0x010f220000300800 */
[----:B--2---:R-:W-:-:S02]  /*dd60*/  ISETP.GT.U32.AND P2, PT, R29, R21, PT ;  /* 0x000000151d00720c */ /* 0x004fc40003f44070 */
[C---:B-----5:R-:W-:Y:S02]  /*dd70*/  ISETP.GT.U32.AND P3, PT, R29.reuse, R6, PT ;  /* 0x000000061d00720c */ /* 0x060fe40003f64070 */
[C---:B------:R-:W-:Y:S02]  /*dd80*/  ISETP.GT.U32.AND P4, PT, R29.reuse, R7, PT ;  /* 0x000000071d00720c */ /* 0x040fe40003f84070 */
[----:B------:R-:W-:-:S07]  /*dd90*/  ISETP.GT.U32.AND P5, PT, R29, R8, PT ;  /* 0x000000081d00720c */ /* 0x000fce0003fa4070 */
[--C-:B------:R-:W-:Y:S02]  /*dda0*/  @!P2 IMAD.IADD R21, R21, 0x1, -R29.reuse ;  /* 0x000000011515a824 */ /* 0x100fe400078e0a1d */
[--C-:B------:R-:W-:Y:S01]  /*ddb0*/  @!P3 IMAD.IADD R6, R6, 0x1, -R29.reuse ;  /* 0x000000010606b824 */ /* 0x100fe200078e0a1d */
[----:B------:R-:W-:Y:S01]  /*ddc0*/  ISETP.GT.U32.AND P6, PT, R29, R9, PT ;  /* 0x000000091d00720c */ /* 0x000fe20003fc4070 */
[--C-:B------:R-:W-:Y:S01]  /*ddd0*/  @!P4 IMAD.IADD R7, R7, 0x1, -R29.reuse ;  /* 0x000000010707c824 */ /* 0x100fe200078e0a1d */
[C---:B------:R-:W-:Y:S02]  /*dde0*/  ISETP.GT.U32.AND P0, PT, R29.reuse, R10, PT ;  /* 0x0000000a1d00720c */ /* 0x040fe40003f04070 */
[C---:B------:R-:W-:Y:S02]  /*ddf0*/  ISETP.GT.U32.AND P1, PT, R29.reuse, R11, PT ;  /* 0x0000000b1d00720c */ /* 0x040fe40003f24070 */
[----:B------:R-:W-:Y:S01]  /*de00*/  ISETP.GT.U32.AND P2, PT, R29, R12, PT ;  /* 0x0000000c1d00720c */ /* 0x000fe20003f44070 */
[----:B------:R-:W-:-:S06]  /*de10*/  @!P5 IMAD.IADD R8, R8, 0x1, -R29 ;  /* 0x000000010808d824 */ /* 0x000fcc00078e0a1d */
[--C-:B------:R-:W-:Y:S01]  /*de20*/  @!P6 IMAD.IADD R9, R9, 0x1, -R29.reuse ;  /* 0x000000010909e824 */ /* 0x100fe200078e0a1d */
[C---:B------:R-:W-:Y:S01]  /*de30*/  ISETP.GT.U32.AND P3, PT, R29.reuse, R13, PT ;  /* 0x0000000d1d00720c */ /* 0x040fe20003f64070 */
[--C-:B------:R-:W-:Y:S01]  /*de40*/  @!P0 IMAD.IADD R10, R10, 0x1, -R29.reuse ;  /* 0x000000010a0a8824 */ /* 0x100fe200078e0a1d */
[C---:B------:R-:W-:Y:S02]  /*de50*/  ISETP.GT.U32.AND P6, PT, R29.reuse, R25, PT ;  /* 0x000000191d00720c */ /* 0x040fe40003fc4070 */
[----:B------:R-:W-:Y:S01]  /*de60*/  ISETP.GT.U32.AND P4, PT, R29, R26, PT ;  /* 0x0000001a1d00720c */ /* 0x000fe20003f84070 */
[--C-:B------:R-:W-:Y:S01]  /*de70*/  @!P1 IMAD.IADD R11, R11, 0x1, -R29.reuse ;  /* 0x000000010b0b9824 */ /* 0x100fe200078e0a1d */
[C---:B------:R-:W-:Y:S01]  /*de80*/  ISETP.GT.U32.AND P0, PT, R29.reuse, R23, PT ;  /* 0x000000171d00720c */ /* 0x040fe20003f04070 */
[----:B------:R-:W-:Y:S01]  /*de90*/  @!P2 IMAD.IADD R12, R12, 0x1, -R29 ;  /* 0x000000010c0ca824 */ /* 0x000fe200078e0a1d */
[C---:B------:R-:W-:Y:S02]  /*dea0*/  ISETP.GT.U32.AND P1, PT, R29.reuse, R21, PT ;  /* 0x000000151d00720c */ /* 0x040fe40003f24070 */
[----:B------:R-:W-:-:S03]  /*deb0*/  ISETP.GT.U32.AND P2, PT, R29, R6, PT ;  /* 0x000000061d00720c */ /* 0x000fc60003f44070 */
[----:B------:R-:W-:Y:S01]  /*dec0*/  @!P3 IMAD.IADD R13, R13, 0x1, -R29 ;  /* 0x000000010d0db824 */ /* 0x000fe200078e0a1d */
[----:B------:R-:W-:-:S03]  /*ded0*/  ISETP.GT.U32.AND P5, PT, R29, R27, PT ;  /* 0x0000001b1d00720c */ /* 0x000fc60003fa4070 */
[--C-:B------:R-:W-:Y:S01]  /*dee0*/  @!P4 IMAD.IADD R26, R26, 0x1, -R29.reuse ;  /* 0x000000011a1ac824 */ /* 0x100fe200078e0a1d */
[C---:B------:R-:W-:Y:S02]  /*def0*/  ISETP.GT.U32.AND P3, PT, R29.reuse, R7, PT ;  /* 0x000000071d00720c */ /* 0x040fe40003f64070 */
[----:B------:R-:W-:Y:S01]  /*df00*/  ISETP.GT.U32.AND P4, PT, R29, R8, PT ;  /* 0x000000081d00720c */ /* 0x000fe20003f84070 */
[--C-:B------:R-:W-:Y:S02]  /*df10*/  @!P6 IMAD.IADD R25, R25, 0x1, -R29.reuse ;  /* 0x000000011919e824 */ /* 0x100fe400078e0a1d */
[--C-:B------:R-:W-:Y:S01]  /*df20*/  @!P0 IMAD.IADD R23, R23, 0x1, -R29.reuse ;  /* 0x0000000117178824 */ /* 0x100fe200078e0a1d */
[----:B------:R-:W-:Y:S01]  /*df30*/  ISETP.GT.U32.AND P0, PT, R29, R10, PT ;  /* 0x0000000a1d00720c */ /* 0x000fe20003f04070 */
[--C-:B------:R-:W-:Y:S02]  /*df40*/  @!P1 IMAD.IADD R21, R21, 0x1, -R29.reuse ;  /* 0x0000000115159824 */ /* 0x100fe400078e0a1d */
[--C-:B------:R-:W-:Y:S01]  /*df50*/  @!P5 IMAD.IADD R27, R27, 0x1, -R29.reuse ;  /* 0x000000011b1bd824 */ /* 0x100fe200078e0a1d */
[C---:B------:R-:W-:Y:S01]  /*df60*/  ISETP.GT.U32.AND P5, PT, R29.reuse, R9, PT ;  /* 0x000000091d00720c */ /* 0x040fe20003fa4070 */
[----:B------:R0:W-:Y:S01]  /*df70*/  STL [R1+0x180], R25 ;  /* 0x0001801901007387 */ /* 0x0001e20000100800 */
[C---:B------:R-:W-:Y:S01]  /*df80*/  ISETP.GT.U32.AND P1, PT, R29.reuse, R11, PT ;  /* 0x0000000b1d00720c */ /* 0x040fe20003f24070 */
[--C-:B------:R-:W-:Y:S01]  /*df90*/  @!P2 IMAD.IADD R6, R6, 0x1, -R29.reuse ;  /* 0x000000010606a824 */ /* 0x100fe200078e0a1d */
[----:B------:R-:W-:Y:S01]  /*dfa0*/  ISETP.GT.U32.AND P2, PT, R29, R12, PT ;  /* 0x0000000c1d00720c */ /* 0x000fe20003f44070 */
[--C-:B------:R-:W-:Y:S01]  /*dfb0*/  @!P3 IMAD.IADD R7, R7, 0x1, -R29.reuse ;  /* 0x000000010707b824 */ /* 0x100fe200078e0a1d */
[C---:B------:R-:W-:Y:S01]  /*dfc0*/  ISETP.GT.U32.AND P3, PT, R29.reuse, R13, PT ;  /* 0x0000000d1d00720c */ /* 0x040fe20003f64070 */
[----:B------:R-:W-:Y:S01]  /*dfd0*/  @!P4 IMAD.IADD R8, R8, 0x1, -R29 ;  /* 0x000000010808c824 */ /* 0x000fe200078e0a1d */
[----:B0-----:R-:W2:Y:S04]  /*dfe0*/  LDL.LU R25, [R1+0x10] ;  /* 0x0000100001197983 */ /* 0x001ea80000300800 */
[----:B------:R-:W5:Y:S01]  /*dff0*/  LDL.LU R24, [R1+0xc] ;  /* 0x00000c0001187983 */ /* 0x000f620000300800 */
[----:B------:R-:W-:-:S03]  /*e000*/  ISETP.GT.U32.AND P4, PT, R29, R26, PT ;  /* 0x0000001a1d00720c */ /* 0x000fc60003f84070 */
[----:B------:R0:W-:Y:S01]  /*e010*/  STL [R1+0x178], R23 ;  /* 0x0001781701007387 */ /* 0x0001e20000100800 */
[----:B------:R-:W-:Y:S01]  /*e020*/  ISETP.GT.U32.AND P6, PT, R29, R27, PT ;  /* 0x0000001b1d00720c */ /* 0x000fe20003fc4070 */
[--C-:B------:R-:W-:Y:S02]  /*e030*/  @!P5 IMAD.IADD R9, R9, 0x1, -R29.reuse ;  /* 0x000000010909d824 */ /* 0x100fe400078e0a1d */
[----:B0-----:R-:W5:Y:S04]  /*e040*/  LDL.LU R23, [R1+0x8] ;  /* 0x0000080001177983 */ /* 0x001f680000300800 */
[----:B------:R-:W5:Y:S04]  /*e050*/  LDL.LU R22, [R1+0x4] ;  /* 0x0000040001167983 */ /* 0x000f680000300800 */
[----:B------:R0:W-:Y:S01]  /*e060*/  STL [R1+0x138], R21 ;  /* 0x0001381501007387 */ /* 0x0001e20000100800 */
[----:B------:R-:W-:-:S02]  /*e070*/  @!P0 IMAD.IADD R10, R10, 0x1, -R29 ;  /* 0x000000010a0a8824 */ /* 0x000fc400078e0a1d */
[--C-:B------:R-:W-:Y:S01]  /*e080*/  @!P1 IMAD.IADD R11, R11, 0x1, -R29.reuse ;  /* 0x000000010b0b9824 */ /* 0x100fe200078e0a1d */
[----:B0-----:R-:W5:Y:S04]  /*e090*/  LDL.LU R21, [R1] ;  /* 0x0000000001157983 */ /* 0x001f680000300800 */
[----:B------:R0:W-:Y:S01]  /*e0a0*/  STL [R1+0x150], R6 ;  /* 0x0001500601007387 */ /* 0x0001e20000100800 */
[----:B------:R-:W-:-:S03]  /*e0b0*/  @!P2 IMAD.IADD R12, R12, 0x1, -R29 ;  /* 0x000000010c0ca824 */ /* 0x000fc600078e0a1d */
[----:B0-----:R-:W5:Y:S04]  /*e0c0*/  LDL.LU R6, [R1+0x19bc] ;  /* 0x0019bc0001067983 */ /* 0x001f680000300800 */
        /* <DEDUP_REMOVED lines=9> */
[----:B------:R0:W-:Y:S04]  /*e160*/  STL [R1+0xfc], R10 ;  /* 0x0000fc0a01007387 */ /* 0x0001e80000100800 */
        /* <DEDUP_REMOVED lines=10> */
[----:B0-----:R-:W5:Y:S01]  /*e210*/  LDL.LU R27, [R1+0x1998] ;  /* 0x00199800011b7983 */ /* 0x001f620000300800 */
[----:B------:R-:W-:-:S02]  /*e220*/  ISETP.GT.U32.AND P5, PT, R29, R15, PT ;  /* 0x0000000f1d00720c */ /* 0x000fc40003fa4070 */
[C---:B------:R-:W-:Y:S02]  /*e230*/  ISETP.GT.U32.AND P0, PT, R29.reuse, R16, PT ;  /* 0x000000101d00720c */ /* 0x040fe40003f04070 */
[C---:B------:R-:W-:Y:S02]  /*e240*/  ISETP.GT.U32.AND P1, PT, R29.reuse, R17, PT ;  /* 0x000000111d00720c */ /* 0x040fe40003f24070 */
[C---:B------:R-:W-:Y:S02]  /*e250*/  ISETP.GT.U32.AND P2, PT, R29.reuse, R18, PT ;  /* 0x000000121d00720c */ /* 0x040fe40003f44070 */
[C---:B---3--:R-:W-:Y:S02]  /*e260*/  ISETP.GT.U32.AND P3, PT, R29.reuse, R19, PT ;  /* 0x000000131d00720c */ /* 0x048fe40003f64070 */
[----:B----4-:R-:W-:-:S03]  /*e270*/  ISETP.GT.U32.AND P4, PT, R29, R20, PT ;  /* 0x000000141d00720c */ /* 0x010fc60003f84070 */
[--C-:B------:R-:W-:Y:S02]  /*e280*/  @!P5 IMAD.IADD R15, R15, 0x1, -R29.reuse ;  /* 0x000000010f0fd824 */ /* 0x100fe400078e0a1d */
[--C-:B------:R-:W-:Y:S02]  /*e290*/  @!P0 IMAD.IADD R16, R16, 0x1, -R29.reuse ;  /* 0x0000000110108824 */ /* 0x100fe400078e0a1d */
[--C-:B------:R-:W-:Y:S02]  /*e2a0*/  @!P1 IMAD.IADD R17, R17, 0x1, -R29.reuse ;  /* 0x0000000111119824 */ /* 0x100fe400078e0a1d */
[--C-:B------:R-:W-:Y:S02]  /*e2b0*/  @!P2 IMAD.IADD R18, R18, 0x1, -R29.reuse ;  /* 0x000000011212a824 */ /* 0x100fe400078e0a1d */
[--C-:B------:R-:W-:Y:S02]  /*e2c0*/  @!P3 IMAD.IADD R19, R19, 0x1, -R29.reuse ;  /* 0x000000011313b824 */ /* 0x100fe400078e0a1d */
[----:B------:R-:W-:-:S02]  /*e2d0*/  @!P4 IMAD.IADD R20, R20, 0x1, -R29 ;  /* 0x000000011414c824 */ /* 0x000fc400078e0a1d */
[----:B------:R-:W-:-:S04]  /*e2e0*/  IMAD.HI.U32 R28, R28, R14, RZ ;  /* 0x0000000e1c1c7227 */ /* 0x000fc800078e00ff */
[----:B------:R-:W-:-:S04]  /*e2f0*/  IMAD.MOV R28, RZ, RZ, -R28 ;  /* 0x000000ffff1c7224 */ /* 0x000fc800078e0a1c */
[C---:B------:R-:W-:Y:S02]  /*e300*/  IMAD R28, R29.reuse, R28, R14 ;  /* 0x0000001c1d1c7224 */ /* 0x040fe400078e020e */
[----:B------:R-:W3:Y:S01]  /*e310*/  LDL.LU R14, [R1+0x1994] ;  /* 0x00199400010e7983 */ /* 0x000ee20000300800 */
[C---:B--2---:R-:W-:Y:S02]  /*e320*/  ISETP.GT.U32.AND P6, PT, R29.reuse, R25, PT ;  /* 0x000000191d00720c */ /* 0x044fe40003fc4070 */
[C---:B-----5:R-:W-:Y:S02]  /*e330*/  ISETP.GT.U32.AND P5, PT, R29.reuse, R24, PT ;  /* 0x000000181d00720c */ /* 0x060fe40003fa4070 */
[C---:B------:R-:W-:Y:S02]  /*e340*/  ISETP.GT.U32.AND P0, PT, R29.reuse, R23, PT ;  /* 0x000000171d00720c */ /* 0x040fe40003f04070 */
[----:B------:R-:W-:-:S07]  /*e350*/  ISETP.GT.U32.AND P1, PT, R29, R22, PT ;  /* 0x000000161d00720c */ /* 0x000fce0003f24070 */
        /* <DEDUP_REMOVED lines=8> */
[----:B------:R-:W-:-:S05]  /*e3e0*/  ISETP.GT.U32.AND P1, PT, R29, R18, PT ;  /* 0x000000121d00720c */ /* 0x000fca0003f24070 */
[----:B------:R-:W-:-:S04]  /*e3f0*/  @!P6 IMAD.IADD R15, R15, 0x1, -R29 ;  /* 0x000000010f0fe824 */ /* 0x000fc800078e0a1d */
[--C-:B------:R-:W-:Y:S01]  /*e400*/  @!P2 IMAD.IADD R21, R21, 0x1, -R29.reuse ;  /* 0x000000011515a824 */ /* 0x100fe200078e0a1d */
[----:B------:R-:W-:Y:S01]  /*e410*/  ISETP.GT.U32.AND P2, PT, R29, R19, PT ;  /* 0x000000131d00720c */ /* 0x000fe20003f44070 */
[--C-:B------:R-:W-:Y:S01]  /*e420*/  @!P5 IMAD.IADD R16, R16, 0x1, -R29.reuse ;  /* 0x000000011010d824 */ /* 0x100fe200078e0a1d */
[----:B------:R0:W-:Y:S01]  /*e430*/  STL [R1+0xd8], R15 ;  /* 0x0000d80f01007387 */ /* 0x0001e20000100800 */
[--C-:B------:R-:W-:Y:S02]  /*e440*/  @!P0 IMAD.IADD R17, R17, 0x1, -R29.reuse ;  /* 0x0000000111118824 */ /* 0x100fe400078e0a1d */
[--C-:B------:R-:W-:Y:S01]  /*e450*/  @!P1 IMAD.IADD R18, R18, 0x1, -R29.reuse ;  /* 0x0000000112129824 */ /* 0x100fe200078e0a1d */
[----:B------:R-:W-:Y:S01]  /*e460*/  ISETP.GT.U32.AND P5, PT, R29, R24, PT ;  /* 0x000000181d00720c */ /* 0x000fe20003fa4070 */
[----:B0-----:R-:W2:Y:S06]  /*e470*/  LDL.LU R15, [R1+0x1990] ;  /* 0x00199000010f7983 */ /* 0x001eac0000300800 */
[--C-:B------:R-:W-:Y:S01]  /*e480*/  @!P2 IMAD.IADD R19, R19, 0x1, -R29.reuse ;  /* 0x000000011313a824 */ /* 0x100fe200078e0a1d */
[----:B------:R0:W-:Y:S04]  /*e490*/  STL [R1+0xdc], R16 ;  /* 0x0000dc1001007387 */ /* 0x0001e80000100800 */
[----:B0-----:R-:W4:Y:S04]  /*e4a0*/  LDL.LU R16, [R1+0x198c] ;  /* 0x00198c0001107983 */ /* 0x001f280000300800 */
[----:B------:R0:W-:Y:S04]  /*e4b0*/  STL [R1+0xcc], R17 ;  /* 0x0000cc1101007387 */ /* 0x0001e80000100800 */
[----:B0-----:R-:W5:Y:S04]  /*e4c0*/  LDL.LU R17, [R1+0x1988] ;  /* 0x0019880001117983 */ /* 0x001f680000300800 */
[----:B------:R0:W-:Y:S04]  /*e4d0*/  STL [R1+0xc4], R18 ;  /* 0x0000c41201007387 */ /* 0x0001e80000100800 */
[----:B0-----:R-:W2:Y:S04]  /*e4e0*/  LDL.LU R18, [R1+0x1984] ;  /* 0x0019840001127983 */ /* 0x001ea80000300800 */
[----:B------:R0:W-:Y:S01]  /*e4f0*/  STL [R1+0x18], R19 ;  /* 0x0000181301007387 */ /* 0x0001e20000100800 */
[----:B------:R-:W-:-:S03]  /*e500*/  @!P5 IMAD.IADD R24, R24, 0x1, -R29 ;  /* 0x000000011818d824 */ /* 0x000fc600078e0a1d */
[----:B0-----:R-:W2:Y:S01]  /*e510*/  LDL.LU R19, [R1+0x1980] ;  /* 0x0019800001137983 */ /* 0x001ea20000300800 */
[C---:B------:R-:W-:Y:S02]  /*e520*/  ISETP.GT.U32.AND P4, PT, R29.reuse, R26, PT ;  /* 0x0000001a1d00720c */ /* 0x040fe40003f84070 */
[----:B------:R-:W-:-:S11]  /*e530*/  ISETP.GT.U32.AND P3, PT, R29, R27, PT ;  /* 0x0000001b1d00720c */ /* 0x000fd60003f64070 */
[--C-:B------:R-:W-:Y:S01]  /*e540*/  @!P4 IMAD.IADD R26, R26, 0x1, -R29.reuse ;  /* 0x000000011a1ac824 */ /* 0x100fe200078e0a1d */
[----:B------:R-:W-:Y:S01]  /*e550*/  ISETP.GT.U32.AND P4, PT, R29, R25, PT ;  /* 0x000000191d00720c */ /* 0x000fe20003f84070 */
[----:B------:R-:W-:Y:S01]  /*e560*/  @!P3 IMAD.IADD R27, R27, 0x1, -R29 ;  /* 0x000000011b1bb824 */ /* 0x000fe200078e0a1d */
[----:B------:R-:W-:-:S11]  /*e570*/  ISETP.GT.U32.AND P3, PT, R29, R20, PT ;  /* 0x000000141d00720c */ /* 0x000fd60003f64070 */
[--C-:B------:R-:W-:Y:S02]  /*e580*/  @!P4 IMAD.IADD R25, R25, 0x1, -R29.reuse ;  /* 0x000000011919c824 */ /* 0x100fe400078e0a1d */
[----:B------:R-:W-:-:S05]  /*e590*/  @!P3 IMAD.IADD R20, R20, 0x1, -R29 ;  /* 0x000000011414b824 */ /* 0x000fca00078e0a1d */
[----:B------:R0:W-:Y:S04]  /*e5a0*/  STL [R1+0x14], R20 ;  /* 0x0000141401007387 */ /* 0x0001e80000100800 */
[----:B0-----:R-:W3:Y:S04]  /*e5b0*/  LDL.LU R20, [R1+0x197c] ;  /* 0x00197c0001147983 */ /* 0x001ee80000300800 */
[----:B------:R0:W-:Y:S04]  /*e5c0*/  STL [R1+0x10], R25 ;  /* 0x0000101901007387 */ /* 0x0001e80000100800 */
[----:B0-----:R-:W3:Y:S04]  /*e5d0*/  LDL.LU R25, [R1+0x1978] ;  /* 0x0019780001197983 */ /* 0x001ee80000300800 */
[----:B------:R0:W-:Y:S04]  /*e5e0*/  STL [R1+0xc], R24 ;  /* 0x00000c1801007387 */ /* 0x0001e80000100800 */
[----:B0-----:R-:W4:Y:S01]  /*e5f0*/  LDL.LU R24, [R1+0x1974] ;  /* 0x0019740001187983 */ /* 0x001f220000300800 */
[----:B------:R-:W-:-:S02]  /*e600*/  ISETP.GT.U32.AND P0, PT, R29, R23, PT ;  /* 0x000000171d00720c */ /* 0x000fc40003f04070 */
[C---:B------:R-:W-:Y:S02]  /*e610*/  ISETP.GT.U32.AND P1, PT, R29.reuse, R22, PT ;  /* 0x000000161d00720c */ /* 0x040fe40003f24070 */
[C---:B------:R-:W-:Y:S02]  /*e620*/  ISETP.GT.U32.AND P2, PT, R29.reuse, R21, PT ;  /* 0x000000151d00720c */ /* 0x040fe40003f44070 */
[----:B------:R-:W-:-:S07]  /*e630*/  ISETP.GT.U32.AND P6, PT, R29, R26, PT ;  /* 0x0000001a1d00720c */ /* 0x000fce0003fc4070 */
[--C-:B------:R-:W-:Y:S02]  /*e640*/  @!P0 IMAD.IADD R23, R23, 0x1, -R29.reuse ;  /* 0x0000000117178824 */ /* 0x100fe400078e0a1d */
[--C-:B------:R-:W-:Y:S02]  /*e650*/  @!P1 IMAD.IADD R22, R22, 0x1, -R29.reuse ;  /* 0x0000000116169824 */ /* 0x100fe400078e0a1d */
[--C-:B------:R-:W-:Y:S01]  /*e660*/  @!P2 IMAD.IADD R21, R21, 0x1, -R29.reuse ;  /* 0x000000011515a824 */ /* 0x100fe200078e0a1d */
[----:B------:R0:W-:Y:S04]  /*e670*/  STL [R1+0x8], R23 ;  /* 0x0000081701007387 */ /* 0x0001e80000100800 */
[----:B0-----:R-:W5:Y:S04]  /*e680*/  LDL.LU R23, [R1+0x1970] ;  /* 0x0019700001177983 */ /* 0x001f680000300800 */
[----:B------:R0:W-:Y:S01]  /*e690*/  STL [R1+0x4], R22 ;  /* 0x0000041601007387 */ /* 0x0001e20000100800 */
[----:B------:R-:W-:-:S03]  /*e6a0*/  @!P6 IMAD.IADD R26, R26, 0x1, -R29 ;  /* 0x000000011a1ae824 */ /* 0x000fc600078e0a1d */
[----:B0-----:R-:W5:Y:S04]  /*e6b0*/  LDL.LU R22, [R1+0x196c] ;  /* 0x00196c0001167983 */ /* 0x001f680000300800 */
[----:B------:R0:W-:Y:S04]  /*e6c0*/  STL [R1], R21 ;  /* 0x0000001501007387 */ /* 0x0001e80000100800 */
[----:B0-----:R-:W5:Y:S01]  /*e6d0*/  LDL.LU R21, [R1+0x1968] ;  /* 0x0019680001157983 */ /* 0x001f620000300800 */
[----:B------:R-:W-:-:S13]  /*e6e0*/  ISETP.GT.U32.AND P3, PT, R29, R27, PT ;  /* 0x0000001b1d00720c */ /* 0x000fda0003f64070 */
[----:B------:R-:W-:-:S05]  /*e6f0*/  @!P3 IMAD.IADD R27, R27, 0x1, -R29 ;  /* 0x000000011b1bb824 */ /* 0x000fca00078e0a1d */
[----:B------:R-:W-:Y:S04]  /*e700*/  STL [R1+0x1940], R27 ;  /* 0x0019401b01007387 */ /* 0x000fe80000100800 */
[----:B------:R-:W-:Y:S01]  /*e710*/  STL [R1+0x193c], R26 ;  /* 0x00193c1a01007387 */ /* 0x000fe20000100800 */
[----:B--2---:R-:W-:-:S13]  /*e720*/  ISETP.GT.U32.AND P6, PT, R29, R19, PT ;  /* 0x000000131d00720c */ /* 0x004fda0003fc4070 */
[----:B------:R-:W-:Y:S01]  /*e730*/  @!P6 IMAD.IADD R19, R19, 0x1, -R29 ;  /* 0x000000011313e824 */ /* 0x000fe200078e0a1d */
[C---:B---3--:R-:W-:Y:S02]  /*e740*/  ISETP.GT.U32.AND P4, PT, R29.reuse, R25, PT ;  /* 0x000000191d00720c */ /* 0x048fe40003f84070 */
[----:B----4-:R-:W-:-:S11]  /*e750*/  ISETP.GT.U32.AND P5, PT, R29, R24, PT ;  /* 0x000000181d00720c */ /* 0x010fd60003fa4070 */
[----:B------:R-:W-:Y:S01]  /*e760*/  @!P4 IMAD.IADD R25, R25, 0x1, -R29 ;  /* 0x000000011919c824 */ /* 0x000fe200078e0a1d */
[----:B------:R-:W-:-:S04]  /*e770*/  ISETP.GT.U32.AND P4, PT, R29, R18, PT ;  /* 0x000000121d00720c */ /* 0x000fc80003f84070 */
[----:B------:R-:W-:Y:S01]  /*e780*/  ISETP.GT.U32.AND P6, PT, R29, R25, PT ;  /* 0x000000191d00720c */ /* 0x000fe20003fc4070 */
[----:B------:R-:W-:-:S08]  /*e790*/  @!P5 IMAD.IADD R24, R24, 0x1, -R29 ;  /* 0x000000011818d824 */ /* 0x000fd000078e0a1d */
[----:B------:R-:W-:Y:S01]  /*e7a0*/  @!P4 IMAD.IADD R18, R18, 0x1, -R29 ;  /* 0x000000011212c824 */ /* 0x000fe200078e0a1d */
[----:B------:R-:W-:-:S03]  /*e7b0*/  ISETP.GT.U32.AND P4, PT, R29, R24, PT ;  /* 0x000000181d00720c */ /* 0x000fc60003f84070 */
[----:B------:R-:W-:-:S05]  /*e7c0*/  @!P6 IMAD.IADD R25, R25, 0x1, -R29 ;  /* 0x000000011919e824 */ /* 0x000fca00078e0a1d */
[----:B------:R-:W-:Y:S05]  /*e7d0*/  STL [R1+0x1938], R25 ;  /* 0x0019381901007387 */ /* 0x000fea0000100800 */
[----:B------:R-:W-:-:S05]  /*e7e0*/  @!P4 IMAD.IADD R24, R24, 0x1, -R29 ;  /* 0x000000011818c824 */ /* 0x000fca00078e0a1d */
[----:B------:R0:W-:Y:S04]  /*e7f0*/  STL [R1+0x1934], R24 ;  /* 0x0019341801007387 */ /* 0x0001e80000100800 */
[----:B0-----:R-:W2:Y:S01]  /*e800*/  LDL R24, [R1+0x177c] ;  /* 0x00177c0001187983 */ /* 0x001ea20000100800 */
[C---:B-----5:R-:W-:Y:S02]  /*e810*/  ISETP.GT.U32.AND P0, PT, R29.reuse, R23, PT ;  /* 0x000000171d00720c */ /* 0x060fe40003f04070 */
[C---:B------:R-:W-:Y:S02]  /*e820*/  ISETP.GT.U32.AND P1, PT, R29.reuse, R22, PT ;  /* 0x000000161d00720c */ /* 0x040fe40003f24070 */
        /* <DEDUP_REMOVED lines=8> */
[----:B------:R-:W-:Y:S01]  /*e8b0*/  ISETP.GT.U32.AND P2, PT, R29, R14, PT ;  /* 0x0000000e1d00720c */ /* 0x000fe20003f44070 */
[----:B------:R-:W-:-:S06]  /*e8c0*/  @!P3 IMAD.IADD R20, R20, 0x1, -R29 ;  /* 0x000000011414b824 */ /* 0x000fcc00078e0a1d */
[--C-:B------:R-:W-:Y:S01]  /*e8d0*/  @!P5 IMAD.IADD R17, R17, 0x1, -R29.reuse ;  /* 0x000000011111d824 */ /* 0x100fe200078e0a1d */
[C---:B------:R-:W-:Y:S01]  /*e8e0*/  ISETP.GT.U32.AND P5, PT, R29.reuse, R23, PT ;  /* 0x000000171d00720c */ /* 0x040fe20003fa4070 */
[--C-:B------:R-:W-:Y:S01]  /*e8f0*/  @!P0 IMAD.IADD R16, R16, 0x1, -R29.reuse ;  /* 0x0000000110108824 */ /* 0x100fe200078e0a1d */
[----:B------:R-:W-:Y:S01]  /*e900*/  ISETP.GT.U32.AND P0, PT, R29, R22, PT ;  /* 0x000000161d00720c */ /* 0x000fe20003f04070 */
[--C-:B------:R-:W-:Y:S01]  /*e910*/  @!P1 IMAD.IADD R15, R15, 0x1, -R29.reuse ;  /* 0x000000010f0f9824 */ /* 0x100fe200078e0a1d */
[C---:B------:R-:W-:Y:S01]  /*e920*/  ISETP.GT.U32.AND P1, PT, R29.reuse, R21, PT ;  /* 0x000000151d00720c */ /* 0x040fe20003f24070 */
[----:B------:R-:W-:Y:S01]  /*e930*/  @!P2 IMAD.IADD R14, R14, 0x1, -R29 ;  /* 0x000000010e0ea824 */ /* 0x000fe200078e0a1d */
[----:B------:R-:W-:-:S07]  /*e940*/  ISETP.GT.U32.AND P2, PT, R29, R20, PT ;  /* 0x000000141d00720c */ /* 0x000fce0003f44070 */
[--C-:B------:R-:W-:Y:S02]  /*e950*/  @!P5 IMAD.IADD R23, R23, 0x1, -R29.reuse ;  /* 0x000000011717d824 */ /* 0x100fe400078e0a1d */
[--C-:B------:R-:W-:Y:S02]  /*e960*/  @!P0 IMAD.IADD R22, R22, 0x1, -R29.reuse ;  /* 0x0000000116168824 */ /* 0x100fe400078e0a1d */
[--C-:B------:R-:W-:Y:S02]  /*e970*/  @!P1 IMAD.IADD R21, R21, 0x1, -R29.reuse ;  /* 0x0000000115159824 */ /* 0x100fe400078e0a1d */
[----:B------:R-:W-:Y:S01]  /*e980*/  @!P2 IMAD.IADD R20, R20, 0x1, -R29 ;  /* 0x000000011414a824 */ /* 0x000fe200078e0a1d */
[----:B--2---:R-:W-:Y:S04]  /*e990*/  STL [R1+0x1958], R24 ;  /* 0x0019581801007387 */ /* 0x004fe80000100800 */
[----:B------:R-:W-:Y:S04]  /*e9a0*/  STL [R1+0x1930], R23 ;  /* 0x0019301701007387 */ /* 0x000fe80000100800 */
[----:B------:R-:W-:Y:S04]  /*e9b0*/  STL [R1+0x1944], R22 ;  /* 0x0019441601007387 */ /* 0x000fe80000100800 */
[----:B------:R-:W-:Y:S04]  /*e9c0*/  STL [R1+0x1948], R21 ;  /* 0x0019481501007387 */ /* 0x000fe80000100800 */
[----:B------:R0:W-:Y:S04]  /*e9d0*/  STL [R1+0x194c], R20 ;  /* 0x00194c1401007387 */ /* 0x0001e80000100800 */
[----:B0-----:R-:W2:Y:S01]  /*e9e0*/  LDL R20, [R1+0x1770] ;  /* 0x0017700001147983 */ /* 0x001ea20000100800 */
[----:B------:R-:W-:-:S02]  /*e9f0*/  ISETP.GT.U32.AND P3, PT, R29, R13, PT ;  /* 0x0000000d1d00720c */ /* 0x000fc40003f64070 */
[----:B------:R-:W-:-:S11]  /*ea00*/  ISETP.GT.U32.AND P4, PT, R29, R18, PT ;  /* 0x000000121d00720c */ /* 0x000fd60003f84070 */
[--C-:B------:R-:W-:Y:S01]  /*ea10*/  @!P3 IMAD.IADD R13, R13, 0x1, -R29.reuse ;  /* 0x000000010d0db824 */ /* 0x100fe200078e0a1d */
[----:B------:R-:W-:Y:S01]  /*ea20*/  ISETP.GT.U32.AND P3, PT, R29, R19, PT ;  /* 0x000000131d00720c */ /* 0x000fe20003f64070 */
[----:B--2---:R0:W-:Y:S04]  /*ea30*/  STL [R1+0x195c], R20 ;  /* 0x00195c1401007387 */ /* 0x0041e80000100800 */
[----:B0-----:R-:W2:Y:S08]  /*ea40*/  LDL.LU R20, [R1+0x394] ;  /* 0x0003940001147983 */ /* 0x001eb00000300800 */
[----:B------:R-:W-:-:S02]  /*ea50*/  @!P3 IMAD.IADD R19, R19, 0x1, -R29 ;  /* 0x000000011313b824 */ /* 0x000fc400078e0a1d */
[----:B------:R-:W-:Y:S01]  /*ea60*/  @!P4 IMAD.IADD R18, R18, 0x1, -R29 ;  /* 0x000000011212c824 */ /* 0x000fe200078e0a1d */
[----:B------:R-:W0:Y:S04]  /*ea70*/  S2R R27, SR_TID.X ;  /* 0x00000000001b7919 */ /* 0x000e280000002100 */
[----:B--2---:R-:W-:Y:S04]  /*ea80*/  STL [R1+0x1960], R20 ;  /* 0x0019601401007387 */ /* 0x004fe80000100800 */
[----:B------:R-:W-:Y:S04]  /*ea90*/  STL [R1+0x1950], R19 ;  /* 0x0019501301007387 */ /* 0x000fe80000100800 */
[----:B------:R1:W-:Y:S04]  /*eaa0*/  STL [R1+0x1954], R18 ;  /* 0x0019541201007387 */ /* 0x0003e80000100800 */
[----:B-1----:R-:W2:Y:S01]  /*eab0*/  LDL.LU R18, [R1+0x398] ;  /* 0x0003980001127983 */ /* 0x002ea20000300800 */
[----:B------:R-:W-:-:S02]  /*eac0*/  IMAD.MOV.U32 R26, RZ, RZ, 0x7f ;  /* 0x0000007fff1a7424 */ /* 0x000fc400078e00ff */
[----:B0-----:R-:W-:-:S03]  /*ead0*/  IMAD.SHL.U32 R27, R27, 0x40, RZ ;  /* 0x000000401b1b7824 */ /* 0x001fc600078e00ff */
[----:B------:R-:W-:Y:S02]  /*eae0*/  IADD3 R26, R26, c[0x0][0x180], RZ ;  /* 0x000060001a1a7a10 */ /* 0x000fe40007ffe0ff */
[----:B------:R-:W-:Y:S02]  /*eaf0*/  LOP3.LUT R24, R27, 0x1800, RZ, 0xc0, !PT ;  /* 0x000018001b187812 */ /* 0x000fe400078ec0ff */
[----:B------:R-:W-:Y:S01]  /*eb00*/  SHF.R.S32.HI R20, RZ, 0x1f, R26 ;  /* 0x0000001fff147819 */ /* 0x000fe2000001141a */
[----:B------:R-:W0:Y:S04]  /*eb10*/  S2R R23, SR_TID.X ;  /* 0x0000000000177919 */ /* 0x000e280000002100 */
[----:B--2---:R1:W-:Y:S04]  /*eb20*/  STL [R1+0x1964], R18 ;  /* 0x0019641201007387 */ /* 0x0043e80000100800 */
[----:B------:R-:W2:Y:S04]  /*eb30*/  LDL R22, [R1+0x1788] ;  /* 0x0017880001167983 */ /* 0x000ea80000100800 */
[----:B------:R-:W3:Y:S01]  /*eb40*/  LDL R25, [R1+0x1794] ;  /* 0x0017940001197983 */ /* 0x000ee20000100800 */
[----:B-1----:R-:W-:-:S03]  /*eb50*/  IMAD.MOV.U32 R18, RZ, RZ, 0x7f ;  /* 0x0000007fff127424 */ /* 0x002fc600078e00ff */
[----:B------:R-:W4:Y:S02]  /*eb60*/  LDL R19, [R1+0x17a0] ;  /* 0x0017a00001137983 */ /* 0x000f240000100800 */
[----:B------:R-:W-:Y:S02]  /*eb70*/  IADD3 R18, R18, c[0x0][0x180], RZ ;  /* 0x0000600012127a10 */ /* 0x000fe40007ffe0ff */
[----:B------:R1:W-:Y:S02]  /*eb80*/  STL [R1+0x13ac], R24 ;  /* 0x0013ac1801007387 */ /* 0x0003e40000100800 */
[----:B------:R-:W-:Y:S02]  /*eb90*/  LEA.HI R20, R20, R18, RZ, 0x7 ;  /* 0x0000001214147211 */ /* 0x000fe400078f38ff */
[----:B------:R-:W5:Y:S04]  /*eba0*/  LDL R27, [R1+0x17a8] ;  /* 0x0017a800011b7983 */ /* 0x000f680000100800 */
[----:B------:R-:W2:Y:S04]  /*ebb0*/  LDL R26, [R1+0x17a4] ;  /* 0x0017a400011a7983 */ /* 0x000ea80000100800 */
[----:B------:R-:W2:Y:S04]  /*ebc0*/  LDL R21, [R1+0x179c] ;  /* 0x00179c0001157983 */ /* 0x000ea80000100800 */
[----:B------:R-:W2:Y:S04]  /*ebd0*/  LDL.LU R18, [R1+0x1964] ;  /* 0x0019640001127983 */ /* 0x000ea80000300800 */
[----:B------:R-:W2:Y:S01]  /*ebe0*/  LDL.LU R20, [R1+0x1960] ;  /* 0x0019600001147983 */ /* 0x000ea20000300800 */
[----:B0-----:R-:W-:-:S05]  /*ebf0*/  LOP3.LUT R23, R23, 0x7, RZ, 0xc0, !PT ;  /* 0x0000000717177812 */ /* 0x001fca00078ec0ff */
[----:B------:R-:W-:Y:S01]  /*ec00*/  IMAD.SHL.U32 R23, R23, 0x100, RZ ;  /* 0x0000010017177824 */ /* 0x000fe200078e00ff */
[C---:B------:R-:W-:Y:S02]  /*ec10*/  ISETP.GT.U32.AND P5, PT, R29.reuse, R17, PT ;  /* 0x000000111d00720c */ /* 0x040fe40003fa4070 */
[C---:B------:R-:W-:Y:S02]  /*ec20*/  ISETP.GT.U32.AND P0, PT, R29.reuse, R16, PT ;  /* 0x000000101d00720c */ /* 0x040fe40003f04070 */
[C---:B------:R-:W-:Y:S02]  /*ec30*/  ISETP.GT.U32.AND P1, PT, R29.reuse, R15, PT ;  /* 0x0000000f1d00720c */ /* 0x040fe40003f24070 */
[C---:B------:R-:W-:Y:S02]  /*ec40*/  ISETP.GT.U32.AND P2, PT, R29.reuse, R14, PT ;  /* 0x0000000e1d00720c */ /* 0x040fe40003f44070 */
[C---:B------:R-:W-:Y:S02]  /*ec50*/  ISETP.GT.U32.AND P6, PT, R29.reuse, R13, PT ;  /* 0x0000000d1d00720c */ /* 0x040fe40003fc4070 */
[----:B------:R-:W-:-:S02]  /*ec60*/  ISETP.GT.U32.AND P3, PT, R29, R12, PT ;  /* 0x0000000c1d00720c */ /* 0x000fc40003f64070 */
[----:B------:R-:W-:Y:S01]  /*ec70*/  ISETP.GT.U32.AND P4, PT, R29, R11, PT ;  /* 0x0000000b1d00720c */ /* 0x000fe20003f84070 */
[--C-:B------:R-:W-:Y:S01]  /*ec80*/  @!P5 IMAD.IADD R17, R17, 0x1, -R29.reuse ;  /* 0x000000011111d824 */ /* 0x100fe200078e0a1d */
[C---:B------:R-:W-:Y:S01]  /*ec90*/  ISETP.GT.U32.AND P5, PT, R29.reuse, R10, PT ;  /* 0x0000000a1d00720c */ /* 0x040fe20003fa4070 */
[--C-:B------:R-:W-:Y:S01]  /*eca0*/  @!P0 IMAD.IADD R16, R16, 0x1, -R29.reuse ;  /* 0x0000000110108824 */ /* 0x100fe200078e0a1d */
        /* <DEDUP_REMOVED lines=26> */
[----:B------:R-:W-:Y:S01]  /*ee50*/  ISETP.GT.U32.AND P5, PT, R29, R9, PT ;  /* 0x000000091d00720c */ /* 0x000fe20003fa4070 */
[----:B------:R-:W-:Y:S01]  /*ee60*/  @!P0 IMAD.IADD R2, R2, 0x1, -R29 ;  /* 0x0000000102028824 */ /* 0x000fe200078e0a1d */
[----:B--2---:R-:W-:-:S02]  /*ee70*/  LOP3.LUT R23, R23, R24, R20, 0xfe, !PT ;  /* 0x0000001817177212 */ /* 0x004fc400078efe14 */
[----:B------:R-:W2:Y:S04]  /*ee80*/  LDL.LU R20, [R1+0x195c] ;  /* 0x00195c0001147983 */ /* 0x000ea80000300800 */
[----:B-1----:R-:W4:Y:S01]  /*ee90*/  LDL.LU R24, [R1+0x1958] ;  /* 0x0019580001187983 */ /* 0x002f220000300800 */
[--C-:B------:R-:W-:Y:S01]  /*eea0*/  @!P1 IMAD.IADD R0, R0, 0x1, -R29.reuse ;  /* 0x0000000100009824 */ /* 0x100fe200078e0a1d */
[C---:B------:R-:W-:Y:S02]  /*eeb0*/  ISETP.GT.U32.AND P0, PT, R29.reuse, R8, PT ;  /* 0x000000081d00720c */ /* 0x040fe40003f04070 */
[C---:B------:R-:W-:Y:S01]  /*eec0*/  ISETP.GT.U32.AND P1, PT, R29.reuse, R7, PT ;  /* 0x000000071d00720c */ /* 0x040fe20003f24070 */
        /* <DEDUP_REMOVED lines=12> */
[----:B------:R-:W-:Y:S01]  /*ef90*/  @!P1 IMAD.IADD R7, R7, 0x1, -R29 ;  /* 0x0000000107079824 */ /* 0x000fe200078e0a1d */
[----:B------:R-:W-:-:S02]  /*efa0*/  ISETP.GT.U32.AND P1, PT, R29, R28, PT ;  /* 0x0000001c1d00720c */ /* 0x000fc40003f24070 */
[----:B------:R-:W0:Y:S04]  /*efb0*/  S2R R29, SR_TID.X ;  /* 0x00000000001d7919 */ /* 0x000e280000002100 */
[----:B------:R1:W-:Y:S04]  /*efc0*/  STL [R1+0x5cc], R23 ;  /* 0x0005cc1701007387 */ /* 0x0003e80000100800 */
[----:B-1----:R-:W5:Y:S01]  /*efd0*/  LDL R23, [R1+0x1798] ;  /* 0x0017980001177983 */ /* 0x002f620000100800 */
[----:B0-----:R-:W-:-:S05]  /*efe0*/  IMAD.SHL.U32 R29, R29, 0x80, RZ ;  /* 0x000000801d1d7824 */ /* 0x001fca00078e00ff */
[----:B------:R-:W-:Y:S02]  /*eff0*/  LOP3.LUT R18, R18, 0x800, R29, 0xf8, !PT ;  /* 0x0000080012127812 */ /* 0x000fe400078ef81d */
[----:B------:R-:W-:-:S03]  /*f000*/  IABS R29, c[0x0][0x17c] ;  /* 0x00005f00001d7a13 */ /* 0x000fc60000000000 */
[----:B------:R0:W-:Y:S02]  /*f010*/  STL [R1+0x5c4], R18 ;  /* 0x0005c41201007387 */ /* 0x0001e40000100800 */
[--C-:B------:R-:W-:Y:S02]  /*f020*/  @!P2 IMAD.IADD R6, R6, 0x1, -R29.reuse ;  /* 0x000000010606a824 */ /* 0x100fe400078e0a1d */
[--C-:B------:R-:W-:Y:S02]  /*f030*/  @!P3 IMAD.IADD R5, R5, 0x1, -R29.reuse ;  /* 0x000000010505b824 */ /* 0x100fe400078e0a1d */
[--C-:B------:R-:W-:Y:S01]  /*f040*/  @!P4 IMAD.IADD R4, R4, 0x1, -R29.reuse ;  /* 0x000000010404c824 */ /* 0x100fe200078e0a1d */
[----:B------:R-:W-:Y:S01]  /*f050*/  ISETP.GE.AND P4, PT, R22, RZ, PT ;  /* 0x000000ff1600720c */ /* 0x000fe20003f86270 */
[----:B------:R-:W-:Y:S01]  /*f060*/  @!P5 IMAD.IADD R3, R3, 0x1, -R29 ;  /* 0x000000010303d824 */ /* 0x000fe200078e0a1d */
[----:B---3--:R-:W-:Y:S01]  /*f070*/  ISETP.GE.AND P5, PT, R25, RZ, PT ;  /* 0x000000ff1900720c */ /* 0x008fe20003fa6270 */
[----:B------:R-:W3:Y:S04]  /*f080*/  LDL R22, [R1+0x1784] ;  /* 0x0017840001167983 */ /* 0x000ee80000100800 */
[----:B------:R-:W3:Y:S01]  /*f090*/  LDL R25, [R1+0x1780] ;  /* 0x0017800001197983 */ /* 0x000ee20000100800 */
[----:B--2---:R-:W-:-:S03]  /*f0a0*/  ISETP.GE.AND P2, PT, R20, RZ, PT ;  /* 0x000000ff1400720c */ /* 0x004fc60003f46270 */
[----:B------:R-:W2:Y:S01]  /*f0b0*/  LDL R20, [R1+0x1790] ;  /* 0x0017900001147983 */ /* 0x000ea20000100800 */
[----:B----4-:R-:W-:-:S03]  /*f0c0*/  ISETP.GE.AND P3, PT, R24, RZ, PT ;  /* 0x000000ff1800720c */ /* 0x010fc60003f66270 */
[----:B------:R-:W4:Y:S04]  /*f0d0*/  LDL R24, [R1+0x178c] ;  /* 0x00178c0001187983 */ /* 0x000f280000100800 */
[----:B0-----:R-:W2:Y:S01]  /*f0e0*/  LDL.LU R18, [R1+0x60] ;  /* 0x0000600001127983 */ /* 0x001ea20000300800 */
[--C-:B------:R-:W-:Y:S01]  /*f0f0*/  @!P0 IMAD.IADD R2, R2, 0x1, -R29.reuse ;  /* 0x0000000102028824 */ /* 0x100fe200078e0a1d */
[----:B-----5:R-:W-:Y:S01]  /*f100*/  ISETP.GE.AND P0, PT, R27, RZ, PT ;  /* 0x000000ff1b00720c */ /* 0x020fe20003f06270 */
[----:B------:R-:W-:Y:S01]  /*f110*/  @!P1 IMAD.IADD R28, R28, 0x1, -R29 ;  /* 0x000000011c1c9824 */ /* 0x000fe200078e0a1d */
[----:B------:R-:W-:Y:S01]  /*f120*/  ISETP.GE.AND P1, PT, R19, RZ, PT ;  /* 0x000000ff1300720c */ /* 0x000fe20003f26270 */
[----:B------:R-:W5:Y:S04]  /*f130*/  LDL R27, [R1+0x1778] ;  /* 0x00177800011b7983 */ /* 0x000f680000100800 */
[----:B------:R-:W3:Y:S01]  /*f140*/  LDL.LU R19, [R1+0x5c] ;  /* 0x00005c0001137983 */ /* 0x000ee20000300800 */
[----:B--2---:R-:W-:Y:S01]  /*f150*/  @!P2 IMAD.MOV R18, RZ, RZ, -R18 ;  /* 0x000000ffff12a224 */ /* 0x004fe200078e0a12 */
[----:B------:R-:W-:-:S02]  /*f160*/  ISETP.GE.AND P2, PT, R26, RZ, PT ;  /* 0x000000ff1a00720c */ /* 0x000fc40003f46270 */
[----:B------:R-:W2:Y:S04]  /*f170*/  LDL R26, [R1+0x1774] ;  /* 0x00177400011a7983 */ /* 0x000ea80000100800 */
[----:B------:R0:W-:Y:S04]  /*f180*/  STL [R1+0x3e0], R18 ;  /* 0x0003e01201007387 */ /* 0x0001e80000100800 */
[----:B0-----:R-:W2:Y:S01]  /*f190*/  LDL.LU R18, [R1+0x58] ;  /* 0x0000580001127983 */ /* 0x001ea20000300800 */
[----:B---3--:R-:W-:Y:S01]  /*f1a0*/  @!P3 IMAD.MOV R19, RZ, RZ, -R19 ;  /* 0x000000ffff13b224 */ /* 0x008fe200078e0a13 */
[----:B------:R-:W-:-:S02]  /*f1b0*/  ISETP.GE.AND P3, PT, R21, RZ, PT ;  /* 0x000000ff1500720c */ /* 0x000fc40003f66270 */
[----:B------:R-:W3:Y:S04]  /*f1c0*/  LDL R21, [R1+0x176c] ;  /* 0x00176c0001157983 */ /* 0x000ee80000100800 */
[----:B------:R0:W-:Y:S04]  /*f1d0*/  STL [R1+0x3dc], R19 ;  /* 0x0003dc1301007387 */ /* 0x0001e80000100800 */
[----:B0-----:R-:W3:Y:S01]  /*f1e0*/  LDL.LU R19, [R1+0x54] ;  /* 0x0000540001137983 */ /* 0x001ee20000300800 */
        /* <DEDUP_REMOVED lines=11> */
[----:B----4-:R-:W-:-:S02]  /*f2a0*/  ISETP.GE.AND P1, PT, R24, RZ, PT ;  /* 0x000000ff1800720c */ /* 0x010fc40003f26270 */
[----:B------:R-:W2:Y:S04]  /*f2b0*/  LDL R24, [R1+0x1760] ;  /* 0x0017600001187983 */ /* 0x000ea80000100800 */
[----:B------:R0:W-:Y:S04]  /*f2c0*/  STL [R1+0x3d0], R18 ;  /* 0x0003d01201007387 */ /* 0x0001e80000100800 */
[----:B0-----:R-:W4:Y:S01]  /*f2d0*/  LDL.LU R18, [R1+0x48] ;  /* 0x0000480001127983 */ /* 0x001f220000300800 */
[----:B---3--:R-:W-:Y:S01]  /*f2e0*/  @!P0 IMAD.MOV R19, RZ, RZ, -R19 ;  /* 0x000000ffff138224 */ /* 0x008fe200078e0a13 */
[----:B------:R-:W-:-:S02]  /*f2f0*/  ISETP.GE.AND P0, PT, R22, RZ, PT ;  /* 0x000000ff1600720c */ /* 0x000fc40003f06270 */
[----:B------:R-:W3:Y:S04]  /*f300*/  LDL R22, [R1+0x175c] ;  /* 0x00175c0001167983 */ /* 0x000ee80000100800 */
[----:B------:R0:W-:Y:S04]  /*f310*/  STL [R1+0x3cc], R19 ;  /* 0x0003cc1301007387 */ /* 0x0001e80000100800 */
[----:B0-----:R-:W2:Y:S01]  /*f320*/  LDL.LU R19, [R1+0x44] ;  /* 0x0000440001137983 */ /* 0x001ea20000300800 */
[----:B----4-:R-:W-:Y:S01]  /*f330*/  @!P2 IMAD.MOV R18, RZ, RZ, -R18 ;  /* 0x000000ffff12a224 */ /* 0x010fe200078e0a12 */
[----:B------:R-:W-:-:S02]  /*f340*/  ISETP.GE.AND P2, PT, R25, RZ, PT ;  /* 0x000000ff1900720c */ /* 0x000fc40003f46270 */
[----:B------:R-:W4:Y:S04]  /*f350*/  LDL R25, [R1+0x1758] ;  /* 0x0017580001197983 */ /* 0x000f280000100800 */
[----:B------:R0:W-:Y:S04]  /*f360*/  STL [R1+0x3c8], R18 ;  /* 0x0003c81201007387 */ /* 0x0001e80000100800 */
[----:B0-----:R-:W3:Y:S01]  /*f370*/  LDL.LU R18, [R1+0x40] ;  /* 0x0000400001127983 */ /* 0x001ee20000300800 */
[----:B--2---:R-:W-:Y:S01]  /*f380*/  @!P3 IMAD.MOV R19, RZ, RZ, -R19 ;  /* 0x000000ffff13b224 */ /* 0x004fe200078e0a13 */
[----:B-----5:R-:W-:-:S02]  /*f390*/  ISETP.GE.AND P3, PT, R27, RZ, PT ;  /* 0x000000ff1b00720c */ /* 0x020fc40003f66270 */
[----:B------:R-:W2:Y:S04]  /*f3a0*/  LDL R27, [R1+0x1754] ;  /* 0x00175400011b7983 */ /* 0x000ea80000100800 */
[----:B------:R0:W-:Y:S04]  /*f3b0*/  STL [R1+0x3c4], R19 ;  /* 0x0003c41301007387 */ /* 0x0001e80000100800 */
[----:B0-----:R-:W5:Y:S01]  /*f3c0*/  LDL.LU R19, [R1+0x3c] ;  /* 0x00003c0001137983 */ /* 0x001f620000300800 */
[----:B---3--:R-:W-:Y:S01]  /*f3d0*/  @!P4 IMAD.MOV R18, RZ, RZ, -R18 ;  /* 0x000000ffff12c224 */ /* 0x008fe200078e0a12 */
[----:B------:R-:W-:-:S02]  /*f3e0*/  ISETP.GE.AND P4, PT, R26, RZ, PT ;  /* 0x000000ff1a00720c */ /* 0x000fc40003f86270 */
[----:B------:R-:W3:Y:S04]  /*f3f0*/  LDL R26, [R1+0x1750] ;  /* 0x00175000011a7983 */ /* 0x000ee80000100800 */
[----:B------:R0:W-:Y:S04]  /*f400*/  STL [R1+0x3c0], R18 ;  /* 0x0003c01201007387 */ /* 0x0001e80000100800 */
[----:B0-----:R-:W2:Y:S01]  /*f410*/  LDL.LU R18, [R1+0x38] ;  /* 0x0000380001127983 */ /* 0x001ea20000300800 */
[----:B-----5:R-:W-:Y:S01]  /*f420*/  @!P5 IMAD.MOV R19, RZ, RZ, -R19 ;  /* 0x000000ffff13d224 */ /* 0x020fe200078e0a13 */
[----:B------:R-:W-:-:S02]  /*f430*/  ISETP.GE.AND P5, PT, R21, RZ, PT ;  /* 0x000000ff1500720c */ /* 0x000fc40003fa6270 */
[----:B------:R-:W5:Y:S04]  /*f440*/  LDL R21, [R1+0x174c] ;  /* 0x00174c0001157983 */ /* 0x000f680000100800 */
        /* <DEDUP_REMOVED lines=78> */
[----:B------:R-:W-:-:S04]  /*f930*/  ISETP.GE.AND P3, PT, R21, RZ, PT ;  /* 0x000000ff1500720c */ /* 0x000fc80003f66270 */
[----:B------:R0:W-:Y:S04]  /*f940*/  STL [R1+0x37c], R19 ;  /* 0x00037c1301007387 */ /* 0x0001e80000100800 */
[----:B------:R-:W3:Y:S04]  /*f950*/  LDL R21, [R1+0x170c] ;  /* 0x00170c0001157983 */ /* 0x000ee80000100800 */
        /* <DEDUP_REMOVED lines=907> */
[----:B-----5:R-:W-:-:S04]  /*13210*/  ISETP.GE.AND P5, PT, R27, RZ, PT ;  /* 0x000000ff1b00720c */ /* 0x020fc80003fa6270 */
[----:B------:R0:W-:Y:S04]  /*13220*/  STL [R1+0x54], R19 ;  /* 0x0000541301007387 */ /* 0x0001e80000100800 */
[----:B0-----:R-:W2:Y:S04]  /*13230*/  LDL.LU R19, [R1+0x144] ;  /* 0x0001440001137983 */ /* 0x001ea80000300800 */
[----:B------:R-:W5:Y:S01]  /*13240*/  LDL R27, [R1+0x1434] ;  /* 0x00143400011b7983 */ /* 0x000f620000100800 */
[----:B---3--:R-:W-:-:S05]  /*13250*/  @!P1 IMAD.MOV R18, RZ, RZ, -R18 ;  /* 0x000000ffff129224 */ /* 0x008fca00078e0a12 */
[----:B------:R0:W-:Y:S04]  /*13260*/  STL [R1+0x50], R18 ;  /* 0x0000501201007387 */ /* 0x0001e80000100800 */
[----:B0-----:R-:W3:Y:S01]  /*13270*/  LDL.LU R18, [R1+0x13c] ;  /* 0x00013c0001127983 */ /* 0x001ee20000300800 */
[----:B--2---:R-:W-:Y:S01]  /*13280*/  @!P0 IMAD.MOV R19, RZ, RZ, -R19 ;  /* 0x000000ffff138224 */ /* 0x004fe200078e0a13 */
[----:B------:R-:W-:Y:S02]  /*13290*/  ISETP.GE.AND P1, PT, R26, RZ, PT ;  /* 0x000000ff1a00720c */ /* 0x000fe40003f26270 */
[----:B------:R-:W2:Y:S01]  /*132a0*/  LDL R26, [R1+0x1430] ;  /* 0x00143000011a7983 */ /* 0x000ea20000100800 */
[----:B------:R-:W-:-:S03]  /*132b0*/  ISETP.GE.AND P0, PT, R21, RZ, PT ;  /* 0x000000ff1500720c */ /* 0x000fc60003f06270 */
[----:B------:R0:W-:Y:S04]  /*132c0*/  STL [R1+0x4c], R19 ;  /* 0x00004c1301007387 */ /* 0x0001e80000100800 */
[----:B0-----:R-:W2:Y:S01]  /*132d0*/  LDL.LU R19, [R1+0xfc] ;  /* 0x0000fc0001137983 */ /* 0x001ea20000300800 */
[----:B---3--:R-:W-:-:S05]  /*132e0*/  @!P2 IMAD.MOV R18, RZ, RZ, -R18 ;  /* 0x000000ffff12a224 */ /* 0x008fca00078e0a12 */
[----:B------:R0:W-:Y:S04]  /*132f0*/  STL [R1+0x48], R18 ;  /* 0x0000481201007387 */ /* 0x0001e80000100800 */
[----:B0-----:R-:W3:Y:S04]  /*13300*/  LDL R18, [R1+0x142c] ;  /* 0x00142c0001127983 */ /* 0x001ee80000100800 */
[----:B------:R-:W3:Y:S01]  /*13310*/  LDL.LU R21, [R1+0x114] ;  /* 0x0001140001157983 */ /* 0x000ee20000300800 */
[----:B------:R-:W-:Y:S01]  /*13320*/  ISETP.GE.AND P2, PT, R23, RZ, PT ;  /* 0x000000ff1700720c */ /* 0x000fe20003f46270 */
[----:B--2---:R-:W-:Y:S01]  /*13330*/  @!P3 IMAD.MOV R19, RZ, RZ, -R19 ;  /* 0x000000ffff13b224 */ /* 0x004fe200078e0a13 */
[----:B------:R-:W-:Y:S01]  /*13340*/  ISETP.GE.AND P3, PT, R20, RZ, PT ;  /* 0x000000ff1400720c */ /* 0x000fe20003f66270 */
[----:B------:R-:W2:Y:S04]  /*13350*/  LDL R23, [R1+0x1428] ;  /* 0x0014280001177983 */ /* 0x000ea80000100800 */
[----:B------:R-:W2:Y:S04]  /*13360*/  LDL.LU R20, [R1+0x11c] ;  /* 0x00011c0001147983 */ /* 0x000ea80000300800 */
[----:B------:R0:W-:Y:S04]  /*13370*/  STL [R1+0x44], R19 ;  /* 0x0000441301007387 */ /* 0x0001e80000100800 */
[----:B0-----:R-:W4:Y:S01]  /*13380*/  LDL R19, [R1+0x1424] ;  /* 0x0014240001137983 */ /* 0x001f220000100800 */
[----:B---3--:R-:W-:Y:S01]  /*13390*/  @!P4 IMAD.MOV R21, RZ, RZ, -R21 ;  /* 0x000000ffff15c224 */ /* 0x008fe200078e0a15 */
[----:B------:R-:W-:-:S02]  /*133a0*/  ISETP.GE.AND P4, PT, R24, RZ, PT ;  /* 0x000000ff1800720c */ /* 0x000fc40003f86270 */
[----:B------:R-:W3:Y:S04]  /*133b0*/  LDL R24, [R1+0x1420] ;  /* 0x0014200001187983 */ /* 0x000ee80000100800 */
[----:B------:R0:W-:Y:S04]  /*133c0*/  STL [R1+0x40], R21 ;  /* 0x0000401501007387 */ /* 0x0001e80000100800 */
[----:B0-----:R-:W3:Y:S01]  /*133d0*/  LDL.LU R21, [R1+0x10c] ;  /* 0x00010c0001157983 */ /* 0x001ee20000300800 */
[----:B--2---:R-:W-:Y:S01]  /*133e0*/  @!P5 IMAD.MOV R20, RZ, RZ, -R20 ;  /* 0x000000ffff14d224 */ /* 0x004fe200078e0a14 */
[----:B------:R-:W-:-:S04]  /*133f0*/  ISETP.GE.AND P5, PT, R22, RZ, PT ;  /* 0x000000ff1600720c */ /* 0x000fc80003fa6270 */
[----:B------:R0:W-:Y:S01]  /*13400*/  STL [R1+0x3c], R20 ;  /* 0x00003c1401007387 */ /* 0x0001e20000100800 */
[----:B------:R-:W-:-:S03]  /*13410*/  @!P6 IMAD.IADD R0, R0, 0x1, -R29 ;  /* 0x000000010000e824 */ /* 0x000fc600078e0a1d */
[----:B0-----:R-:W2:Y:S04]  /*13420*/  LDL R20, [R1+0x141c] ;  /* 0x00141c0001147983 */ /* 0x001ea80000100800 */
[----:B------:R-:W2:Y:S01]  /*13430*/  LDL.LU R22, [R1+0x104] ;  /* 0x0001040001167983 */ /* 0x000ea20000300800 */
[----:B---3--:R-:W-:-:S05]  /*13440*/  @!P1 IMAD.MOV R21, RZ, RZ, -R21 ;  /* 0x000000ffff159224 */ /* 0x008fca00078e0a15 */
[----:B------:R0:W-:Y:S04]  /*13450*/  STL [R1+0x38], R21 ;  /* 0x0000381501007387 */ /* 0x0001e80000100800 */
[----:B0-----:R-:W3:Y:S04]  /*13460*/  LDL R21, [R1+0x1418] ;  /* 0x0014180001157983 */ /* 0x001ee80000100800 */
[----:B------:R-:W3:Y:S01]  /*13470*/  LDL.LU R29, [R1+0xc0] ;  /* 0x0000c000011d7983 */ /* 0x000ee20000300800 */
[----:B--2---:R-:W-:Y:S01]  /*13480*/  @!P0 IMAD.MOV R22, RZ, RZ, -R22 ;  /* 0x000000ffff168224 */ /* 0x004fe200078e0a16 */
[----:B----4-:R-:W-:-:S04]  /*13490*/  ISETP.GE.AND P1, PT, R25, RZ, PT ;  /* 0x000000ff1900720c */ /* 0x010fc80003f26270 */
[----:B------:R0:W-:Y:S01]  /*134a0*/  STL [R1+0x34], R22 ;  /* 0x0000341601007387 */ /* 0x0001e20000100800 */
[----:B-----5:R-:W-:-:S03]  /*134b0*/  ISETP.GE.AND P0, PT, R27, RZ, PT ;  /* 0x000000ff1b00720c */ /* 0x020fc60003f06270 */
[----:B0-----:R-:W2:Y:S04]  /*134c0*/  LDL R22, [R1+0x1414] ;  /* 0x0014140001167983 */ /* 0x001ea80000100800 */
[----:B------:R-:W4:Y:S04]  /*134d0*/  LDL.LU R25, [R1+0xd8] ;  /* 0x0000d80001197983 */ /* 0x000f280000300800 */
[----:B------:R-:W5:Y:S01]  /*134e0*/  LDL R27, [R1+0x1410] ;  /* 0x00141000011b7983 */ /* 0x000f620000100800 */
[----:B---3--:R-:W-:Y:S01]  /*134f0*/  @!P2 IMAD.MOV R29, RZ, RZ, -R29 ;  /* 0x000000ffff1da224 */ /* 0x008fe200078e0a1d */
[----:B------:R-:W-:-:S02]  /*13500*/  ISETP.GE.AND P2, PT, R26, RZ, PT ;  /* 0x000000ff1a00720c */ /* 0x000fc40003f46270 */
[----:B------:R-:W3:Y:S04]  /*13510*/  LDL R26, [R1+0x140c] ;  /* 0x00140c00011a7983 */ /* 0x000ee80000100800 */
[----:B------:R0:W-:Y:S04]  /*13520*/  STL [R1+0x30], R29 ;  /* 0x0000301d01007387 */ /* 0x0001e80000100800 */
[----:B0-----:R-:W2:Y:S01]  /*13530*/  LDL.LU R29, [R1+0xdc] ;  /* 0x0000dc00011d7983 */ /* 0x001ea20000300800 */
[----:B----4-:R-:W-:Y:S01]  /*13540*/  @!P3 IMAD.MOV R25, RZ, RZ, -R25 ;  /* 0x000000ffff19b224 */ /* 0x010fe200078e0a19 */
[----:B------:R-:W-:-:S04]  /*13550*/  ISETP.GE.AND P3, PT, R18, RZ, PT ;  /* 0x000000ff1200720c */ /* 0x000fc80003f66270 */
[----:B------:R0:W-:Y:S04]  /*13560*/  STL [R1+0x2c], R25 ;  /* 0x00002c1901007387 */ /* 0x0001e80000100800 */
[----:B0-----:R-:W4:Y:S04]  /*13570*/  LDL R25, [R1+0x1408] ;  /* 0x0014080001197983 */ /* 0x001f280000100800 */
[----:B------:R-:W3:Y:S01]  /*13580*/  LDL.LU R18, [R1+0xcc] ;  /* 0x0000cc0001127983 */ /* 0x000ee20000300800 */
[----:B--2---:R-:W-:Y:S01]  /*13590*/  @!P4 IMAD.MOV R29, RZ, RZ, -R29 ;  /* 0x000000ffff1dc224 */ /* 0x004fe200078e0a1d */
[----:B------:R-:W-:-:S04]  /*135a0*/  ISETP.GE.AND P4, PT, R23, RZ, PT ;  /* 0x000000ff1700720c */ /* 0x000fc80003f86270 */
[----:B------:R0:W-:Y:S04]  /*135b0*/  STL [R1+0x28], R29 ;  /* 0x0000281d01007387 */ /* 0x0001e80000100800 */
[----:B0-----:R-:W2:Y:S04]  /*135c0*/  LDL R29, [R1+0x1404] ;  /* 0x00140400011d7983 */ /* 0x001ea80000100800 */
[----:B------:R-:W2:Y:S01]  /*135d0*/  LDL.LU R23, [R1+0xc4] ;  /* 0x0000c40001177983 */ /* 0x000ea20000300800 */
[----:B---3--:R-:W-:Y:S01]  /*135e0*/  @!P5 IMAD.MOV R18, RZ, RZ, -R18 ;  /* 0x000000ffff12d224 */ /* 0x008fe200078e0a12 */
[----:B------:R-:W-:-:S04]  /*135f0*/  ISETP.GE.AND P5, PT, R19, RZ, PT ;  /* 0x000000ff1300720c */ /* 0x000fc80003fa6270 */
[----:B------:R0:W-:Y:S04]  /*13600*/  STL [R1+0x24], R18 ;  /* 0x0000241201007387 */ /* 0x0001e80000100800 */
[----:B0-----:R-:W3:Y:S04]  /*13610*/  LDL.LU R18, [R1+0x1954] ;  /* 0x0019540001127983 */ /* 0x001ee80000300800 */
[----:B------:R-:W3:Y:S01]  /*13620*/  LDL.LU R19, [R1+0x18] ;  /* 0x0000180001137983 */ /* 0x000ee20000300800 */
[----:B--2---:R-:W-:-:S05]  /*13630*/  @!P1 IMAD.MOV R23, RZ, RZ, -R23 ;  /* 0x000000ffff179224 */ /* 0x004fca00078e0a17 */
[----:B------:R0:W-:Y:S04]  /*13640*/  STL [R1+0x20], R23 ;  /* 0x0000201701007387 */ /* 0x0001e80000100800 */
[----:B0-----:R-:W2:Y:S01]  /*13650*/  LDL.LU R23, [R1+0x14] ;  /* 0x0000140001177983 */ /* 0x001ea20000300800 */
[----:B------:R-:W-:-:S03]  /*13660*/  ISETP.GE.AND P1, PT, R24, RZ, PT ;  /* 0x000000ff1800720c */ /* 0x000fc60003f26270 */
[----:B------:R-:W4:Y:S01]  /*13670*/  LDL R24, [R1+0x13fc] ;  /* 0x0013fc0001187983 */ /* 0x000f220000100800 */
[----:B---3--:R-:W-:Y:S01]  /*13680*/  @!P0 IMAD.MOV R19, RZ, RZ, -R19 ;  /* 0x000000ffff138224 */ /* 0x008fe200078e0a13 */
[----:B------:R-:W-:-:S04]  /*13690*/  ISETP.GE.AND P0, PT, R20, RZ, PT ;  /* 0x000000ff1400720c */ /* 0x000fc80003f06270 */
[----:B------:R0:W-:Y:S04]  /*136a0*/  STL [R1+0x1c], R19 ;  /* 0x00001c1301007387 */ /* 0x0001e80000100800 */
[----:B0-----:R-:W3:Y:S04]  /*136b0*/  LDL.LU R19, [R1+0x1950] ;  /* 0x0019500001137983 */ /* 0x001ee80000300800 */
        /* <DEDUP_REMOVED lines=11> */
[----:B--2---:R-:W-:Y:S01]  /*13770*/  @!P4 IMAD.MOV R21, RZ, RZ, -R21 ;  /* 0x000000ffff15c224 */ /* 0x004fe200078e0a15 */
[----:B-----5:R-:W-:-:S04]  /*13780*/  ISETP.GE.AND P4, PT, R27, RZ, PT ;  /* 0x000000ff1b00720c */ /* 0x020fc80003f86270 */
[----:B------:R0:W-:Y:S04]  /*13790*/  STL [R1+0x10], R21 ;  /* 0x0000101501007387 */ /* 0x0001e80000100800 */
[----:B0-----:R-:W2:Y:S04]  /*137a0*/  LDL.LU R21, [R1+0x1948] ;  /* 0x0019480001157983 */ /* 0x001ea80000300800 */
[----:B------:R-:W5:Y:S01]  /*137b0*/  LDL.LU R27, [R1+0x4] ;  /* 0x00000400011b7983 */ /* 0x000f620000300800 */
[----:B---3--:R-:W-:Y:S01]  /*137c0*/  @!P5 IMAD.MOV R22, RZ, RZ, -R22 ;  /* 0x000000ffff16d224 */ /* 0x008fe200078e0a16 */
[----:B------:R-:W-:-:S04]  /*137d0*/  ISETP.GE.AND P5, PT, R26, RZ, PT ;  /* 0x000000ff1a00720c */ /* 0x000fc80003fa6270 */
[----:B------:R0:W-:Y:S04]  /*137e0*/  STL [R1+0xc], R22 ;  /* 0x00000c1601007387 */ /* 0x0001e80000100800 */
[----:B0-----:R-:W3:Y:S04]  /*137f0*/  LDL.LU R22, [R1+0x1944] ;  /* 0x0019440001167983 */ /* 0x001ee80000300800 */
[----:B------:R-:W2:Y:S01]  /*13800*/  LDL.LU R26, [R1] ;  /* 0x00000000011a7983 */ /* 0x000ea20000300800 */
[----:B-----5:R-:W-:-:S05]  /*13810*/  @!P1 IMAD.MOV R27, RZ, RZ, -R27 ;  /* 0x000000ffff1b9224 */ /* 0x020fca00078e0a1b */
[----:B------:R0:W-:Y:S04]  /*13820*/  STL [R1+0x8], R27 ;  /* 0x0000081b01007387 */ /* 0x0001e80000100800 */
[----:B0-----:R-:W5:Y:S01]  /*13830*/  LDL.LU R27, [R1+0x1940] ;  /* 0x00194000011b7983 */ /* 0x001f620000300800 */
[----:B----4-:R-:W-:Y:S01]  /*13840*/  ISETP.GE.AND P1, PT, R25, RZ, PT ;  /* 0x000000ff1900720c */ /* 0x010fe20003f26270 */
[----:B--2---:R-:W-:Y:S02]  /*13850*/  @!P0 IMAD.MOV R26, RZ, RZ, -R26 ;  /* 0x000000ffff1a8224 */ /* 0x004fe400078e0a1a */
[----:B-----5:R-:W-:Y:S02]  /*13860*/  IMAD.MOV.U32 R25, RZ, RZ, R27 ;  /* 0x000000ffff197224 */ /* 0x020fe400078e001b */
[----:B------:R-:W2:Y:S04]  /*13870*/  LDL R27, [R1+0x1400] ;  /* 0x00140000011b7983 */ /* 0x000ea80000100800 */
[----:B------:R0:W-:Y:S04]  /*13880*/  STL [R1+0x4], R26 ;  /* 0x0000041a01007387 */ /* 0x0001e80000100800 */
[----:B0-----:R-:W4:Y:S01]  /*13890*/  LDL.LU R26, [R1+0x193c] ;  /* 0x00193c00011a7983 */ /* 0x001f220000300800 */
[----:B------:R-:W-:Y:S01]  /*138a0*/  @!P2 IMAD.MOV R25, RZ, RZ, -R25 ;  /* 0x000000ffff19a224 */ /* 0x000fe200078e0a19 */
[----:B------:R-:W-:Y:S01]  /*138b0*/  ISETP.GE.AND P0, PT, R29, RZ, PT ;  /* 0x000000ff1d00720c */ /* 0x000fe20003f06270 */
[----:B----4-:R-:W-:-:S02]  /*138c0*/  IMAD.MOV.U32 R29, RZ, RZ, R26 ;  /* 0x000000ffff1d7224 */ /* 0x010fc400078e001a */
[----:B------:R-:W4:Y:S04]  /*138d0*/  LDL R26, [R1+0x13f0] ;  /* 0x0013f000011a7983 */ /* 0x000f280000100800 */
[----:B------:R0:W-:Y:S04]  /*138e0*/  STL [R1], R25 ;  /* 0x0000001901007387 */ /* 0x0001e80000100800 */
[----:B0-----:R-:W5:Y:S01]  /*138f0*/  LDL.LU R25, [R1+0x1938] ;  /* 0x0019380001197983 */ /* 0x001f620000300800 */
[----:B------:R-:W-:Y:S01]  /*13900*/  @!P3 IMAD.MOV R29, RZ, RZ, -R29 ;  /* 0x000000ffff1db224 */ /* 0x000fe200078e0a1d */
[----:B--2---:R-:W-:-:S02]  /*13910*/  ISETP.GE.AND P2, PT, R27, RZ, PT ;  /* 0x000000ff1b00720c */ /* 0x004fc40003f46270 */
[----:B------:R-:W2:Y:S01]  /*13920*/  LDL R27, [R1+0x13e4] ;  /* 0x0013e400011b7983 */ /* 0x000ea20000100800 */
[----:B------:R-:W-:-:S03]  /*13930*/  ISETP.GE.AND P3, PT, R24, RZ, PT ;  /* 0x000000ff1800720c */ /* 0x000fc60003f66270 */
[----:B------:R0:W-:Y:S04]  /*13940*/  STL [R1+0x1870], R29 ;  /* 0x0018701d01007387 */ /* 0x0001e80000100800 */
[----:B0-----:R-:W2:Y:S04]  /*13950*/  LDL R29, [R1+0x13ec] ;  /* 0x0013ec00011d7983 */ /* 0x001ea80000100800 */
[----:B------:R-:W2:Y:S01]  /*13960*/  LDL.LU R24, [R1+0x1934] ;  /* 0x0019340001187983 */ /* 0x000ea20000300800 */
[----:B-----5:R-:W-:Y:S01]  /*13970*/  @!P4 IMAD.MOV R25, RZ, RZ, -R25 ;  /* 0x000000ffff19c224 */ /* 0x020fe200078e0a19 */
[----:B------:R-:W-:-:S04]  /*13980*/  ISETP.GE.AND P4, PT, R23, RZ, PT ;  /* 0x000000ff1700720c */ /* 0x000fc80003f86270 */
[----:B------:R0:W-:Y:S04]  /*13990*/  STL [R1+0x1874], R25 ;  /* 0x0018741901007387 */ /* 0x0001e80000100800 */
[----:B0-----:R-:W5:Y:S04]  /*139a0*/  LDL R25, [R1+0x13f4] ;  /* 0x0013f40001197983 */ /* 0x001f680000100800 */
[----:B------:R-:W4:Y:S01]  /*139b0*/  LDL.LU R23, [R1+0x1930] ;  /* 0x0019300001177983 */ /* 0x000f220000300800 */
[----:B--2---:R-:W-:Y:S02]  /*139c0*/  @!P5 IMAD.MOV R24, RZ, RZ, -R24 ;  /* 0x000000ffff18d224 */ /* 0x004fe400078e0a18 */
[----:B---3--:R-:W-:-:S03]  /*139d0*/  @!P0 IMAD.MOV R22, RZ, RZ, -R22 ;  /* 0x000000ffff168224 */ /* 0x008fc600078e0a16 */
[----:B------:R0:W-:Y:S04]  /*139e0*/  STL [R1+0x1878], R24 ;  /* 0x0018781801007387 */ /* 0x0001e80000100800 */
[----:B0-----:R-:W2:Y:S01]  /*139f0*/  LDL R24, [R1+0x13dc] ;  /* 0x0013dc0001187983 */ /* 0x001ea20000100800 */
[----:B-----5:R-:W-:-:S03]  /*13a00*/  ISETP.GE.AND P5, PT, R25, RZ, PT ;  /* 0x000000ff1900720c */ /* 0x020fc60003fa6270 */
[----:B------:R-:W3:Y:S01]  /*13a10*/  LDL R25, [R1+0x13d8] ;  /* 0x0013d80001197983 */ /* 0x000ee20000100800 */
[----:B----4-:R-:W-:Y:S01]  /*13a20*/  @!P1 IMAD.MOV R23, RZ, RZ, -R23 ;  /* 0x000000ffff179224 */ /* 0x010fe200078e0a17 */
[----:B------:R-:W-:-:S04]  /*13a30*/  ISETP.GE.AND P1, PT, R26, RZ, PT ;  /* 0x000000ff1a00720c */ /* 0x000fc80003f26270 */
[----:B------:R0:W-:Y:S04]  /*13a40*/  STL [R1+0x187c], R23 ;  /* 0x00187c1701007387 */ /* 0x0001e80000100800 */
[----:B------:R-:W4:Y:S04]  /*13a50*/  LDL R26, [R1+0x13d4] ;  /* 0x0013d400011a7983 */ /* 0x000f280000100800 */
[----:B0-----:R-:W5:Y:S04]  /*13a60*/  LDL R23, [R1+0x13e0] ;  /* 0x0013e00001177983 */ /* 0x001f680000100800 */
[----:B------:R0:W-:Y:S04]  /*13a70*/  STL [R1+0x1880], R22 ;  /* 0x0018801601007387 */ /* 0x0001e80000100800 */
[----:B0-----:R-:W3:Y:S01]  /*13a80*/  LDL R22, [R1+0x13e8] ;  /* 0x0013e80001167983 */ /* 0x001ee20000100800 */
[----:B------:R-:W-:-:S02]  /*13a90*/  @!P2 IMAD.MOV R21, RZ, RZ, -R21 ;  /* 0x000000ffff15a224 */ /* 0x000fc400078e0a15 */
[----:B------:R-:W-:Y:S01]  /*13aa0*/  @!P3 IMAD.MOV R20, RZ, RZ, -R20 ;  /* 0x000000ffff14b224 */ /* 0x000fe200078e0a14 */
[----:B------:R-:W-:Y:S01]  /*13ab0*/  ISETP.GE.AND P0, PT, R29, RZ, PT ;  /* 0x000000ff1d00720c */ /* 0x000fe20003f06270 */
[----:B------:R-:W-:Y:S01]  /*13ac0*/  @!P4 IMAD.MOV R19, RZ, RZ, -R19 ;  /* 0x000000ffff13c224 */ /* 0x000fe200078e0a13 */
[----:B------:R-:W4:Y:S01]  /*13ad0*/  LDL R29, [R1+0x13d0] ;  /* 0x0013d000011d7983 */ /* 0x000f220000100800 */
[----:B------:R-:W-:-:S03]  /*13ae0*/  ISETP.GE.AND P3, PT, R27, RZ, PT ;  /* 0x000000ff1b00720c */ /* 0x000fc60003f66270 */
[----:B------:R0:W-:Y:S04]  /*13af0*/  STL [R1+0x1884], R21 ;  /* 0x0018841501007387 */ /* 0x0001e80000100800 */
[----:B------:R-:W-:Y:S04]  /*13b00*/  STL [R1+0x1888], R20 ;  /* 0x0018881401007387 */ /* 0x000fe80000100800 */
[----:B------:R-:W4:Y:S04]  /*13b10*/  LDL R27, [R1+0x13cc] ;  /* 0x0013cc00011b7983 */ /* 0x000f280000100800 */
[----:B------:R-:W-:Y:S04]  /*13b20*/  STL [R1+0x188c], R19 ;  /* 0x00188c1301007387 */ /* 0x000fe80000100800 */
[----:B0-----:R-:W4:Y:S01]  /*13b30*/  LDL R21, [R1+0x13c8] ;  /* 0x0013c80001157983 */ /* 0x001f220000100800 */
[----:B------:R-:W-:-:S02]  /*13b40*/  @!P5 IMAD.MOV R18, RZ, RZ, -R18 ;  /* 0x000000ffff12d224 */ /* 0x000fc400078e0a12 */
[----:B------:R-:W-:Y:S01]  /*13b50*/  @!P1 IMAD.MOV R17, RZ, RZ, -R17 ;  /* 0x000000ffff119224 */ /* 0x000fe200078e0a11 */
[----:B--2---:R-:W-:Y:S02]  /*13b60*/  ISETP.GE.AND P5, PT, R24, RZ, PT ;  /* 0x000000ff1800720c */ /* 0x004fe40003fa6270 */
[----:B---3--:R-:W-:Y:S02]  /*13b70*/  ISETP.GE.AND P2, PT, R22, RZ, PT ;  /* 0x000000ff1600720c */ /* 0x008fe40003f46270 */
[----:B------:R-:W2:Y:S01]  /*13b80*/  LDL R22, [R1+0x13c4] ;  /* 0x0013c40001167983 */ /* 0x000ea20000100800 */
[----:B-----5:R-:W-:-:S03]  /*13b90*/  ISETP.GE.AND P4, PT, R23, RZ, PT ;  /* 0x000000ff1700720c */ /* 0x020fc60003f86270 */
[----:B------:R-:W-:Y:S04]  /*13ba0*/  STL [R1+0x1890], R18 ;  /* 0x0018901201007387 */ /* 0x000fe80000100800 */
[----:B------:R-:W3:Y:S04]  /*13bb0*/  LDL R23, [R1+0x13c0] ;  /* 0x0013c00001177983 */ /* 0x000ee80000100800 */
[----:B------:R-:W-:Y:S04]  /*13bc0*/  STL [R1+0x1894], R17 ;  /* 0x0018941101007387 */ /* 0x000fe80000100800 */
[----:B------:R-:W5:Y:S01]  /*13bd0*/  LDL R24, [R1+0x13b0] ;  /* 0x0013b00001187983 */ /* 0x000f620000100800 */
[----:B------:R-:W-:Y:S01]  /*13be0*/  @!P0 IMAD.MOV R16, RZ, RZ, -R16 ;  /* 0x000000ffff108224 */ /* 0x000fe200078e0a10 */
[----:B----4-:R-:W-:-:S04]  /*13bf0*/  ISETP.GE.AND P0, PT, R26, RZ, PT ;  /* 0x000000ff1a00720c */ /* 0x010fc80003f06270 */
[----:B------:R-:W-:Y:S04]  /*13c00*/  STL [R1+0x1898], R16 ;  /* 0x0018981001007387 */ /* 0x000fe80000100800 */
[----:B------:R-:W4:Y:S01]  /*13c10*/  LDL R26, [R1+0x13b4] ;  /* 0x0013b400011a7983 */ /* 0x000f220000100800 */
[----:B------:R-:W-:Y:S01]  /*13c20*/  ISETP.GE.AND P1, PT, R25, RZ, PT ;  /* 0x000000ff1900720c */ /* 0x000fe20003f26270 */
[----:B------:R-:W-:Y:S01]  /*13c30*/  @!P2 IMAD.MOV R15, RZ, RZ, -R15 ;  /* 0x000000ffff0fa224 */ /* 0x000fe200078e0a0f */
[----:B------:R-:W-:Y:S01]  /*13c40*/  ISETP.GE.AND P2, PT, R29, RZ, PT ;  /* 0x000000ff1d00720c */ /* 0x000fe20003f46270 */
[----:B------:R-:W-:Y:S01]  /*13c50*/  @!P3 IMAD.MOV R14, RZ, RZ, -R14 ;  /* 0x000000ffff0eb224 */ /* 0x000fe200078e0a0e */
[----:B------:R-:W-:Y:S01]  /*13c60*/  ISETP.GE.AND P3, PT, R27, RZ, PT ;  /* 0x000000ff1b00720c */ /* 0x000fe20003f66270 */
[----:B------:R-:W-:Y:S01]  /*13c70*/  @!P4 IMAD.MOV R13, RZ, RZ, -R13 ;  /* 0x000000ffff0dc224 */ /* 0x000fe200078e0a0d */
[----:B------:R-:W-:Y:S01]  /*13c80*/  ISETP.GE.AND P4, PT, R21, RZ, PT ;  /* 0x000000ff1500720c */ /* 0x000fe20003f86270 */
[----:B------:R-:W-:Y:S01]  /*13c90*/  @!P5 IMAD.MOV R12, RZ, RZ, -R12 ;  /* 0x000000ffff0cd224 */ /* 0x000fe200078e0a0c */
[----:B------:R0:W-:Y:S04]  /*13ca0*/  STL [R1+0x189c], R15 ;  /* 0x00189c0f01007387 */ /* 0x0001e80000100800 */
[----:B------:R-:W3:Y:S04]  /*13cb0*/  LDL R25, [R1+0x770] ;  /* 0x0007700001197983 */ /* 0x000ee80000100800 */
[----:B------:R-:W3:Y:S04]  /*13cc0*/  LDL R29, [R1+0x13b8] ;  /* 0x0013b800011d7983 */ /* 0x000ee80000100800 */
[----:B------:R-:W-:Y:S01]  /*13cd0*/  STL [R1+0x18a0], R14 ;  /* 0x0018a00e01007387 */ /* 0x000fe20000100800 */
[----:B------:R-:W-:-:S03]  /*13ce0*/  @!P1 IMAD.MOV R11, RZ, RZ, -R11 ;  /* 0x000000ffff0b9224 */ /* 0x000fc600078e0a0b */
[----:B------:R-:W4:Y:S01]  /*13cf0*/  LDL R27, [R1+0x13bc] ;  /* 0x0013bc00011b7983 */ /* 0x000f220000100800 */
[----:B------:R-:W-:Y:S02]  /*13d00*/  @!P0 IMAD.MOV R10, RZ, RZ, -R10 ;  /* 0x000000ffff0a8224 */ /* 0x000fe400078e0a0a */
[----:B------:R-:W-:Y:S01]  /*13d10*/  @!P2 IMAD.MOV R9, RZ, RZ, -R9 ;  /* 0x000000ffff09a224 */ /* 0x000fe200078e0a09 */
[----:B------:R-:W-:Y:S01]  /*13d20*/  STL [R1+0x18a4], R13 ;  /* 0x0018a40d01007387 */ /* 0x000fe20000100800 */
[----:B------:R-:W-:Y:S02]  /*13d30*/  @!P3 IMAD.MOV R8, RZ, RZ, -R8 ;  /* 0x000000ffff08b224 */ /* 0x000fe400078e0a08 */
[----:B------:R-:W-:Y:S01]  /*13d40*/  @!P4 IMAD.MOV R7, RZ, RZ, -R7 ;  /* 0x000000ffff07c224 */ /* 0x000fe200078e0a07 */
[----:B------:R-:W-:Y:S04]  /*13d50*/  STL [R1+0x18a8], R12 ;  /* 0x0018a80c01007387 */ /* 0x000fe80000100800 */
[----:B------:R-:W-:Y:S04]  /*13d60*/  STL [R1+0x18ac], R11 ;  /* 0x0018ac0b01007387 */ /* 0x000fe80000100800 */
[----:B------:R-:W-:Y:S04]  /*13d70*/  STL [R1+0x18b0], R10 ;  /* 0x0018b00a01007387 */ /* 0x000fe80000100800 */
[----:B------:R-:W-:Y:S04]  /*13d80*/  STL [R1+0x18b4], R9 ;  /* 0x0018b40901007387 */ /* 0x000fe80000100800 */
[----:B------:R-:W-:Y:S04]  /*13d90*/  STL [R1+0x18b8], R8 ;  /* 0x0018b80801007387 */ /* 0x000fe80000100800 */
[----:B------:R1:W-:Y:S01]  /*13da0*/  STL [R1+0x18bc], R7 ;  /* 0x0018bc0701007387 */ /* 0x0003e20000100800 */
[----:B--2---:R-:W-:-:S13]  /*13db0*/  ISETP.GE.AND P5, PT, R22, RZ, PT ;  /* 0x000000ff1600720c */ /* 0x004fda0003fa6270 */
[----:B------:R-:W-:-:S05]  /*13dc0*/  @!P5 IMAD.MOV R6, RZ, RZ, -R6 ;  /* 0x000000ffff06d224 */ /* 0x000fca00078e0a06 */
[----:B------:R-:W-:Y:S04]  /*13dd0*/  STL [R1+0x18c0], R6 ;  /* 0x0018c00601007387 */ /* 0x000fe80000100800 */
[----:B0-----:R-:W2:Y:S04]  /*13de0*/  LDL.LU R15, [R1+0x3e0] ;  /* 0x0003e000010f7983 */ /* 0x001ea80000300800 */
[----:B------:R-:W2:Y:S04]  /*13df0*/  LDL.LU R16, [R1+0x3dc] ;  /* 0x0003dc0001107983 */ /* 0x000ea80000300800 */
[----:B------:R-:W2:Y:S04]  /*13e00*/  LDL.LU R17, [R1+0x3d8] ;  /* 0x0003d80001117983 */ /* 0x000ea80000300800 */
[----:B------:R-:W2:Y:S04]  /*13e10*/  LDL.LU R18, [R1+0x3d4] ;  /* 0x0003d40001127983 */ /* 0x000ea80000300800 */
[----:B------:R-:W2:Y:S04]  /*13e20*/  LDL.LU R19, [R1+0x3d0] ;  /* 0x0003d00001137983 */ /* 0x000ea80000300800 */
[----:B------:R-:W2:Y:S04]  /*13e30*/  LDL.LU R20, [R1+0x3cc] ;  /* 0x0003cc0001147983 */ /* 0x000ea80000300800 */
[----:B------:R-:W2:Y:S01]  /*13e40*/  LDL.LU R21, [R1+0x3c8] ;  /* 0x0003c80001157983 */ /* 0x000ea20000300800 */
[----:B---3--:R-:W-:-:S02]  /*13e50*/  ISETP.GE.AND P1, PT, R23, RZ, PT ;  /* 0x000000ff1700720c */ /* 0x008fc40003f26270 */
[----:B-----5:R-:W-:Y:S01]  /*13e60*/  ISETP.GE.AND P0, PT, R24, RZ, PT ;  /* 0x000000ff1800720c */ /* 0x020fe20003f06270 */
[----:B------:R-:W3:Y:S04]  /*13e70*/  LDL.LU R22, [R1+0x3c4] ;  /* 0x0003c40001167983 */ /* 0x000ee80000300800 */
[----:B------:R-:W5:Y:S04]  /*13e80*/  LDL.LU R23, [R1+0x3c0] ;  /* 0x0003c00001177983 */ /* 0x000f680000300800 */
[----:B------:R-:W3:Y:S01]  /*13e90*/  LDL.LU R24, [R1+0x3bc] ;  /* 0x0003bc0001187983 */ /* 0x000ee20000300800 */
[----:B----4-:R-:W-:-:S03]  /*13ea0*/  ISETP.GE.AND P2, PT, R26, RZ, PT ;  /* 0x000000ff1a00720c */ /* 0x010fc60003f46270 */
[----:B------:R-:W0:Y:S01]  /*13eb0*/  S2R R26, SR_TID.X ;  /* 0x00000000001a7919 */ /* 0x000e220000002100 */
[----:B------:R-:W-:Y:S02]  /*13ec0*/  ISETP.GE.AND P3, PT, R25, RZ, PT ;  /* 0x000000ff1900720c */ /* 0x000fe40003f66270 */
[----:B------:R-:W-:Y:S02]  /*13ed0*/  ISETP.GE.AND P4, PT, R29, RZ, PT ;  /* 0x000000ff1d00720c */ /* 0x000fe40003f86270 */
[----:B------:R-:W-:Y:S01]  /*13ee0*/  ISETP.GE.AND P5, PT, R27, RZ, PT ;  /* 0x000000ff1b00720c */ /* 0x000fe20003fa6270 */
[----:B------:R-:W-:Y:S01]  /*13ef0*/  @!P1 IMAD.MOV R5, RZ, RZ, -R5 ;  /* 0x000000ffff059224 */ /* 0x000fe200078e0a05 */
[----:B------:R-:W4:Y:S01]  /*13f00*/  LDL.LU R25, [R1+0x3b8] ;  /* 0x0003b80001197983 */ /* 0x000f220000300800 */
[----:B------:R-:W-:Y:S02]  /*13f10*/  @!P0 IMAD.MOV R4, RZ, RZ, -R4 ;  /* 0x000000ffff048224 */ /* 0x000fe400078e0a04 */
[----:B------:R-:W-:Y:S01]  /*13f20*/  @!P2 IMAD.MOV R3, RZ, RZ, -R3 ;  /* 0x000000ffff03a224 */ /* 0x000fe200078e0a03 */
[----:B------:R-:W4:Y:S01]  /*13f30*/  LDL.LU R29, [R1+0x3b4] ;  /* 0x0003b400011d7983 */ /* 0x000f220000300800 */
[----:B0-----:R-:W-:-:S05]  /*13f40*/  LOP3.LUT R26, R26, 0x7f, RZ, 0xc0, !PT ;  /* 0x0000007f1a1a7812 */ /* 0x001fca00078ec0ff */
[----:B-1----:R-:W-:Y:S01]  /*13f50*/  IMAD R7, R26, c[0x0][0x18c], RZ ;  /* 0x000063001a077a24 */ /* 0x002fe200078e02ff */
[----:B------:R-:W-:Y:S04]  /*13f60*/  STL [R1+0x18c4], R5 ;  /* 0x0018c40501007387 */ /* 0x000fe80000100800 */
[----:B------:R-:W-:Y:S01]  /*13f70*/  LEA R26, P6, R7, c[0x0][0x168], 0x1 ;  /* 0x00005a00071a7a11 */ /* 0x000fe200078c08ff */
[----:B------:R-:W-:Y:S01]  /*13f80*/  @!P3 IMAD.MOV R2, RZ, RZ, -R2 ;  /* 0x000000ffff02b224 */ /* 0x000fe200078e0a02 */
[----:B------:R-:W-:Y:S02]  /*13f90*/  ISETP.NE.AND P1, PT, RZ, c[0x0][0x17c], PT ;  /* 0x00005f00ff007a0c */ /* 0x000fe40003f25270 */
[----:B------:R-:W-:Y:S01]  /*13fa0*/  LOP3.LUT R27, RZ, c[0x0][0x17c], RZ, 0x33, !PT ;  /* 0x00005f00ff1b7a12 */ /* 0x000fe200078e33ff */
[----:B------:R-:W-:Y:S01]  /*13fb0*/  STL [R1+0x17c0], R26 ;  /* 0x0017c01a01007387 */ /* 0x000fe20000100800 */
[----:B------:R-:W-:-:S02]  /*13fc0*/  @!P4 IMAD.MOV R0, RZ, RZ, -R0 ;  /* 0x000000ffff00c224 */ /* 0x000fc400078e0a00 */
[----:B------:R-:W-:Y:S01]  /*13fd0*/  @!P5 IMAD.MOV R28, RZ, RZ, -R28 ;  /* 0x000000ffff1cd224 */ /* 0x000fe200078e0a1c */
[----:B------:R-:W-:Y:S04]  /*13fe0*/  STL [R1+0x18c8], R4 ;  /* 0x0018c80401007387 */ /* 0x000fe80000100800 */
[----:B------:R2:W-:Y:S04]  /*13ff0*/  STL [R1+0x18cc], R3 ;  /* 0x0018cc0301007387 */ /* 0x0005e80000100800 */
[----:B------:R0:W-:Y:S04]  /*14000*/  STL [R1+0x18d0], R2 ;  /* 0x0018d00201007387 */ /* 0x0001e80000100800 */
[----:B------:R1:W-:Y:S04]  /*14010*/  STL [R1+0x18d4], R0 ;  /* 0x0018d40001007387 */ /* 0x0003e80000100800 */
[----:B------:R-:W-:Y:S01]  /*14020*/  STL [R1+0x18d8], R28 ;  /* 0x0018d81c01007387 */ /* 0x000fe20000100800 */
[----:B--2---:R-:W-:-:S02]  /*14030*/  SEL R3, R27, R15, !P1 ;  /* 0x0000000f1b037207 */ /* 0x004fc40004800000 */
[----:B0-----:R-:W-:-:S03]  /*14040*/  SEL R2, R27, R16, !P1 ;  /* 0x000000101b027207 */ /* 0x001fc60004800000 */
[----:B------:R0:W-:Y:S01]  /*14050*/  STL [R1+0x434], R3 ;  /* 0x0004340301007387 */ /* 0x0001e20000100800 */
[----:B-1----:R-:W-:-:S03]  /*14060*/  SEL R0, R27, R17, !P1 ;  /* 0x000000111b007207 */ /* 0x002fc60004800000 */
[----:B------:R1:W-:Y:S01]  /*14070*/  STL [R1+0x430], R2 ;  /* 0x0004300201007387 */ /* 0x0003e20000100800 */
[----:B0-----:R-:W-:-:S03]  /*14080*/  SEL R3, R27, R18, !P1 ;  /* 0x000000121b037207 */ /* 0x001fc60004800000 */
[----:B------:R0:W-:Y:S01]  /*14090*/  STL [R1+0x42c], R0 ;  /* 0x00042c0001007387 */ /* 0x0001e20000100800 */
[----:B-1----:R-:W-:-:S03]  /*140a0*/  SEL R2, R27, R19, !P1 ;  /* 0x000000131b027207 */ /* 0x002fc60004800000 */
[----:B------:R1:W-:Y:S01]  /*140b0*/  STL [R1+0x428], R3 ;  /* 0x0004280301007387 */ /* 0x0003e20000100800 */
[----:B0-----:R-:W-:-:S03]  /*140c0*/  SEL R0, R27, R20, !P1 ;  /* 0x000000141b007207 */ /* 0x001fc60004800000 */
[----:B------:R3:W-:Y:S01]  /*140d0*/  STL [R1+0x424], R2 ;  /* 0x0004240201007387 */ /* 0x0007e20000100800 */
[----:B-1----:R-:W-:-:S03]  /*140e0*/  SEL R3, R27, R21, !P1 ;  /* 0x000000151b037207 */ /* 0x002fc60004800000 */
[----:B------:R5:W-:Y:S04]  /*140f0*/  STL [R1+0x420], R0 ;  /* 0x0004200001007387 */ /* 0x000be80000100800 */
[----:B------:R0:W-:Y:S01]  /*14100*/  STL [R1+0x41c], R3 ;  /* 0x00041c0301007387 */ /* 0x0001e20000100800 */
[C---:B---3--:R-:W-:Y:S02]  /*14110*/  SEL R2, R27.reuse, R22, !P1 ;  /* 0x000000161b027207 */ /* 0x048fe40004800000 */
[----:B-----5:R-:W-:-:S03]  /*14120*/  SEL R0, R27, R23, !P1 ;  /* 0x000000171b007207 */ /* 0x020fc60004800000 */
[----:B------:R4:W-:Y:S01]  /*14130*/  STL [R1+0x418], R2 ;  /* 0x0004180201007387 */ /* 0x0009e20000100800 */
[----:B0-----:R-:W-:-:S03]  /*14140*/  SEL R3, R27, R24, !P1 ;  /* 0x000000181b037207 */ /* 0x001fc60004800000 */
[----:B------:R0:W-:Y:S04]  /*14150*/  STL [R1+0x414], R0 ;  /* 0x0004140001007387 */ /* 0x0001e80000100800 */
[----:B------:R-:W-:Y:S04]  /*14160*/  STL [R1+0x410], R3 ;  /* 0x0004100301007387 */ /* 0x000fe80000100800 */
[----:B------:R-:W2:Y:S01]  /*14170*/  LDL.LU R28, [R1+0x3a4] ;  /* 0x0003a400011c7983 */ /* 0x000ea20000300800 */
[C---:B----4-:R-:W-:Y:S02]  /*14180*/  SEL R2, R27.reuse, R25, !P1 ;  /* 0x000000191b027207 */ /* 0x050fe40004800000 */
[----:B0-----:R-:W-:-:S03]  /*14190*/  SEL R0, R27, R29, !P1 ;  /* 0x0000001d1b007207 */ /* 0x001fc60004800000 */
[----:B------:R-:W-:Y:S04]  /*141a0*/  STL [R1+0x40c], R2 ;  /* 0x00040c0201007387 */ /* 0x000fe80000100800 */
[----:B--2---:R0:W-:Y:S04]  /*141b0*/  STL [R1+0x1924], R28 ;  /* 0x0019241c01007387 */ /* 0x0041e80000100800 */
[----:B------:R-:W-:Y:S04]  /*141c0*/  STL [R1+0x408], R0 ;  /* 0x0004080001007387 */ /* 0x000fe80000100800 */
[----:B0-----:R-:W2:Y:S04]  /*141d0*/  LDL.LU R28, [R1+0x3a8] ;  /* 0x0003a800011c7983 */ /* 0x001ea80000300800 */
[----:B--2---:R0:W-:Y:S04]  /*141e0*/  STL [R1+0x1928], R28 ;  /* 0x0019281c01007387 */ /* 0x0041e80000100800 */
[----:B0-----:R-:W2:Y:S04]  /*141f0*/  LDL.LU R28, [R1+0x3ac] ;  /* 0x0003ac00011c7983 */ /* 0x001ea80000300800 */
[----:B--2---:R0:W-:Y:S04]  /*14200*/  STL [R1+0x192c], R28 ;  /* 0x00192c1c01007387 */ /* 0x0041e80000100800 */
[----:B0-----:R-:W2:Y:S04]  /*14210*/  LDL.LU R28, [R1+0x3b0] ;  /* 0x0003b000011c7983 */ /* 0x001ea80000300800 */
[----:B------:R-:W3:Y:S04]  /*14220*/  LDL.LU R0, [R1+0x3a0] ;  /* 0x0003a00001007983 */ /* 0x000ee80000300800 */
[----:B------:R-:W4:Y:S04]  /*14230*/  LDL.LU R2, [R1+0x39c] ;  /* 0x00039c0001027983 */ /* 0x000f280000300800 */
[----:B------:R-:W5:Y:S04]  /*14240*/  LDL.LU R3, [R1+0x398] ;  /* 0x0003980001037983 */ /* 0x000f680000300800 */
[----:B------:R-:W3:Y:S04]  /*14250*/  LDL.LU R4, [R1+0x394] ;  /* 0x0003940001047983 */ /* 0x000ee80000300800 */
        /* <DEDUP_REMOVED lines=22> */
[----:B------:R-:W3:Y:S01]  /*143c0*/  LDL.LU R29, [R1+0x338] ;  /* 0x00033800011d7983 */ /* 0x000ee20000300800 */
[----:B--2---:R-:W-:-:S05]  /*143d0*/  SEL R28, R27, R28, !P1 ;  /* 0x0000001c1b1c7207 */ /* 0x004fca0004800000 */
[----:B------:R0:W-:Y:S04]  /*143e0*/  STL [R1+0x404], R28 ;  /* 0x0004041c01007387 */ /* 0x0001e80000100800 */
[----:B0-----:R-:W2:Y:S02]  /*143f0*/  LDL.LU R28, [R1+0x192c] ;  /* 0x00192c00011c7983 */ /* 0x001ea40000300800 */
[----:B--2---:R-:W-:-:S05]  /*14400*/  SEL R28, R27, R28, !P1 ;  /* 0x0000001c1b1c7207 */ /* 0x004fca0004800000 */
[----:B------:R0:W-:Y:S04]  /*14410*/  STL [R1+0x400], R28 ;  /* 0x0004001c01007387 */ /* 0x0001e80000100800 */
[----:B0-----:R-:W2:Y:S02]  /*14420*/  LDL.LU R28, [R1+0x1928] ;  /* 0x00192800011c7983 */ /* 0x001ea40000300800 */
[----:B--2---:R-:W-:-:S05]  /*14430*/  SEL R28, R27, R28, !P1 ;  /* 0x0000001c1b1c7207 */ /* 0x004fca0004800000 */
[----:B------:R0:W-:Y:S04]  /*14440*/  STL [R1+0x3fc], R28 ;  /* 0x0003fc1c01007387 */ /* 0x0001e80000100800 */
[----:B0-----:R-:W2:Y:S01]  /*14450*/  LDL.LU R28, [R1+0x1924] ;  /* 0x00192400011c7983 */ /* 0x001ea20000300800 */
[C---:B----4-:R-:W-:Y:S02]  /*14460*/  SEL R2, R27.reuse, R2, !P1 ;  /* 0x000000021b027207 */ /* 0x050fe40004800000 */
[----:B--2---:R-:W-:-:S05]  /*14470*/  SEL R28, R27, R28, !P1 ;  /* 0x0000001c1b1c7207 */ /* 0x004fca0004800000 */
[----:B------:R3:W-:Y:S02]  /*14480*/  STL [R1+0x3f8], R28 ;  /* 0x0003f81c01007387 */ /* 0x0007e40000100800 */
[C---:B---3--:R-:W-:Y:S02]  /*14490*/  SEL R28, R27.reuse, R0, !P1 ;  /* 0x000000001b1c7207 */ /* 0x048fe40004800000 */
[C---:B-----5:R-:W-:Y:S02]  /*144a0*/  SEL R0, R27.reuse, R3, !P1 ;  /* 0x000000031b007207 */ /* 0x060fe40004800000 */
[C---:B------:R-:W-:Y:S01]  /*144b0*/  SEL R3, R27.reuse, R4, !P1 ;  /* 0x000000041b037207 */ /* 0x040fe20004800000 */
[----:B------:R-:W-:Y:S04]  /*144c0*/  STL [R1+0x3f4], R28 ;  /* 0x0003f41c01007387 */ /* 0x000fe80000100800 */
[----:B------:R0:W-:Y:S04]  /*144d0*/  STL [R1+0x3f0], R2 ;  /* 0x0003f00201007387 */ /* 0x0001e80000100800 */
[----:B------:R1:W-:Y:S04]  /*144e0*/  STL [R1+0x3ec], R0 ;  /* 0x0003ec0001007387 */ /* 0x0003e80000100800 */
[----:B------:R2:W-:Y:S01]  /*144f0*/  STL [R1+0x3e8], R3 ;  /* 0x0003e80301007387 */ /* 0x0005e20000100800 */
[----:B0-----:R-:W-:-:S02]  /*14500*/  SEL R2, R27, R26, !P1 ;  /* 0x0000001a1b027207 */ /* 0x001fc40004800000 */
[----:B-1----:R-:W-:-:S03]  /*14510*/  SEL R0, R27, R5, !P1 ;  /* 0x000000051b007207 */ /* 0x002fc60004800000 */
[----:B------:R0:W-:Y:S01]  /*14520*/  STL [R1+0x3e4], R2 ;  /* 0x0003e40201007387 */ /* 0x0001e20000100800 */
[----:B--2---:R-:W-:-:S03]  /*14530*/  SEL R3, R27, R6, !P1 ;  /* 0x000000061b037207 */ /* 0x004fc60004800000 */
[----:B------:R1:W-:Y:S04]  /*14540*/  STL [R1+0x188], R0 ;  /* 0x0001880001007387 */ /* 0x0003e80000100800 */
[----:B------:R2:W-:Y:S01]  /*14550*/  STL [R1+0x3e0], R3 ;  /* 0x0003e00301007387 */ /* 0x0005e20000100800 */
[C---:B0-----:R-:W-:Y:S02]  /*14560*/  SEL R2, R27.reuse, R7, !P1 ;  /* 0x000000071b027207 */ /* 0x041fe40004800000 */
        /* <DEDUP_REMOVED lines=34> */
[----:B------:R-:W-:Y:S04]  /*14790*/  STL [R1+0x398], R3 ;  /* 0x0003980301007387 */ /* 0x000fe80000100800 */
[----:B------:R-:W2:Y:S01]  /*147a0*/  LDL.LU R28, [R1+0x328] ;  /* 0x00032800011c7983 */ /* 0x000ea20000300800 */
[C---:B0-----:R-:W-:Y:S02]  /*147b0*/  SEL R2, R27.reuse, R25, !P1 ;  /* 0x000000191b027207 */ /* 0x041fe40004800000 */
[----:B-1----:R-:W-:-:S03]  /*147c0*/  SEL R0, R27, R29, !P1 ;  /* 0x0000001d1b007207 */ /* 0x002fc60004800000 */
        /* <DEDUP_REMOVED lines=529> */
[----:B------:R-:W3:Y:S01]  /*168e0*/  LDL.LU R26, [R1] ;  /* 0x00000000011a7983 */ /* 0x000ee20000300800 */
        /* <DEDUP_REMOVED lines=9> */
[C---:B---3--:R-:W-:Y:S02]  /*16980*/  SEL R0, R27.reuse, R0, !P1 ;  /* 0x000000001b007207 */ /* 0x048fe40004800000 */
[C---:B----4-:R-:W-:Y:S02]  /*16990*/  SEL R2, R27.reuse, R2, !P1 ;  /* 0x000000021b027207 */ /* 0x050fe40004800000 */
[C---:B-----5:R-:W-:Y:S02]  /*169a0*/  SEL R3, R27.reuse, R3, !P1 ;  /* 0x000000031b037207 */ /* 0x060fe40004800000 */
[----:B------:R-:W-:-:S02]  /*169b0*/  SEL R4, R27, R4, !P1 ;  /* 0x000000041b047207 */ /* 0x000fc40004800000 */
[C---:B------:R-:W-:Y:S02]  /*169c0*/  SEL R5, R27.reuse, R5, !P1 ;  /* 0x000000051b057207 */ /* 0x040fe40004800000 */
[C---:B------:R-:W-:Y:S02]  /*169d0*/  SEL R6, R27.reuse, R6, !P1 ;  /* 0x000000061b067207 */ /* 0x040fe40004800000 */
[C---:B------:R-:W-:Y:S02]  /*169e0*/  SEL R7, R27.reuse, R7, !P1 ;  /* 0x000000071b077207 */ /* 0x040fe40004800000 */
[C---:B------:R-:W-:Y:S02]  /*169f0*/  SEL R8, R27.reuse, R8, !P1 ;  /* 0x000000081b087207 */ /* 0x040fe40004800000 */
[C---:B------:R-:W-:Y:S02]  /*16a00*/  SEL R9, R27.reuse, R9, !P1 ;  /* 0x000000091b097207 */ /* 0x040fe40004800000 */
        /* <DEDUP_REMOVED lines=17> */
[----:B--2---:R-:W-:-:S05]  /*16b20*/  SEL R28, R27, R28, !P1 ;  /* 0x0000001c1b1c7207 */ /* 0x004fca0004800000 */
[----:B------:R0:W-:Y:S04]  /*16b30*/  STL [R1+0xb0], R28 ;  /* 0x0000b01c01007387 */ /* 0x0001e80000100800 */
[----:B0-----:R-:W2:Y:S04]  /*16b40*/  LDL.LU R28, [R1+0x18d8] ;  /* 0x0018d800011c7983 */ /* 0x001ea80000300800 */
[----:B------:R0:W-:Y:S04]  /*16b50*/  STL [R1+0xac], R0 ;  /* 0x0000ac0001007387 */ /* 0x0001e80000100800 */
[----:B0-----:R-:W3:Y:S04]  /*16b60*/  LDL.LU R0, [R1+0x18d4] ;  /* 0x0018d40001007983 */ /* 0x001ee80000300800 */
[----:B------:R0:W-:Y:S04]  /*16b70*/  STL [R1+0xa8], R2 ;  /* 0x0000a80201007387 */ /* 0x0001e80000100800 */
[----:B0-----:R-:W4:Y:S04]  /*16b80*/  LDL.LU R2, [R1+0x18d0] ;  /* 0x0018d00001027983 */ /* 0x001f280000300800 */
[----:B------:R0:W-:Y:S04]  /*16b90*/  STL [R1+0xa4], R3 ;  /* 0x0000a40301007387 */ /* 0x0001e80000100800 */
[----:B0-----:R-:W5:Y:S04]  /*16ba0*/  LDL.LU R3, [R1+0x18cc] ;  /* 0x0018cc0001037983 */ /* 0x001f680000300800 */
[----:B------:R0:W-:Y:S04]  /*16bb0*/  STL [R1+0xa0], R4 ;  /* 0x0000a00401007387 */ /* 0x0001e80000100800 */
[----:B0-----:R-:W2:Y:S04]  /*16bc0*/  LDL.LU R4, [R1+0x18c8] ;  /* 0x0018c80001047983 */ /* 0x001ea80000300800 */
        /* <DEDUP_REMOVED lines=44> */
[----:B------:R-:W-:-:S05]  /*16e90*/  SEL R26, R27, R26, !P1 ;  /* 0x0000001a1b1a7207 */ /* 0x000fca0004800000 */
[----:B------:R0:W-:Y:S01]  /*16ea0*/  STL [R1+0x44], R26 ;  /* 0x0000441a01007387 */ /* 0x0001e20000100800 */
[C---:B--2---:R-:W-:Y:S02]  /*16eb0*/  SEL R11, R27.reuse, R11, !P1 ;  /* 0x0000000b1b0b7207 */ /* 0x044fe40004800000 */
[C---:B---3--:R-:W-:Y:S02]  /*16ec0*/  SEL R12, R27.reuse, R12, !P1 ;  /* 0x0000000c1b0c7207 */ /* 0x048fe40004800000 */
[C---:B----4-:R-:W-:Y:S02]  /*16ed0*/  SEL R13, R27.reuse, R13, !P1 ;  /* 0x0000000d1b0d7207 */ /* 0x050fe40004800000 */
[C---:B-----5:R-:W-:Y:S02]  /*16ee0*/  SEL R14, R27.reuse, R14, !P1 ;  /* 0x0000000e1b0e7207 */ /* 0x060fe40004800000 */
        /* <DEDUP_REMOVED lines=11> */
[----:B0-----:R-:W-:-:S05]  /*16fa0*/  SEL R26, R27, R29, !P1 ;  /* 0x0000001d1b1a7207 */ /* 0x001fca0004800000 */
[----:B------:R-:W-:Y:S04]  /*16fb0*/  STL [R1+0x40], R26 ;  /* 0x0000401a01007387 */ /* 0x000fe80000100800 */
[----:B------:R0:W-:Y:S04]  /*16fc0*/  STL [R1+0x3c], R25 ;  /* 0x00003c1901007387 */ /* 0x0001e80000100800 */
[----:B------:R-:W-:Y:S04]  /*16fd0*/  STL [R1+0x38], R24 ;  /* 0x0000381801007387 */ /* 0x000fe80000100800 */
[----:B------:R-:W-:Y:S04]  /*16fe0*/  STL [R1+0x34], R23 ;  /* 0x0000341701007387 */ /* 0x000fe80000100800 */
[----:B------:R-:W-:Y:S04]  /*16ff0*/  STL [R1+0x30], R22 ;  /* 0x0000301601007387 */ /* 0x000fe80000100800 */
[----:B------:R-:W-:Y:S04]  /*17000*/  STL [R1+0x2c], R21 ;  /* 0x00002c1501007387 */ /* 0x000fe80000100800 */
[----:B------:R1:W-:Y:S04]  /*17010*/  STL [R1+0x28], R20 ;  /* 0x0000281401007387 */ /* 0x0003e80000100800 */
[----:B------:R2:W-:Y:S04]  /*17020*/  STL [R1+0x24], R19 ;  /* 0x0000241301007387 */ /* 0x0005e80000100800 */
[----:B------:R-:W-:Y:S04]  /*17030*/  STL [R1+0x20], R18 ;  /* 0x0000201201007387 */ /* 0x000fe80000100800 */
[----:B------:R-:W-:Y:S04]  /*17040*/  STL [R1+0x1c], R17 ;  /* 0x00001c1101007387 */ /* 0x000fe80000100800 */
[----:B------:R-:W-:Y:S04]  /*17050*/  STL [R1+0x18], R16 ;  /* 0x0000181001007387 */ /* 0x000fe80000100800 */
[----:B------:R3:W-:Y:S04]  /*17060*/  STL [R1+0x14], R15 ;  /* 0x0000140f01007387 */ /* 0x0007e80000100800 */
[----:B------:R-:W-:Y:S04]  /*17070*/  STL [R1+0x10], R14 ;  /* 0x0000100e01007387 */ /* 0x000fe80000100800 */
[----:B------:R-:W-:Y:S04]  /*17080*/  STL [R1+0xc], R13 ;  /* 0x00000c0d01007387 */ /* 0x000fe80000100800 */
[----:B0-----:R-:W4:Y:S04]  /*17090*/  LDL.LU R25, [R1+0x434] ;  /* 0x0004340001197983 */ /* 0x001f280000300800 */
[----:B------:R-:W-:Y:S04]  /*170a0*/  STL [R1+0x8], R12 ;  /* 0x0000080c01007387 */ /* 0x000fe80000100800 */
[----:B-1----:R-:W5:Y:S04]  /*170b0*/  LDL.LU R20, [R1+0x430] ;  /* 0x0004300001147983 */ /* 0x002f680000300800 */
[----:B------:R0:W-:Y:S04]  /*170c0*/  STL [R1+0x4], R11 ;  /* 0x0000040b01007387 */ /* 0x0001e80000100800 */
[----:B------:R-:W0:Y:S04]  /*170d0*/  LDL.LU R21, [R1+0x42c] ;  /* 0x00042c0001157983 */ /* 0x000e280000300800 */
[----:B------:R-:W5:Y:S04]  /*170e0*/  LDL.LU R22, [R1+0x428] ;  /* 0x0004280001167983 */ /* 0x000f680000300800 */
[----:B------:R-:W5:Y:S04]  /*170f0*/  LDL.LU R23, [R1+0x424] ;  /* 0x0004240001177983 */ /* 0x000f680000300800 */
[----:B------:R-:W5:Y:S04]  /*17100*/  LDL.LU R24, [R1+0x420] ;  /* 0x0004200001187983 */ /* 0x000f680000300800 */
[----:B--2---:R-:W1:Y:S01]  /*17110*/  S2R R19, SR_TID.X ;  /* 0x0000000000137919 */ /* 0x004e620000002100 */
[----:B------:R-:W-:-:S02]  /*17120*/  SEL R26, R27, R10, !P1 ;  /* 0x0000000a1b1a7207 */ /* 0x000fc40004800000 */
[C---:B------:R-:W-:Y:S01]  /*17130*/  SEL R29, R27.reuse, R9, !P1 ;  /* 0x000000091b1d7207 */ /* 0x040fe20004800000 */
[----:B---3--:R-:W2:Y:S01]  /*17140*/  LDL.LU R15, [R1+0x41c] ;  /* 0x00041c00010f7983 */ /* 0x008ea20000300800 */
[C---:B------:R-:W-:Y:S02]  /*17150*/  SEL R8, R27.reuse, R8, !P1 ;  /* 0x000000081b087207 */ /* 0x040fe40004800000 */
[C---:B------:R-:W-:Y:S01]  /*17160*/  SEL R7, R27.reuse, R7, !P1 ;  /* 0x000000071b077207 */ /* 0x040fe20004800000 */
[----:B------:R-:W-:Y:S01]  /*17170*/  STL [R1+0x17c4], R26 ;  /* 0x0017c41a01007387 */ /* 0x000fe20000100800 */
[C---:B------:R-:W-:Y:S02]  /*17180*/  SEL R6, R27.reuse, R6, !P1 ;  /* 0x000000061b067207 */ /* 0x040fe40004800000 */
[C---:B------:R-:W-:Y:S01]  /*17190*/  SEL R5, R27.reuse, R5, !P1 ;  /* 0x000000051b057207 */ /* 0x040fe20004800000 */
[----:B------:R-:W-:Y:S01]  /*171a0*/  STL [R1+0x17c8], R29 ;  /* 0x0017c81d01007387 */ /* 0x000fe20000100800 */
[----:B------:R-:W-:-:S02]  /*171b0*/  SEL R4, R27, R4, !P1 ;  /* 0x000000041b047207 */ /* 0x000fc40004800000 */
[C---:B------:R-:W-:Y:S01]  /*171c0*/  SEL R3, R27.reuse, R3, !P1 ;  /* 0x000000031b037207 */ /* 0x040fe20004800000 */
[----:B------:R-:W-:Y:S01]  /*171d0*/  STL [R1+0x17cc], R8 ;  /* 0x0017cc0801007387 */ /* 0x000fe20000100800 */
[----:B------:R-:W-:Y:S02]  /*171e0*/  SEL R2, R27, R2, !P1 ;  /* 0x000000021b027207 */ /* 0x000fe40004800000 */
[----:B-1----:R-:W-:Y:S01]  /*171f0*/  LOP3.LUT R19, R19, 0x7f, RZ, 0xc0, !PT ;  /* 0x0000007f13137812 */ /* 0x002fe200078ec0ff */
[----:B------:R-:W-:Y:S01]  /*17200*/  STL [R1+0x17d0], R7 ;  /* 0x0017d00701007387 */ /* 0x000fe20000100800 */
[----:B------:R-:W-:-:S03]  /*17210*/  SEL R0, R27, R0, !P1 ;  /* 0x000000001b007207 */ /* 0x000fc60004800000 */
[----:B------:R-:W-:Y:S01]  /*17220*/  IMAD R19, R19, c[0x0][0x18c], RZ ;  /* 0x0000630013137a24 */ /* 0x000fe200078e02ff */
[----:B------:R-:W-:Y:S01]  /*17230*/  STL [R1+0x17d4], R6 ;  /* 0x0017d40601007387 */ /* 0x000fe20000100800 */
[----:B------:R-:W-:-:S03]  /*17240*/  SEL R27, R27, R28, !P1 ;  /* 0x0000001c1b1b7207 */ /* 0x000fc60004800000 */
[----:B------:R-:W-:Y:S01]  /*17250*/  STL [R1+0x17d8], R5 ;  /* 0x0017d80501007387 */ /* 0x000fe20000100800 */
[----:B------:R-:W-:-:S03]  /*17260*/  LEA.HI.X.SX32 R9, R19, c[0x0][0x16c], 0x1, P6 ;  /* 0x00005b0013097a11 */ /* 0x000fc600030f0eff */
[----:B------:R-:W-:Y:S04]  /*17270*/  STL [R1+0x17dc], R4 ;  /* 0x0017dc0401007387 */ /* 0x000fe80000100800 */
[----:B------:R-:W-:Y:S04]  /*17280*/  STL [R1+0x17e0], R3 ;  /* 0x0017e00301007387 */ /* 0x000fe80000100800 */
[----:B------:R-:W-:Y:S04]  /*17290*/  STL [R1+0x17e4], R2 ;  /* 0x0017e40201007387 */ /* 0x000fe80000100800 */
[----:B------:R-:W-:Y:S04]  /*172a0*/  STL [R1+0x17e8], R0 ;  /* 0x0017e80001007387 */ /* 0x000fe80000100800 */
[----:B------:R1:W-:Y:S04]  /*172b0*/  STL [R1+0x17ec], R27 ;  /* 0x0017ec1b01007387 */ /* 0x0003e80000100800 */
[----:B------:R-:W-:Y:S01]  /*172c0*/  STL [R1+0x17f0], R9 ;  /* 0x0017f00901007387 */ /* 0x000fe20000100800 */
[----:B----4-:R-:W-:-:S05]  /*172d0*/  IMAD R25, R25, c[0x0][0x190], RZ ;  /* 0x0000640019197a24 */ /* 0x010fca00078e02ff */
[----:B------:R-:W-:Y:S01]  /*172e0*/  STL [R1+0x17f4], R25 ;  /* 0x0017f41901007387 */ /* 0x000fe20000100800 */
[----:B-----5:R-:W-:-:S03]  /*172f0*/  IMAD R10, R20, c[0x0][0x190], RZ ;  /* 0x00006400140a7a24 */ /* 0x020fc600078e02ff */
[----:B------:R-:W3:Y:S04]  /*17300*/  LDL.LU R16, [R1+0x418] ;  /* 0x0004180001107983 */ /* 0x000ee80000300800 */
[----:B------:R4:W-:Y:S01]  /*17310*/  STL [R1+0x17f8], R10 ;  /* 0x0017f80a01007387 */ /* 0x0009e20000100800 */
[----:B0-----:R-:W-:-:S03]  /*17320*/  IMAD R11, R21, c[0x0][0x190], RZ ;  /* 0x00006400150b7a24 */ /* 0x001fc600078e02ff */
[----:B------:R-:W5:Y:S01]  /*17330*/  LDL.LU R17, [R1+0x414] ;  /* 0x0004140001117983 */ /* 0x000f620000300800 */
[----:B------:R-:W-:-:S03]  /*17340*/  IMAD R12, R22, c[0x0][0x190], RZ ;  /* 0x00006400160c7a24 */ /* 0x000fc600078e02ff */
[----:B------:R-:W4:Y:S01]  /*17350*/  LDL.LU R18, [R1+0x410] ;  /* 0x0004100001127983 */ /* 0x000f220000300800 */
[----:B------:R-:W-:-:S03]  /*17360*/  IMAD R13, R23, c[0x0][0x190], RZ ;  /* 0x00006400170d7a24 */ /* 0x000fc600078e02ff */
[----:B------:R-:W-:Y:S04]  /*17370*/  STL [R1+0x17fc], R11 ;  /* 0x0017fc0b01007387 */ /* 0x000fe80000100800 */
[----:B------:R-:W4:Y:S01]  /*17380*/  LDL.LU R19, [R1+0x40c] ;  /* 0x00040c0001137983 */ /* 0x000f220000300800 */
[----:B------:R-:W-:-:S03]  /*17390*/  IMAD R14, R24, c[0x0][0x190], RZ ;  /* 0x00006400180e7a24 */ /* 0x000fc600078e02ff */
[----:B------:R-:W4:Y:S04]  /*173a0*/  LDL.LU R20, [R1+0x408] ;  /* 0x0004080001147983 */ /* 0x000f280000300800 */
[----:B------:R-:W-:Y:S04]  /*173b0*/  STL [R1+0x1800], R12 ;  /* 0x0018000c01007387 */ /* 0x000fe80000100800 */
[----:B------:R-:W4:Y:S04]  /*173c0*/  LDL.LU R21, [R1+0x404] ;  /* 0x0004040001157983 */ /* 0x000f280000300800 */
[----:B------:R-:W4:Y:S04]  /*173d0*/  LDL.LU R22, [R1+0x400] ;  /* 0x0004000001167983 */ /* 0x000f280000300800 */
[----:B------:R-:W-:Y:S04]  /*173e0*/  STL [R1+0x1804], R13 ;  /* 0x0018040d01007387 */ /* 0x000fe80000100800 */
[----:B------:R-:W4:Y:S04]  /*173f0*/  LDL.LU R23, [R1+0x3fc] ;  /* 0x0003fc0001177983 */ /* 0x000f280000300800 */
[----:B------:R-:W4:Y:S04]  /*17400*/  LDL.LU R24, [R1+0x3f8] ;  /* 0x0003f80001187983 */ /* 0x000f280000300800 */
[----:B------:R-:W-:Y:S04]  /*17410*/  STL [R1+0x1808], R14 ;  /* 0x0018080e01007387 */ /* 0x000fe80000100800 */
[----:B------:R-:W4:Y:S04]  /*17420*/  LDL.LU R28, [R1+0x3f4] ;  /* 0x0003f400011c7983 */ /* 0x000f280000300800 */
[----:B-1----:R-:W4:Y:S04]  /*17430*/  LDL.LU R27, [R1+0x3f0] ;  /* 0x0003f000011b7983 */ /* 0x002f280000300800 */
[----:B------:R-:W4:Y:S04]  /*17440*/  LDL.LU R0, [R1+0x3ec] ;  /* 0x0003ec0001007983 */ /* 0x000f280000300800 */
[----:B------:R-:W4:Y:S04]  /*17450*/  LDL.LU R2, [R1+0x3e8] ;  /* 0x0003e80001027983 */ /* 0x000f280000300800 */
[----:B------:R-:W4:Y:S04]  /*17460*/  LDL.LU R3, [R1+0x3e4] ;  /* 0x0003e40001037983 */ /* 0x000f280000300800 */
[----:B------:R-:W4:Y:S04]  /*17470*/  LDL.LU R4, [R1+0x188] ;  /* 0x0001880001047983 */ /* 0x000f280000300800 */
[----:B------:R-:W4:Y:S04]  /*17480*/  LDL.LU R5, [R1+0x3e0] ;  /* 0x0003e00001057983 */ /* 0x000f280000300800 */
[----:B------:R-:W4:Y:S04]  /*17490*/  LDL.LU R6, [R1+0x3dc] ;  /* 0x0003dc0001067983 */ /* 0x000f280000300800 */
[----:B------:R-:W4:Y:S04]  /*174a0*/  LDL.LU R7, [R1+0x3d8] ;  /* 0x0003d80001077983 */ /* 0x000f280000300800 */
[----:B------:R-:W4:Y:S01]  /*174b0*/  LDL.LU R8, [R1+0x3d4] ;  /* 0x0003d40001087983 */ /* 0x000f220000300800 */
[----:B--2---:R-:W-:-:S03]  /*174c0*/  IMAD R15, R15, c[0x0][0x190], RZ ;  /* 0x000064000f0f7a24 */ /* 0x004fc600078e02ff */
[----:B------:R-:W2:Y:S04]  /*174d0*/  LDL.LU R29, [R1+0x3d0] ;  /* 0x0003d000011d7983 */ /* 0x000ea80000300800 */
[----:B------:R-:W2:Y:S04]  /*174e0*/  LDL.LU R26, [R1+0x3cc] ;  /* 0x0003cc00011a7983 */ /* 0x000ea80000300800 */
[----:B------:R-:W-:Y:S01]  /*174f0*/  STL [R1+0x180c], R15 ;  /* 0x00180c0f01007387 */ /* 0x000fe20000100800 */
[----:B---3--:R-:W-:Y:S02]  /*17500*/  IMAD R16, R16, c[0x0][0x190], RZ ;  /* 0x0000640010107a24 */ /* 0x008fe400078e02ff */
[----:B-----5:R-:W-:-:S03]  /*17510*/  IMAD R17, R17, c[0x0][0x190], RZ ;  /* 0x0000640011117a24 */ /* 0x020fc600078e02ff */
[----:B------:R-:W-:Y:S01]  /*17520*/  STL [R1+0x1810], R16 ;  /* 0x0018101001007387 */ /* 0x000fe20000100800 */
[----:B----4-:R-:W-:-:S03]  /*17530*/  IMAD R18, R18, c[0x0][0x190], RZ ;  /* 0x0000640012127a24 */ /* 0x010fc600078e02ff */
[----:B------:R-:W-:Y:S01]  /*17540*/  STL [R1+0x1814], R17 ;  /* 0x0018141101007387 */ /* 0x000fe20000100800 */
[----:B------:R-:W-:-:S03]  /*17550*/  IMAD R19, R19, c[0x0][0x190], RZ ;  /* 0x0000640013137a24 */ /* 0x000fc600078e02ff */
        /* <DEDUP_REMOVED lines=18> */
[----:B------:R0:W-:Y:S01]  /*17680*/  STL [R1+0x148], R0 ;  /* 0x0001480001007387 */ /* 0x0001e20000100800 */
[----:B------:R-:W-:-:S03]  /*17690*/  IMAD R2, R3, c[0x0][0x190], RZ ;  /* 0x0000640003027a24 */ /* 0x000fc600078e02ff */
[----:B------:R-:W-:Y:S01]  /*176a0*/  STL [R1+0x15c], R9 ;  /* 0x00015c0901007387 */ /* 0x000fe20000100800 */
[----:B0-----:R-:W-:Y:S02]  /*176b0*/  IMAD R0, R4, c[0x0][0x190], RZ ;  /* 0x0000640004007a24 */ /* 0x001fe400078e02ff */
[----:B------:R-:W-:Y:S01]  /*176c0*/  IMAD R3, R5, c[0x0][0x190], RZ ;  /* 0x0000640005037a24 */ /* 0x000fe200078e02ff */
[----:B------:R0:W-:Y:S04]  /*176d0*/  STL [R1+0x170], R2 ;  /* 0x0001700201007387 */ /* 0x0001e80000100800 */
[----:B------:R1:W-:Y:S04]  /*176e0*/  STL [R1+0x188], R0 ;  /* 0x0001880001007387 */ /* 0x0003e80000100800 */
[----:B------:R3:W-:Y:S01]  /*176f0*/  STL [R1+0x198], R3 ;  /* 0x0001980301007387 */ /* 0x0007e20000100800 */
[----:B0-----:R-:W-:-:S02]  /*17700*/  IMAD R2, R6, c[0x0][0x190], RZ ;  /* 0x0000640006027a24 */ /* 0x001fc400078e02ff */
[----:B-1----:R-:W-:-:S03]  /*17710*/  IMAD R0, R7, c[0x0][0x190], RZ ;  /* 0x0000640007007a24 */ /* 0x002fc600078e02ff */
[----:B------:R2:W-:Y:S01]  /*17720*/  STL [R1+0x1b0], R2 ;  /* 0x0001b00201007387 */ /* 0x0005e20000100800 */
[----:B---3--:R-:W-:-:S03]  /*17730*/  IMAD R3, R8, c[0x0][0x190], RZ ;  /* 0x0000640008037a24 */ /* 0x008fc600078e02ff */
[----:B------:R0:W-:Y:S04]  /*17740*/  STL [R1+0x1c0], R0 ;  /* 0x0001c00001007387 */ /* 0x0001e80000100800 */
[----:B------:R-:W-:Y:S04]  /*17750*/  STL [R1+0x1d8], R3 ;  /* 0x0001d80301007387 */ /* 0x000fe80000100800 */
[----:B------:R-:W3:Y:S01]  /*17760*/  LDL.LU R28, [R1+0x3c0] ;  /* 0x0003c000011c7983 */ /* 0x000ee20000300800 */
[----:B--2---:R-:W-:Y:S02]  /*17770*/  IMAD R2, R29, c[0x0][0x190], RZ ;  /* 0x000064001d027a24 */ /* 0x004fe400078e02ff */
[----:B0-----:R-:W-:-:S03]  /*17780*/  IMAD R0, R26, c[0x0][0x190], RZ ;  /* 0x000064001a007a24 */ /* 0x001fc600078e02ff */
[----:B------:R-:W-:Y:S04]  /*17790*/  STL [R1+0x1ec], R2 ;  /* 0x0001ec0201007387 */ /* 0x000fe80000100800 */
[----:B---3--:R0:W-:Y:S04]  /*177a0*/  STL [R1+0x1868], R28 ;  /* 0x0018681c01007387 */ /* 0x0081e80000100800 */
[----:B------:R-:W-:Y:S04]  /*177b0*/  STL [R1+0x200], R0 ;  /* 0x0002000001007387 */ /* 0x000fe80000100800 */
        /* <DEDUP_REMOVED lines=31> */
[----:B--2---:R-:W-:-:S05]  /*179b0*/  IMAD R28, R28, c[0x0][0x190], RZ ;  /* 0x000064001c1c7a24 */ /* 0x004fca00078e02ff */
[----:B------:R0:W-:Y:S04]  /*179c0*/  STL [R1+0x218], R28 ;  /* 0x0002181c01007387 */ /* 0x0001e80000100800 */
[----:B0-----:R-:W2:Y:S02]  /*179d0*/  LDL.LU R28, [R1+0x186c] ;  /* 0x00186c00011c7983 */ /* 0x001ea40000300800 */
[----:B--2---:R-:W-:-:S05]  /*179e0*/  IMAD R28, R28, c[0x0][0x190], RZ ;  /* 0x000064001c1c7a24 */ /* 0x004fca00078e02ff */
[----:B------:R0:W-:Y:S04]  /*179f0*/  STL [R1+0x22c], R28 ;  /* 0x00022c1c01007387 */ /* 0x0001e80000100800 */
[----:B0-----:R-:W2:Y:S01]  /*17a00*/  LDL.LU R28, [R1+0x1868] ;  /* 0x00186800011c7983 */ /* 0x001ea20000300800 */
[----:B---3--:R-:W-:Y:S02]  /*17a10*/  IMAD R10, R10, c[0x0][0x190], RZ ;  /* 0x000064000a0a7a24 */ /* 0x008fe400078e02ff */
[----:B------:R-:W-:Y:S02]  /*17a20*/  IMAD R9, R9, c[0x0][0x190], RZ ;  /* 0x0000640009097a24 */ /* 0x000fe400078e02ff */
[----:B------:R-:W-:Y:S02]  /*17a30*/  IMAD R0, R0, c[0x0][0x190], RZ ;  /* 0x0000640000007a24 */ /* 0x000fe400078e02ff */
[----:B--2---:R-:W-:-:S05]  /*17a40*/  IMAD R28, R28, c[0x0][0x190], RZ ;  /* 0x000064001c1c7a24 */ /* 0x004fca00078e02ff */
[----:B------:R0:W-:Y:S02]  /*17a50*/  STL [R1+0x240], R28 ;  /* 0x0002401c01007387 */ /* 0x0001e40000100800 */
[----:B0-----:R-:W-:Y:S02]  /*17a60*/  IMAD R28, R24, c[0x0][0x190], RZ ;  /* 0x00006400181c7a24 */ /* 0x001fe400078e02ff */
[----:B----4-:R-:W-:Y:S02]  /*17a70*/  IMAD R24, R23, c[0x0][0x190], RZ ;  /* 0x0000640017187a24 */ /* 0x010fe400078e02ff */
[----:B-----5:R-:W-:Y:S02]  /*17a80*/  IMAD R23, R22, c[0x0][0x190], RZ ;  /* 0x0000640016177a24 */ /* 0x020fe400078e02ff */
[----:B------:R-:W-:Y:S01]  /*17a90*/  IMAD R22, R21, c[0x0][0x190], RZ ;  /* 0x0000640015167a24 */ /* 0x000fe200078e02ff */
[----:B------:R-:W-:Y:S01]  /*17aa0*/  STL [R1+0x258], R28 ;  /* 0x0002581c01007387 */ /* 0x000fe20000100800 */
[----:B------:R-:W-:-:S02]  /*17ab0*/  IMAD R21, R20, c[0x0][0x190], RZ ;  /* 0x0000640014157a24 */ /* 0x000fc400078e02ff */
[----:B------:R-:W-:Y:S01]  /*17ac0*/  IMAD R20, R19, c[0x0][0x190], RZ ;  /* 0x0000640013147a24 */ /* 0x000fe200078e02ff */
[----:B------:R-:W-:Y:S01]  /*17ad0*/  STL [R1+0x268], R24 ;  /* 0x0002681801007387 */ /* 0x000fe20000100800 */
[----:B------:R-:W-:Y:S02]  /*17ae0*/  IMAD R19, R18, c[0x0][0x190], RZ ;  /* 0x0000640012137a24 */ /* 0x000fe400078e02ff */
[----:B------:R-:W-:Y:S01]  /*17af0*/  IMAD R18, R17, c[0x0][0x190], RZ ;  /* 0x0000640011127a24 */ /* 0x000fe200078e02ff */
[----:B------:R-:W-:Y:S01]  /*17b00*/  STL [R1+0x280], R23 ;  /* 0x0002801701007387 */ /* 0x000fe20000100800 */
[----:B------:R-:W-:Y:S02]  /*17b10*/  IMAD R17, R16, c[0x0][0x190], RZ ;  /* 0x0000640010117a24 */ /* 0x000fe400078e02ff */
[----:B------:R-:W-:Y:S01]  /*17b20*/  IMAD R16, R15, c[0x0][0x190], RZ ;  /* 0x000064000f107a24 */ /* 0x000fe200078e02ff */
        /* <DEDUP_REMOVED lines=8> */
[----:B------:R-:W-:Y:S04]  /*17bb0*/  STL [R1+0x2e4], R18 ;  /* 0x0002e41201007387 */ /* 0x000fe80000100800 */
[----:B------:R-:W-:Y:S04]  /*17bc0*/  STL [R1+0x2f8], R17 ;  /* 0x0002f81101007387 */ /* 0x000fe80000100800 */
[----:B------:R-:W-:Y:S01]  /*17bd0*/  STL [R1+0x310], R16 ;  /* 0x0003101001007387 */ /* 0x000fe20000100800 */
[----:B------:R-:W-:-:S03]  /*17be0*/  IMAD R11, R25, c[0x0][0x190], RZ ;  /* 0x00006400190b7a24 */ /* 0x000fc600078e02ff */
[----:B------:R-:W-:Y:S04]  /*17bf0*/  STL [R1+0x324], R15 ;  /* 0x0003240f01007387 */ /* 0x000fe80000100800 */
[----:B------:R-:W-:Y:S04]  /*17c00*/  STL [R1+0x338], R14 ;  /* 0x0003380e01007387 */ /* 0x000fe80000100800 */
[----:B------:R-:W-:Y:S04]  /*17c10*/  STL [R1+0x350], R13 ;  /* 0x0003500d01007387 */ /* 0x000fe80000100800 */
[----:B------:R-:W-:Y:S04]  /*17c20*/  STL [R1+0x360], R12 ;  /* 0x0003600c01007387 */ /* 0x000fe80000100800 */
[----:B------:R0:W-:Y:S04]  /*17c30*/  STL [R1+0x378], R10 ;  /* 0x0003780a01007387 */ /* 0x0001e80000100800 */
[----:B------:R-:W-:Y:S01]  /*17c40*/  STL [R1+0x388], R11 ;  /* 0x0003880b01007387 */ /* 0x000fe20000100800 */
[----:B0-----:R-:W-:-:S03]  /*17c50*/  IMAD R10, R27, c[0x0][0x190], RZ ;  /* 0x000064001b0a7a24 */ /* 0x001fc600078e02ff */
[----:B------:R0:W-:Y:S04]  /*17c60*/  STL [R1+0x390], R9 ;  /* 0x0003900901007387 */ /* 0x0001e80000100800 */
[----:B------:R-:W-:Y:S04]  /*17c70*/  STL [R1+0x38c], R10 ;  /* 0x00038c0a01007387 */ /* 0x000fe80000100800 */
[----:B------:R1:W-:Y:S01]  /*17c80*/  STL [R1+0x384], R0 ;  /* 0x0003840001007387 */ /* 0x0003e20000100800 */
[----:B0-----:R-:W-:Y:S02]  /*17c90*/  IMAD R9, R2, c[0x0][0x190], RZ ;  /* 0x0000640002097a24 */ /* 0x001fe400078e02ff */
[----:B------:R-:W-:-:S02]  /*17ca0*/  IMAD R2, R3, c[0x0][0x190], RZ ;  /* 0x0000640003027a24 */ /* 0x000fc400078e02ff */
[----:B------:R-:W-:Y:S01]  /*17cb0*/  IMAD R3, R5, c[0x0][0x190], RZ ;  /* 0x0000640005037a24 */ /* 0x000fe200078e02ff */
[----:B------:R-:W-:Y:S01]  /*17cc0*/  STL [R1+0x380], R9 ;  /* 0x0003800901007387 */ /* 0x000fe20000100800 */
[----:B-1----:R-:W-:-:S03]  /*17cd0*/  IMAD R0, R4, c[0x0][0x190], RZ ;  /* 0x0000640004007a24 */ /* 0x002fc600078e02ff */
[----:B------:R0:W-:Y:S04]  /*17ce0*/  STL [R1+0x37c], R2 ;  /* 0x00037c0201007387 */ /* 0x0001e80000100800 */
[----:B------:R1:W-:Y:S04]  /*17cf0*/  STL [R1+0x374], R0 ;  /* 0x0003740001007387 */ /* 0x0003e80000100800 */
[----:B------:R2:W-:Y:S01]  /*17d00*/  STL [R1+0x370], R3 ;  /* 0x0003700301007387 */ /* 0x0005e20000100800 */
[----:B0-----:R-:W-:Y:S02]  /*17d10*/  IMAD R2, R6, c[0x0][0x190], RZ ;  /* 0x0000640006027a24 */ /* 0x001fe400078e02ff */
[----:B-1----:R-:W-:-:S03]  /*17d20*/  IMAD R0, R7, c[0x0][0x190], RZ ;  /* 0x0000640007007a24 */ /* 0x002fc600078e02ff */
[----:B------:R0:W-:Y:S01]  /*17d30*/  STL [R1+0x36c], R2 ;  /* 0x00036c0201007387 */ /* 0x0001e20000100800 */
[----:B--2---:R-:W-:-:S03]  /*17d40*/  IMAD R3, R8, c[0x0][0x190], RZ ;  /* 0x0000640008037a24 */ /* 0x004fc600078e02ff */
[----:B------:R1:W-:Y:S04]  /*17d50*/  STL [R1+0x368], R0 ;  /* 0x0003680001007387 */ /* 0x0003e80000100800 */
[----:B------:R-:W-:Y:S04]  /*17d60*/  STL [R1+0x364], R3 ;  /* 0x0003640301007387 */ /* 0x000fe80000100800 */
[----:B------:R-:W2:Y:S01]  /*17d70*/  LDL.LU R28, [R1+0x348] ;  /* 0x00034800011c7983 */ /* 0x000ea20000300800 */
[----:B0-----:R-:W-:Y:S02]  /*17d80*/  IMAD R2, R29, c[0x0][0x190], RZ ;  /* 0x000064001d027a24 */ /* 0x001fe400078e02ff */
[----:B-1----:R-:W-:-:S03]  /*17d90*/  IMAD R0, R26, c[0x0][0x190], RZ ;  /* 0x000064001a007a24 */ /* 0x002fc600078e02ff */
[----:B------:R-:W-:Y:S04]  /*17da0*/  STL [R1+0x35c], R2 ;  /* 0x00035c0201007387 */ /* 0x000fe80000100800 */
[----:B--2---:R0:W-:Y:S04]  /*17db0*/  STL [R1+0x1860], R28 ;  /* 0x0018601c01007387 */ /* 0x0041e80000100800 */
        /* <DEDUP_REMOVED lines=524> */
[----:B----4-:R-:W-:Y:S02]  /*19e80*/  IMAD R23, R23, c[0x0][0x190], RZ ;  /* 0x0000640017177a24 */ /* 0x010fe400078e02ff */
[----:B-----5:R-:W-:Y:S02]  /*19e90*/  IMAD R22, R22, c[0x0][0x190], RZ ;  /* 0x0000640016167a24 */ /* 0x020fe400078e02ff */
[----:B------:R-:W-:-:S02]  /*19ea0*/  IMAD R21, R21, c[0x0][0x190], RZ ;  /* 0x0000640015157a24 */ /* 0x000fc400078e02ff */
[----:B------:R-:W-:Y:S02]  /*19eb0*/  IMAD R20, R20, c[0x0][0x190], RZ ;  /* 0x0000640014147a24 */ /* 0x000fe400078e02ff */
[----:B------:R-:W-:Y:S02]  /*19ec0*/  IMAD R19, R19, c[0x0][0x190], RZ ;  /* 0x0000640013137a24 */ /* 0x000fe400078e02ff */
[----:B------:R-:W-:Y:S02]  /*19ed0*/  IMAD R18, R18, c[0x0][0x190], RZ ;  /* 0x0000640012127a24 */ /* 0x000fe400078e02ff */
[----:B------:R-:W-:Y:S02]  /*19ee0*/  IMAD R17, R17, c[0x0][0x190], RZ ;  /* 0x0000640011117a24 */ /* 0x000fe400078e02ff */
[----:B------:R-:W-:Y:S02]  /*19ef0*/  IMAD R16, R16, c[0x0][0x190], RZ ;  /* 0x0000640010107a24 */ /* 0x000fe400078e02ff */
        /* <DEDUP_REMOVED lines=19> */
[----:B--2---:R-:W-:-:S05]  /*1a030*/  IMAD R28, R28, c[0x0][0x190], RZ ;  /* 0x000064001c1c7a24 */ /* 0x004fca00078e02ff */
        /* <DEDUP_REMOVED lines=57> */
[----:B0-----:R-:W2:Y:S02]  /*1a3d0*/  LDL.LU R26, [R1+0x17c4] ;  /* 0x0017c400011a7983 */ /* 0x001ea40000300800 */
[----:B--2---:R-:W-:-:S05]  /*1a3e0*/  IMAD R26, R26, c[0x0][0x190], RZ ;  /* 0x000064001a1a7a24 */ /* 0x004fca00078e02ff */
[----:B------:R0:W-:Y:S04]  /*1a3f0*/  STL [R1], R26 ;  /* 0x0000001a01007387 */ /* 0x0001e80000100800 */
[----:B0-----:R-:W2:Y:S01]  /*1a400*/  LDL.LU R26, [R1+0x17c0] ;  /* 0x0017c000011a7983 */ /* 0x001ea20000300800 */
[----:B------:R-:W-:Y:S02]  /*1a410*/  IMAD R29, R29, c[0x0][0x190], RZ ;  /* 0x000064001d1d7a24 */ /* 0x000fe400078e02ff */
[----:B------:R-:W-:Y:S02]  /*1a420*/  IMAD R8, R8, c[0x0][0x190], RZ ;  /* 0x0000640008087a24 */ /* 0x000fe400078e02ff */
[----:B------:R-:W-:Y:S02]  /*1a430*/  IMAD R7, R7, c[0x0][0x190], RZ ;  /* 0x0000640007077a24 */ /* 0x000fe400078e02ff */
[----:B------:R-:W-:Y:S01]  /*1a440*/  IMAD R6, R6, c[0x0][0x190], RZ ;  /* 0x0000640006067a24 */ /* 0x000fe200078e02ff */
[----:B------:R-:W-:Y:S01]  /*1a450*/  STL [R1+0x17ac], R29 ;  /* 0x0017ac1d01007387 */ /* 0x000fe20000100800 */
[----:B------:R-:W-:-:S03]  /*1a460*/  IMAD R5, R5, c[0x0][0x190], RZ ;  /* 0x0000640005057a24 */ /* 0x000fc600078e02ff */
[----:B------:R-:W-:Y:S04]  /*1a470*/  STL [R1+0x17b0], R8 ;  /* 0x0017b00801007387 */ /* 0x000fe80000100800 */
[----:B------:R-:W-:Y:S04]  /*1a480*/  STL [R1+0x17b4], R7 ;  /* 0x0017b40701007387 */ /* 0x000fe80000100800 */
[----:B------:R2:W-:Y:S04]  /*1a490*/  STL [R1+0x17b8], R6 ;  /* 0x0017b80601007387 */ /* 0x0005e80000100800 */
[----:B------:R0:W-:Y:S01]  /*1a4a0*/  STL [R1+0x17bc], R5 ;  /* 0x0017bc0501007387 */ /* 0x0001e20000100800 */
[----:B--2---:R-:W-:-:S02]  /*1a4b0*/  LEA R6, P3, R25, R26, 0x1 ;  /* 0x0000001a19067211 */ /* 0x004fc400078608ff */
[-C--:B------:R-:W-:Y:S02]  /*1a4c0*/  LEA R7, P2, R10, R26.reuse, 0x1 ;  /* 0x0000001a0a077211 */ /* 0x080fe400078408ff */
[-C--:B0-----:R-:W-:Y:S01]  /*1a4d0*/  LEA R5, P1, R11, R26.reuse, 0x1 ;  /* 0x0000001a0b057211 */ /* 0x081fe200078208ff */
[----:B------:R0:W-:Y:S04]  /*1a4e0*/  STL [R1+0x1360], R6 ;  /* 0x0013600601007387 */ /* 0x0001e80000100800 */
[----:B------:R1:W-:Y:S01]  /*1a4f0*/  STL [R1+0x1364], R7 ;  /* 0x0013640701007387 */ /* 0x0003e20000100800 */
[----:B0-----:R-:W-:-:S03]  /*1a500*/  LEA R6, P0, R12, R26, 0x1 ;  /* 0x0000001a0c067211 */ /* 0x001fc600078008ff */
[----:B------:R0:W-:Y:S01]  /*1a510*/  STL [R1+0x1368], R5 ;  /* 0x0013680501007387 */ /* 0x0001e20000100800 */
[----:B-1----:R-:W-:-:S03]  /*1a520*/  LEA R7, P4, R13, R26, 0x1 ;  /* 0x0000001a0d077211 */ /* 0x002fc600078808ff */
[----:B------:R1:W-:Y:S01]  /*1a530*/  STL [R1+0x136c], R6 ;  /* 0x00136c0601007387 */ /* 0x0003e20000100800 */
[----:B0-----:R-:W-:-:S03]  /*1a540*/  LEA R5, P6, R14, R26, 0x1 ;  /* 0x0000001a0e057211 */ /* 0x001fc600078c08ff */
[----:B------:R0:W-:Y:S01]  /*1a550*/  STL [R1+0x1370], R7 ;  /* 0x0013700701007387 */ /* 0x0001e20000100800 */
[----:B-1----:R-:W-:-:S03]  /*1a560*/  LEA R6, P5, R15, R26, 0x1 ;  /* 0x0000001a0f067211 */ /* 0x002fc600078a08ff */
[----:B------:R1:W-:Y:S01]  /*1a570*/  STL [R1+0x1374], R5 ;  /* 0x0013740501007387 */ /* 0x0003e20000100800 */
[----:B0-----:R-:W-:-:S03]  /*1a580*/  LEA.HI.X.SX32 R7, R25, R9, 0x1, P3 ;  /* 0x0000000919077211 */ /* 0x001fc600018f0eff */
[----:B------:R0:W-:Y:S01]  /*1a590*/  STL [R1+0x1378], R6 ;  /* 0x0013780601007387 */ /* 0x0001e20000100800 */
[----:B-1----:R-:W-:-:S03]  /*1a5a0*/  LEA R5, P3, R16, R26, 0x1 ;  /* 0x0000001a10057211 */ /* 0x002fc600078608ff */
[----:B------:R-:W-:Y:S01]  /*1a5b0*/  STL [R1+0x1358], R7 ;  /* 0x0013580701007387 */ /* 0x000fe20000100800 */
[----:B0-----:R-:W-:-:S03]  /*1a5c0*/  LEA.HI.X.SX32 R6, R10, R9, 0x1, P2 ;  /* 0x000000090a067211 */ /* 0x001fc600010f0eff */
[----:B------:R-:W2:Y:S04]  /*1a5d0*/  LDL.LU R10, [R1+0x148] ;  /* 0x00014800010a7983 */ /* 0x000ea80000300800 */
[----:B------:R0:W-:Y:S04]  /*1a5e0*/  STL [R1+0x135c], R5 ;  /* 0x00135c0501007387 */ /* 0x0001e80000100800 */
[----:B------:R1:W-:Y:S01]  /*1a5f0*/  STL [R1+0x1350], R6 ;  /* 0x0013500601007387 */ /* 0x0003e20000100800 */
[----:B0-----:R-:W-:Y:S02]  /*1a600*/  LEA R5, P2, R17, R26, 0x1 ;  /* 0x0000001a11057211 */ /* 0x001fe400078408ff */
[----:B-1----:R-:W-:-:S02]  /*1a610*/  LEA.HI.X.SX32 R6, R11, R9, 0x1, P1 ;  /* 0x000000090b067211 */ /* 0x002fc400008f0eff */
[----:B------:R-:W2:Y:S01]  /*1a620*/  LDL.LU R11, [R1+0x130] ;  /* 0x00013000010b7983 */ /* 0x000ea20000300800 */
[----:B------:R-:W-:-:S03]  /*1a630*/  LEA R7, P1, R18, R26, 0x1 ;  /* 0x0000001a12077211 */ /* 0x000fc600078208ff */
[----:B------:R0:W-:Y:S04]  /*1a640*/  STL [R1+0x1354], R5 ;  /* 0x0013540501007387 */ /* 0x0001e80000100800 */
[----:B0-----:R-:W2:Y:S04]  /*1a650*/  LDL.LU R5, [R1+0x15c] ;  /* 0x00015c0001057983 */ /* 0x001ea80000300800 */
[----:B------:R0:W-:Y:S04]  /*1a660*/  STL [R1+0x1348], R6 ;  /* 0x0013480601007387 */ /* 0x0001e80000100800 */
[----:B------:R1:W-:Y:S01]  /*1a670*/  STL [R1+0x134c], R7 ;  /* 0x00134c0701007387 */ /* 0x0003e20000100800 */
[----:B0-----:R-:W-:-:S02]  /*1a680*/  LEA.HI.X.SX32 R6, R12, R9, 0x1, P0 ;  /* 0x000000090c067211 */ /* 0x001fc400000f0eff */
[-C--:B------:R-:W-:Y:S02]  /*1a690*/  LEA R8, P0, R19, R26.reuse, 0x1 ;  /* 0x0000001a13087211 */ /* 0x080fe400078008ff */
[----:B-1----:R-:W-:Y:S01]  /*1a6a0*/  LEA.HI.X.SX32 R7, R13, R9, 0x1, P4 ;  /* 0x000000090d077211 */ /* 0x002fe200020f0eff */
[----:B------:R0:W-:Y:S01]  /*1a6b0*/  STL [R1+0x1340], R6 ;  /* 0x0013400601007387 */ /* 0x0001e20000100800 */
[----:B------:R-:W-:-:S03]  /*1a6c0*/  LEA R12, P4, R20, R26, 0x1 ;  /* 0x0000001a140c7211 */ /* 0x000fc600078808ff */
[----:B0-----:R-:W2:Y:S04]  /*1a6d0*/  LDL.LU R6, [R1+0x188] ;  /* 0x0001880001067983 */ /* 0x001ea80000300800 */
[----:B------:R0:W-:Y:S04]  /*1a6e0*/  STL [R1+0x1344], R8 ;  /* 0x0013440801007387 */ /* 0x0001e80000100800 */
[----:B------:R1:W-:Y:S01]  /*1a6f0*/  STL [R1+0x1338], R7 ;  /* 0x0013380701007387 */ /* 0x0003e20000100800 */
[----:B0-----:R-:W-:-:S03]  /*1a700*/  LEA.HI.X.SX32 R8, R14, R9, 0x1, P6 ;  /* 0x000000090e087211 */ /* 0x001fc600030f0eff */
[----:B-1----:R-:W2:Y:S04]  /*1a710*/  LDL.LU R7, [R1+0x198] ;  /* 0x0001980001077983 */ /* 0x002ea80000300800 */
[----:B------:R0:W-:Y:S04]  /*1a720*/  STL [R1+0x133c], R12 ;  /* 0x00133c0c01007387 */ /* 0x0001e80000100800 */
[----:B------:R1:W-:Y:S01]  /*1a730*/  STL [R1+0x1330], R8 ;  /* 0x0013300801007387 */ /* 0x0003e20000100800 */
[----:B0-----:R-:W-:Y:S02]  /*1a740*/  LEA R12, P6, R21, R26, 0x1 ;  /* 0x0000001a150c7211 */ /* 0x001fe400078c08ff */
[----:B-1----:R-:W-:-:S03]  /*1a750*/  LEA.HI.X.SX32 R8, R15, R9, 0x1, P5 ;  /* 0x000000090f087211 */ /* 0x002fc600028f0eff */
[----:B------:R0:W-:Y:S01]  /*1a760*/  STL [R1+0x1334], R12 ;  /* 0x0013340c01007387 */ /* 0x0001e20000100800 */
[----:B-----5:R-:W-:-:S03]  /*1a770*/  LEA R13, P5, R22, R26, 0x1 ;  /* 0x0000001a160d7211 */ /* 0x020fc600078a08ff */
[----:B------:R1:W-:Y:S01]  /*1a780*/  STL [R1+0x1328], R8 ;  /* 0x0013280801007387 */ /* 0x0003e20000100800 */
[----:B0-----:R-:W-:-:S03]  /*1a790*/  LEA.HI.X.SX32 R12, R16, R9, 0x1, P3 ;  /* 0x00000009100c7211 */ /* 0x001fc600018f0eff */
[----:B-1----:R-:W5:Y:S04]  /*1a7a0*/  LDL.LU R8, [R1+0x1c0] ;  /* 0x0001c00001087983 */ /* 0x002f680000300800 */
[----:B------:R4:W-:Y:S04]  /*1a7b0*/  STL [R1+0x132c], R13 ;  /* 0x00132c0d01007387 */ /* 0x0009e80000100800 */
[----:B------:R0:W-:Y:S04]  /*1a7c0*/  STL [R1+0x1320], R12 ;  /* 0x0013200c01007387 */ /* 0x0001e80000100800 */
[----:B------:R-:W5:Y:S01]  /*1a7d0*/  LDL.LU R29, [R1+0x1d8] ;  /* 0x0001d800011d7983 */ /* 0x000f620000300800 */
[----:B----4-:R-:W-:-:S02]  /*1a7e0*/  LEA R13, P3, R23, R26, 0x1 ;  /* 0x0000001a170d7211 */ /* 0x010fc400078608ff */
[----:B0-----:R-:W-:-:S03]  /*1a7f0*/  LEA.HI.X.SX32 R12, R17, R9, 0x1, P2 ;  /* 0x00000009110c7211 */ /* 0x001fc600010f0eff */
[----:B------:R3:W-:Y:S04]  /*1a800*/  STL [R1+0x1324], R13 ;  /* 0x0013240d01007387 */ /* 0x0007e80000100800 */
[----:B------:R0:W-:Y:S01]  /*1a810*/  STL [R1+0x1318], R12 ;  /* 0x0013180c01007387 */ /* 0x0001e20000100800 */
[----:B---3--:R-:W-:Y:S02]  /*1a820*/  LEA R13, P2, R24, R26, 0x1 ;  /* 0x0000001a180d7211 */ /* 0x008fe400078408ff */
[-C--:B0-----:R-:W-:Y:S02]  /*1a830*/  LEA.HI.X.SX32 R12, R18, R9.reuse, 0x1, P1 ;  /* 0x00000009120c7211 */ /* 0x081fe400008f0eff */
[----:B------:R-:W3:Y:S04]  /*1a840*/  LDL.LU R18, [R1+0x1b0] ;  /* 0x0001b00001127983 */ /* 0x000ee80000300800 */
[----:B------:R-:W-:Y:S04]  /*1a850*/  STL [R1+0x131c], R13 ;  /* 0x00131c0d01007387 */ /* 0x000fe80000100800 */
[----:B------:R-:W4:Y:S04]  /*1a860*/  LDL.LU R17, [R1+0x1ec] ;  /* 0x0001ec0001117983 */ /* 0x000f280000300800 */
[----:B------:R0:W-:Y:S02]  /*1a870*/  STL [R1+0x1310], R12 ;  /* 0x0013100c01007387 */ /* 0x0001e40000100800 */
[----:B0-----:R-:W-:-:S02]  /*1a880*/  LEA.HI.X.SX32 R12, R19, R9, 0x1, P0 ;  /* 0x00000009130c7211 */ /* 0x001fc400000f0eff */
[----:B------:R-:W3:Y:S01]  /*1a890*/  LDL.LU R19, [R1+0x170] ;  /* 0x0001700001137983 */ /* 0x000ee20000300800 */
[----:B------:R-:W-:-:S05]  /*1a8a0*/  LEA R13, P1, R28, R26, 0x1 ;  /* 0x0000001a1c0d7211 */ /* 0x000fca00078208ff */
[----:B------:R-:W-:Y:S04]  /*1a8b0*/  STL [R1+0x1314], R13 ;  /* 0x0013140d01007387 */ /* 0x000fe80000100800 */
[----:B------:R-:W4:Y:S04]  /*1a8c0*/  LDL.LU R16, [R1+0x200] ;  /* 0x0002000001107983 */ /* 0x000f280000300800 */
[----:B------:R0:W-:Y:S04]  /*1a8d0*/  STL [R1+0x1308], R12 ;  /* 0x0013080c01007387 */ /* 0x0001e80000100800 */
[----:B------:R-:W4:Y:S01]  /*1a8e0*/  LDL.LU R15, [R1+0x218] ;  /* 0x00021800010f7983 */ /* 0x000f220000300800 */
[----:B0-----:R-:W-:-:S02]  /*1a8f0*/  LEA.HI.X.SX32 R12, R20, R9, 0x1, P4 ;  /* 0x00000009140c7211 */ /* 0x001fc400020f0eff */
[----:B--2---:R-:W-:-:S05]  /*1a900*/  LEA R13, P0, R11, R26, 0x1 ;  /* 0x0000001a0b0d7211 */ /* 0x004fca00078008ff */
[----:B------:R0:W-:Y:S04]  /*1a910*/  STL [R1+0x130c], R13 ;  /* 0x00130c0d01007387 */ /* 0x0001e80000100800 */
[----:B------:R1:W-:Y:S04]  /*1a920*/  STL [R1+0x1300], R12 ;  /* 0x0013000c01007387 */ /* 0x0003e80000100800 */
[----:B------:R-:W2:Y:S01]  /*1a930*/  LDL.LU R14, [R1+0x22c] ;  /* 0x00022c00010e7983 */ /* 0x000ea20000300800 */
[----:B0-----:R-:W-:Y:S02]  /*1a940*/  LEA R13, P4, R10, R26, 0x1 ;  /* 0x0000001a0a0d7211 */ /* 0x001fe400078808ff */
[----:B-1----:R-:W-:-:S03]  /*1a950*/  LEA.HI.X.SX32 R12, R21, R9, 0x1, P6 ;  /* 0x00000009150c7211 */ /* 0x002fc600030f0eff */
[----:B------:R0:W-:Y:S04]  /*1a960*/  STL [R1+0x1304], R13 ;  /* 0x0013040d01007387 */ /* 0x0001e80000100800 */
[----:B------:R1:W-:Y:S04]  /*1a970*/  STL [R1+0x12f8], R12 ;  /* 0x0012f80c01007387 */ /* 0x0003e80000100800 */
[----:B------:R-:W2:Y:S01]  /*1a980*/  LDL.LU R25, [R1+0x240] ;  /* 0x0002400001197983 */ /* 0x000ea20000300800 */
[----:B0-----:R-:W-:Y:S02]  /*1a990*/  LEA R13, P6, R5, R26, 0x1 ;  /* 0x0000001a050d7211 */ /* 0x001fe400078c08ff */
[----:B-1----:R-:W-:-:S03]  /*1a9a0*/  LEA.HI.X.SX32 R12, R22, R9, 0x1, P5 ;  /* 0x00000009160c7211 */ /* 0x002fc600028f0eff */
[----:B------:R0:W-:Y:S04]  /*1a9b0*/  STL [R1+0x12fc], R13 ;  /* 0x0012fc0d01007387 */ /* 0x0001e80000100800 */
[----:B------:R1:W-:Y:S04]  /*1a9c0*/  STL [R1+0x12f0], R12 ;  /* 0x0012f00c01007387 */ /* 0x0003e80000100800 */
[----:B0-----:R-:W2:Y:S01]  /*1a9d0*/  LDL.LU R13, [R1+0x258] ;  /* 0x00025800010d7983 */ /* 0x001ea20000300800 */
[----:B-1----:R-:W-:Y:S02]  /*1a9e0*/  LEA.HI.X.SX32 R12, R23, R9, 0x1, P3 ;  /* 0x00000009170c7211 */ /* 0x002fe400018f0eff */
[----:B------:R-:W-:-:S02]  /*1a9f0*/  LEA R21, P3, R6, R26, 0x1 ;  /* 0x0000001a06157211 */ /* 0x000fc400078608ff */
[----:B---3--:R-:W-:-:S05]  /*1aa00*/  LEA R20, P5, R19, R26, 0x1 ;  /* 0x0000001a13147211 */ /* 0x008fca00078a08ff */
[----:B------:R0:W-:Y:S04]  /*1aa10*/  STL [R1+0x12f4], R20 ;  /* 0x0012f41401007387 */ /* 0x0001e80000100800 */
[----:B------:R1:W-:Y:S04]  /*1aa20*/  STL [R1+0x12e8], R12 ;  /* 0x0012e80c01007387 */ /* 0x0003e80000100800 */
[----:B0-----:R-:W3:Y:S01]  /*1aa30*/  LDL.LU R20, [R1+0x268] ;  /* 0x0002680001147983 */ /* 0x001ee20000300800 */
[----:B-1----:R-:W-:-:S03]  /*1aa40*/  LEA.HI.X.SX32 R12, R24, R9, 0x1, P2 ;  /* 0x00000009180c7211 */ /* 0x002fc600010f0eff */
[----:B------:R-:W-:Y:S04]  /*1aa50*/  STL [R1+0x12ec], R21 ;  /* 0x0012ec1501007387 */ /* 0x000fe80000100800 */
[----:B------:R0:W-:Y:S04]  /*1aa60*/  STL [R1+0xb9c], R12 ;  /* 0x000b9c0c01007387 */ /* 0x0001e80000100800 */
[----:B0-----:R-:W3:Y:S01]  /*1aa70*/  LDL.LU R12, [R1+0x280] ;  /* 0x00028000010c7983 */ /* 0x001ee20000300800 */
[----:B------:R-:W-:Y:S02]  /*1aa80*/  LEA R22, P2, R7, R26, 0x1 ;  /* 0x0000001a07167211 */ /* 0x000fe400078408ff */
[----:B------:R-:W-:-:S03]  /*1aa90*/  LEA.HI.X.SX32 R21, R28, R9, 0x1, P1 ;  /* 0x000000091c157211 */ /* 0x000fc600008f0eff */
[----:B------:R0:W-:Y:S04]  /*1aaa0*/  STL [R1+0xbbc], R22 ;  /* 0x000bbc1601007387 */ /* 0x0001e80000100800 */
[----:B------:R1:W-:Y:S01]  /*1aab0*/  STL [R1+0xba0], R21 ;  /* 0x000ba01501007387 */ /* 0x0003e20000100800 */
[-C--:B0-----:R-:W-:Y:S02]  /*1aac0*/  LEA R22, P1, R18, R26.reuse, 0x1 ;  /* 0x0000001a12167211 */ /* 0x081fe400078208ff */
[----:B-1----:R-:W-:Y:S02]  /*1aad0*/  LEA.HI.X.SX32 R21, R11, R9, 0x1, P0 ;  /* 0x000000090b157211 */ /* 0x002fe400000f0eff */
[----:B------:R-:W3:Y:S04]  /*1aae0*/  LDL.LU R11, [R1+0x290] ;  /* 0x00029000010b7983 */ /* 0x000ee80000300800 */
[----:B------:R5:W-:Y:S04]  /*1aaf0*/  STL [R1+0xbc4], R22 ;  /* 0x000bc41601007387 */ /* 0x000be80000100800 */
[----:B------:R0:W-:Y:S01]  /*1ab00*/  STL [R1+0xba4], R21 ;  /* 0x000ba41501007387 */ /* 0x0001e20000100800 */
[----:B-----5:R-:W-:-:S02]  /*1ab10*/  LEA R22, P0, R8, R26, 0x1 ;  /* 0x0000001a08167211 */ /* 0x020fc400078008ff */
[----:B0-----:R-:W-:Y:S02]  /*1ab20*/  LEA.HI.X.SX32 R21, R10, R9, 0x1, P4 ;  /* 0x000000090a157211 */ /* 0x001fe400020f0eff */
[----:B------:R-:W5:Y:S04]  /*1ab30*/  LDL.LU R10, [R1+0x2a8] ;  /* 0x0002a800010a7983 */ /* 0x000f680000300800 */
[----:B------:R0:W-:Y:S04]  /*1ab40*/  STL [R1+0xbcc], R22 ;  /* 0x000bcc1601007387 */ /* 0x0001e80000100800 */
[----:B------:R1:W-:Y:S01]  /*1ab50*/  STL [R1+0xba8], R21 ;  /* 0x000ba81501007387 */ /* 0x0003e20000100800 */
[----:B0-----:R-:W-:-:S02]  /*1ab60*/  LEA R22, P4, R29, R26, 0x1 ;  /* 0x0000001a1d167211 */ /* 0x001fc400078808ff */
[----:B-1----:R-:W-:Y:S02]  /*1ab70*/  LEA.HI.X.SX32 R21, R5, R9, 0x1, P6 ;  /* 0x0000000905157211 */ /* 0x002fe400030f0eff */
[----:B------:R-:W5:Y:S04]  /*1ab80*/  LDL.LU R5, [R1+0x2b8] ;  /* 0x0002b80001057983 */ /* 0x000f680000300800 */
[----:B------:R4:W-:Y:S04]  /*1ab90*/  STL [R1+0xbd4], R22 ;  /* 0x000bd41601007387 */ /* 0x0009e80000100800 */
[----:B------:R0:W-:Y:S01]  /*1aba0*/  STL [R1+0xbac], R21 ;  /* 0x000bac1501007387 */ /* 0x0001e20000100800 */
[----:B----4-:R-:W-:-:S02]  /*1abb0*/  LEA R22, P6, R17, R26, 0x1 ;  /* 0x0000001a11167211 */ /* 0x010fc400078c08ff */
[----:B0-----:R-:W-:Y:S02]  /*1abc0*/  LEA.HI.X.SX32 R21, R19, R9, 0x1, P5 ;  /* 0x0000000913157211 */ /* 0x001fe400028f0eff */
[----:B------:R-:W4:Y:S04]  /*1abd0*/  LDL.LU R19, [R1+0x2d0] ;  /* 0x0002d00001137983 */ /* 0x000f280000300800 */
[----:B------:R0:W-:Y:S04]  /*1abe0*/  STL [R1+0xbdc], R22 ;  /* 0x000bdc1601007387 */ /* 0x0001e80000100800 */
[----:B------:R1:W-:Y:S01]  /*1abf0*/  STL [R1+0xbb0], R21 ;  /* 0x000bb01501007387 */ /* 0x0003e20000100800 */
[----:B0-----:R-:W-:-:S02]  /*1ac00*/  LEA R22, P5, R16, R26, 0x1 ;  /* 0x0000001a10167211 */ /* 0x001fc400078a08ff */
[----:B-1----:R-:W-:Y:S02]  /*1ac10*/  LEA.HI.X.SX32 R21, R6, R9, 0x1, P3 ;  /* 0x0000000906157211 */ /* 0x002fe400018f0eff */
        /* <DEDUP_REMOVED lines=8> */
[----:B--2---:R-:W-:-:S02]  /*1aca0*/  LEA R22, P2, R14, R26, 0x1 ;  /* 0x0000001a0e167211 */ /* 0x004fc400078408ff */
[----:B0-----:R-:W-:Y:S02]  /*1acb0*/  LEA.HI.X.SX32 R21, R18, R9, 0x1, P1 ;  /* 0x0000000912157211 */ /* 0x001fe400008f0eff */
[----:B------:R-:W2:Y:S04]  /*1acc0*/  LDL.LU R18, [R1+0x310] ;  /* 0x0003100001127983 */ /* 0x000ea80000300800 */
[----:B------:R0:W-:Y:S04]  /*1acd0*/  STL [R1+0xbf4], R22 ;  /* 0x000bf41601007387 */ /* 0x0001e80000100800 */
[----:B------:R1:W-:Y:S01]  /*1ace0*/  STL [R1+0xbc0], R21 ;  /* 0x000bc01501007387 */ /* 0x0003e20000100800 */
[----:B0-----:R-:W-:-:S02]  /*1acf0*/  LEA R22, P1, R25, R26, 0x1 ;  /* 0x0000001a19167211 */ /* 0x001fc400078208ff */
[----:B-1----:R-:W-:Y:S02]  /*1ad00*/  LEA.HI.X.SX32 R21, R8, R9, 0x1, P0 ;  /* 0x0000000908157211 */ /* 0x002fe400000f0eff */
[----:B------:R-:W2:Y:S04]  /*1ad10*/  LDL.LU R8, [R1+0x324] ;  /* 0x0003240001087983 */ /* 0x000ea80000300800 */
[----:B------:R0:W-:Y:S04]  /*1ad20*/  STL [R1+0xbfc], R22 ;  /* 0x000bfc1601007387 */ /* 0x0001e80000100800 */
[----:B------:R1:W-:Y:S01]  /*1ad30*/  STL [R1+0xbc8], R21 ;  /* 0x000bc81501007387 */ /* 0x0003e20000100800 */
[----:B0-----:R-:W-:-:S02]  /*1ad40*/  LEA R22, P0, R13, R26, 0x1 ;  /* 0x0000001a0d167211 */ /* 0x001fc400078008ff */
[-C--:B-1----:R-:W-:Y:S02]  /*1ad50*/  LEA.HI.X.SX32 R21, R29, R9.reuse, 0x1, P4 ;  /* 0x000000091d157211 */ /* 0x082fe400020f0eff */
[----:B------:R-:W2:Y:S04]  /*1ad60*/  LDL.LU R29, [R1+0x338] ;  /* 0x00033800011d7983 */ /* 0x000ea80000300800 */
[----:B------:R-:W-:Y:S04]  /*1ad70*/  STL [R1+0xc04], R22 ;  /* 0x000c041601007387 */ /* 0x000fe80000100800 */
[----:B------:R0:W-:Y:S02]  /*1ad80*/  STL [R1+0xbd0], R21 ;  /* 0x000bd01501007387 */ /* 0x0001e40000100800 */
[----:B0-----:R-:W-:-:S02]  /*1ad90*/  LEA.HI.X.SX32 R21, R17, R9, 0x1, P6 ;  /* 0x0000000911157211 */ /* 0x001fc400030f0eff */
[----:B------:R-:W2:Y:S01]  /*1ada0*/  LDL.LU R17, [R1+0x350] ;  /* 0x0003500001117983 */ /* 0x000ea20000300800 */
[----:B---3--:R-:W-:-:S05]  /*1adb0*/  LEA R22, P4, R20, R26, 0x1 ;  /* 0x0000001a14167211 */ /* 0x008fca00078808ff */
[----:B------:R0:W-:Y:S04]  /*1adc0*/  STL [R1+0xc0c], R22 ;  /* 0x000c0c1601007387 */ /* 0x0001e80000100800 */
[----:B------:R1:W-:Y:S01]  /*1add0*/  STL [R1+0xbd8], R21 ;  /* 0x000bd81501007387 */ /* 0x0003e20000100800 */
[----:B0-----:R-:W-:Y:S02]  /*1ade0*/  LEA R22, P6, R12, R26, 0x1 ;  /* 0x0000001a0c167211 */ /* 0x001fe400078c08ff */
[-C--:B-1----:R-:W-:Y:S02]  /*1adf0*/  LEA.HI.X.SX32 R21, R16, R9.reuse, 0x1, P5 ;  /* 0x0000000910157211 */ /* 0x082fe400028f0eff */
[----:B------:R-:W3:Y:S04]  /*1ae00*/  LDL.LU R16, [R1+0x360] ;  /* 0x0003600001107983 */ /* 0x000ee80000300800 */
[----:B------:R-:W-:Y:S04]  /*1ae10*/  STL [R1+0xc14], R22 ;  /* 0x000c141601007387 */ /* 0x000fe80000100800 */
[----:B------:R0:W-:Y:S02]  /*1ae20*/  STL [R1+0xbe0], R21 ;  /* 0x000be01501007387 */ /* 0x0001e40000100800 */
[----:B0-----:R-:W-:-:S02]  /*1ae30*/  LEA.HI.X.SX32 R21, R15, R9, 0x1, P3 ;  /* 0x000000090f157211 */ /* 0x001fc400018f0eff */
[----:B------:R-:W3:Y:S01]  /*1ae40*/  LDL.LU R15, [R1+0x378] ;  /* 0x00037800010f7983 */ /* 0x000ee20000300800 */
[----:B------:R-:W-:-:S05]  /*1ae50*/  LEA R22, P5, R11, R26, 0x1 ;  /* 0x0000001a0b167211 */ /* 0x000fca00078a08ff */
[----:B------:R5:W-:Y:S04]  /*1ae60*/  STL [R1+0xc1c], R22 ;  /* 0x000c1c1601007387 */ /* 0x000be80000100800 */
[----:B------:R0:W-:Y:S01]  /*1ae70*/  STL [R1+0xbe8], R21 ;  /* 0x000be81501007387 */ /* 0x0001e20000100800 */
[-C--:B-----5:R-:W-:Y:S02]  /*1ae80*/  LEA R22, P3, R10, R26.reuse, 0x1 ;  /* 0x0000001a0a167211 */ /* 0x0a0fe400078608ff */
        /* <DEDUP_REMOVED lines=20> */
[-C--:B-1----:R-:W-:Y:S02]  /*1afd0*/  LEA.HI.X.SX32 R21, R12, R9.reuse, 0x1, P6 ;  /* 0x000000090c157211 */ /* 0x082fe400030f0eff */
[----:B------:R-:W4:Y:S04]  /*1afe0*/  LDL.LU R12, [R1+0x380] ;  /* 0x00038000010c7983 */ /* 0x000f280000300800 */
[----:B------:R-:W-:Y:S04]  /*1aff0*/  STL [R1+0xc44], R22 ;  /* 0x000c441601007387 */ /* 0x000fe80000100800 */
[----:B------:R0:W-:Y:S02]  /*1b000*/  STL [R1+0xc10], R21 ;  /* 0x000c101501007387 */ /* 0x0001e40000100800 */
[----:B0-----:R-:W-:-:S02]  /*1b010*/  LEA.HI.X.SX32 R21, R11, R9, 0x1, P5 ;  /* 0x000000090b157211 */ /* 0x001fc400028f0eff */
[----:B------:R-:W4:Y:S01]  /*1b020*/  LDL.LU R11, [R1+0x37c] ;  /* 0x00037c00010b7983 */ /* 0x000f220000300800 */
[----:B--2---:R-:W-:-:S05]  /*1b030*/  LEA R22, P6, R18, R26, 0x1 ;  /* 0x0000001a12167211 */ /* 0x004fca00078c08ff */
[----:B------:R0:W-:Y:S04]  /*1b040*/  STL [R1+0xc4c], R22 ;  /* 0x000c4c1601007387 */ /* 0x0001e80000100800 */
[----:B------:R1:W-:Y:S01]  /*1b050*/  STL [R1+0xc18], R21 ;  /* 0x000c181501007387 */ /* 0x0003e20000100800 */
[-C--:B0-----:R-:W-:Y:S02]  /*1b060*/  LEA R22, P5, R8, R26.reuse, 0x1 ;  /* 0x0000001a08167211 */ /* 0x081fe400078a08ff */
[----:B-1----:R-:W-:Y:S02]  /*1b070*/  LEA.HI.X.SX32 R21, R10, R9, 0x1, P3 ;  /* 0x000000090a157211 */ /* 0x002fe400018f0eff */
        /* <DEDUP_REMOVED lines=16> */
[----:B------:R-:W-:Y:S04]  /*1b180*/  STL [R1+0xc6c], R22 ;  /* 0x000c6c1601007387 */ /* 0x000fe80000100800 */
[----:B------:R0:W-:Y:S02]  /*1b190*/  STL [R1+0xc38], R21 ;  /* 0x000c381501007387 */ /* 0x0001e40000100800 */
[-C--:B0-----:R-:W-:Y:S02]  /*1b1a0*/  LEA.HI.X.SX32 R21, R7, R9.reuse, 0x1, P4 ;  /* 0x0000000907157211 */ /* 0x081fe400020f0eff */
[----:B------:R-:W-:Y:S01]  /*1b1b0*/  LEA R22, P0, R15, R26, 0x1 ;  /* 0x0000001a0f167211 */ /* 0x000fe200078008ff */
[----:B------:R-:W3:Y:S04]  /*1b1c0*/  LDL.LU R7, [R1+0x364] ;  /* 0x0003640001077983 */ /* 0x000ee80000300800 */
[----:B------:R-:W-:Y:S04]  /*1b1d0*/  STL [R1+0xc74], R22 ;  /* 0x000c741601007387 */ /* 0x000fe80000100800 */
[----:B------:R0:W-:Y:S02]  /*1b1e0*/  STL [R1+0xc40], R21 ;  /* 0x000c401501007387 */ /* 0x0001e40000100800 */
[----:B0-----:R-:W-:-:S02]  /*1b1f0*/  LEA.HI.X.SX32 R21, R18, R9, 0x1, P6 ;  /* 0x0000000912157211 */ /* 0x001fc400030f0eff */
[----:B------:R-:W3:Y:S01]  /*1b200*/  LDL.LU R18, [R1+0x35c] ;  /* 0x00035c0001127983 */ /* 0x000ee20000300800 */
[----:B-----5:R-:W-:-:S05]  /*1b210*/  LEA R22, P4, R14, R26, 0x1 ;  /* 0x0000001a0e167211 */ /* 0x020fca00078808ff */
[----:B------:R0:W-:Y:S04]  /*1b220*/  STL [R1+0xc7c], R22 ;  /* 0x000c7c1601007387 */ /* 0x0001e80000100800 */
[----:B------:R1:W-:Y:S01]  /*1b230*/  STL [R1+0xc48], R21 ;  /* 0x000c481501007387 */ /* 0x0003e20000100800 */
[-C--:B0-----:R-:W-:Y:S02]  /*1b240*/  LEA R22, P6, R25, R26.reuse, 0x1 ;  /* 0x0000001a19167211 */ /* 0x081fe400078c08ff */
        /* <DEDUP_REMOVED lines=41> */
[----:B------:R-:W-:-:S05]  /*1b4e0*/  LEA R22, P5, R6, R26, 0x1 ;  /* 0x0000001a06167211 */ /* 0x000fca00078a08ff */
[----:B------:R-:W-:Y:S04]  /*1b4f0*/  STL [R1+0xcc4], R22 ;  /* 0x000cc41601007387 */ /* 0x000fe80000100800 */
[----:B------:R0:W-:Y:S02]  /*1b500*/  STL [R1+0xc90], R21 ;  /* 0x000c901501007387 */ /* 0x0001e40000100800 */
[----:B0-----:R-:W-:Y:S02]  /*1b510*/  LEA.HI.X.SX32 R21, R12, R9, 0x1, P2 ;  /* 0x000000090c157211 */ /* 0x001fe400010f0eff */
        /* <DEDUP_REMOVED lines=12> */
[----:B------:R-:W-:Y:S04]  /*1b5e0*/  STL [R1+0xcdc], R22 ;  /* 0x000cdc1601007387 */ /* 0x000fe80000100800 */
[----:B------:R0:W-:Y:S02]  /*1b5f0*/  STL [R1+0xca8], R21 ;  /* 0x000ca81501007387 */ /* 0x0001e40000100800 */
[----:B0-----:R-:W-:Y:S02]  /*1b600*/  LEA.HI.X.SX32 R21, R5, R9, 0x1, P4 ;  /* 0x0000000905157211 */ /* 0x001fe400020f0eff */
[-C--:B----4-:R-:W-:Y:S01]  /*1b610*/  LEA R22, P0, R29, R26.reuse, 0x1 ;  /* 0x0000001a1d167211 */ /* 0x090fe200078008ff */
[----:B------:R-:W4:Y:S04]  /*1b620*/  LDL.LU R5, [R1+0x31c] ;  /* 0x00031c0001057983 */ /* 0x000f280000300800 */
[----:B------:R0:W-:Y:S04]  /*1b630*/  STL [R1+0xce4], R22 ;  /* 0x000ce41601007387 */ /* 0x0001e80000100800 */
[----:B------:R1:W-:Y:S01]  /*1b640*/  STL [R1+0xcb0], R21 ;  /* 0x000cb01501007387 */ /* 0x0003e20000100800 */
[----:B0-----:R-:W-:-:S02]  /*1b650*/  LEA R22, P4, R17, R26, 0x1 ;  /* 0x0000001a11167211 */ /* 0x001fc400078808ff */
[----:B-1----:R-:W-:Y:S02]  /*1b660*/  LEA.HI.X.SX32 R21, R19, R9, 0x1, P6 ;  /* 0x0000000913157211 */ /* 0x002fe400030f0eff */
        /* <DEDUP_REMOVED lines=14> */
[-C--:B-1----:R-:W-:Y:S02]  /*1b750*/  LEA.HI.X.SX32 R21, R18, R9.reuse, 0x1, P2 ;  /* 0x0000000912157211 */ /* 0x082fe400010f0eff */
[----:B------:R-:W5:Y:S04]  /*1b760*/  LDL.LU R18, [R1+0x308] ;  /* 0x0003080001127983 */ /* 0x000f680000300800 */
[----:B------:R-:W-:Y:S04]  /*1b770*/  STL [R1+0xd04], R22 ;  /* 0x000d041601007387 */ /* 0x000fe80000100800 */
[----:B------:R0:W-:Y:S02]  /*1b780*/  STL [R1+0xcd0], R21 ;  /* 0x000cd01501007387 */ /* 0x0001e40000100800 */
[----:B0-----:R-:W-:-:S02]  /*1b790*/  LEA.HI.X.SX32 R21, R8, R9, 0x1, P1 ;  /* 0x0000000908157211 */ /* 0x001fc400008f0eff */
[----:B------:R-:W5:Y:S01]  /*1b7a0*/  LDL.LU R8, [R1+0x304] ;  /* 0x0003040001087983 */ /* 0x000f620000300800 */
        /* <DEDUP_REMOVED lines=30> */
[----:B----4-:R-:W-:-:S05]  /*1b990*/  LEA R22, P3, R5, R26, 0x1 ;  /* 0x0000001a05167211 */ /* 0x010fca00078608ff */
[----:B------:R-:W-:Y:S04]  /*1b9a0*/  STL [R1+0xd3c], R22 ;  /* 0x000d3c1601007387 */ /* 0x000fe80000100800 */
[----:B------:R0:W-:Y:S02]  /*1b9b0*/  STL [R1+0xd08], R21 ;  /* 0x000d081501007387 */ /* 0x0001e40000100800 */
[----:B0-----:R-:W-:Y:S02]  /*1b9c0*/  LEA.HI.X.SX32 R21, R13, R9, 0x1, P1 ;  /* 0x000000090d157211 */ /* 0x001fe400008f0eff */
[----:B------:R-:W4:Y:S01]  /*1b9d0*/  LDL.LU R13, [R1+0x2e0] ;  /* 0x0002e000010d7983 */ /* 0x000f220000300800 */
[----:B-----5:R-:W-:-:S05]  /*1b9e0*/  LEA R22, P2, R19, R26, 0x1 ;  /* 0x0000001a13167211 */ /* 0x020fca00078408ff */
[----:B------:R-:W-:Y:S04]  /*1b9f0*/  STL [R1+0xd44], R22 ;  /* 0x000d441601007387 */ /* 0x000fe80000100800 */
[----:B------:R0:W-:Y:S02]  /*1ba00*/  STL [R1+0xd10], R21 ;  /* 0x000d101501007387 */ /* 0x0001e40000100800 */
[----:B0-----:R-:W-:Y:S02]  /*1ba10*/  LEA.HI.X.SX32 R21, R20, R9, 0x1, P0 ;  /* 0x0000000914157211 */ /* 0x001fe400000f0eff */
[-C--:B------:R-:W-:Y:S01]  /*1ba20*/  LEA R22, P1, R6, R26.reuse, 0x1 ;  /* 0x0000001a06167211 */ /* 0x080fe200078208ff */
        /* <DEDUP_REMOVED lines=59> */
[----:B------:R-:W5:Y:S01]  /*1bde0*/  LDL.LU R16, [R1+0x2a0] ;  /* 0x0002a00001107983 */ /* 0x000f620000300800 */
[----:B------:R-:W-:-:S05]  /*1bdf0*/  LEA R22, P3, R12, R26, 0x1 ;  /* 0x0000001a0c167211 */ /* 0x000fca00078608ff */
        /* <DEDUP_REMOVED lines=63> */
[----:B------:R-:W5:Y:S01]  /*1c1f0*/  LDL.LU R18, [R1+0x260] ;  /* 0x0002600001127983 */ /* 0x000f620000300800 */
[----:B------:R-:W-:-:S05]  /*1c200*/  LEA R22, P5, R14, R26, 0x1 ;  /* 0x0000001a0e167211 */ /* 0x000fca00078a08ff */
[----:B------:R-:W-:Y:S04]  /*1c210*/  STL [R1+0xe14], R22 ;  /* 0x000e141601007387 */ /* 0x000fe80000100800 */
[----:B------:R0:W-:Y:S02]  /*1c220*/  STL [R1+0xde0], R21 ;  /* 0x000de01501007387 */ /* 0x0001e40000100800 */
[-C--:B0-----:R-:W-:Y:S02]  /*1c230*/  LEA.HI.X.SX32 R21, R8, R9.reuse, 0x1, P2 ;  /* 0x0000000908157211 */ /* 0x081fe400010f0eff */
[----:B------:R-:W-:Y:S01]  /*1c240*/  LEA R22, P3, R25, R26, 0x1 ;  /* 0x0000001a19167211 */ /* 0x000fe200078608ff */
[----:B------:R-:W5:Y:S04]  /*1c250*/  LDL.LU R8, [R1+0x25c] ;  /* 0x00025c0001087983 */ /* 0x000f680000300800 */
[----:B------:R-:W-:Y:S04]  /*1c260*/  STL [R1+0xe1c], R22 ;  /* 0x000e1c1601007387 */ /* 0x000fe80000100800 */
[----:B------:R0:W-:Y:S02]  /*1c270*/  STL [R1+0xde8], R21 ;  /* 0x000de81501007387 */ /* 0x0001e40000100800 */
[----:B0-----:R-:W-:-:S02]  /*1c280*/  LEA.HI.X.SX32 R21, R29, R9, 0x1, P1 ;  /* 0x000000091d157211 */ /* 0x001fc400008f0eff */
[----:B------:R-:W-:Y:S01]  /*1c290*/  LEA R22, P2, R13, R26, 0x1 ;  /* 0x0000001a0d167211 */ /* 0x000fe200078408ff */
        /* <DEDUP_REMOVED lines=38> */
[-C--:B0-----:R-:W-:Y:S02]  /*1c500*/  LEA.HI.X.SX32 R21, R12, R9.reuse, 0x1, P0 ;  /* 0x000000090c157211 */ /* 0x081fe400000f0eff */
[----:B-----5:R-:W-:Y:S01]  /*1c510*/  LEA R22, P1, R7, R26, 0x1 ;  /* 0x0000001a07167211 */ /* 0x020fe200078208ff */
[----:B------:R-:W4:Y:S04]  /*1c520*/  LDL.LU R12, [R1+0x230] ;  /* 0x00023000010c7983 */ /* 0x000f280000300800 */
[----:B------:R-:W-:Y:S04]  /*1c530*/  STL [R1+0xe64], R22 ;  /* 0x000e641601007387 */ /* 0x000fe80000100800 */
[----:B------:R0:W-:Y:S02]  /*1c540*/  STL [R1+0xe30], R21 ;  /* 0x000e301501007387 */ /* 0x0001e40000100800 */
[----:B0-----:R-:W-:-:S02]  /*1c550*/  LEA.HI.X.SX32 R21, R11, R9, 0x1, P4 ;  /* 0x000000090b157211 */ /* 0x001fc400020f0eff */
        /* <DEDUP_REMOVED lines=22> */
[----:B------:R-:W-:Y:S04]  /*1c6c0*/  STL [R1+0xe8c], R22 ;  /* 0x000e8c1601007387 */ /* 0x000fe80000100800 */
[----:B------:R0:W-:Y:S02]  /*1c6d0*/  STL [R1+0xe58], R21 ;  /* 0x000e581501007387 */ /* 0x0001e40000100800 */
[----:B0-----:R-:W-:Y:S02]  /*1c6e0*/  LEA.HI.X.SX32 R21, R7, R9, 0x1, P1 ;  /* 0x0000000907157211 */ /* 0x001fe400008f0eff */
[-C--:B------:R-:W-:Y:S01]  /*1c6f0*/  LEA R22, P2, R15, R26.reuse, 0x1 ;  /* 0x0000001a0f167211 */ /* 0x080fe200078408ff */
        /* <DEDUP_REMOVED lines=59> */
[----:B------:R-:W2:Y:S01]  /*1cab0*/  LDL.LU R11, [R1+0x1d4] ;  /* 0x0001d400010b7983 */ /* 0x000ea20000300800 */
[----:B------:R-:W-:-:S05]  /*1cac0*/  LEA R22, P5, R18, R26, 0x1 ;  /* 0x0000001a12167211 */ /* 0x000fca00078a08ff */
[----:B------:R-:W-:Y:S04]  /*1cad0*/  STL [R1+0xef4], R22 ;  /* 0x000ef41601007387 */ /* 0x000fe80000100800 */
[----:B------:R0:W-:Y:S02]  /*1cae0*/  STL [R1+0xec0], R21 ;  /* 0x000ec01501007387 */ /* 0x0001e40000100800 */
[-C--:B0-----:R-:W-:Y:S02]  /*1caf0*/  LEA.HI.X.SX32 R21, R10, R9.reuse, 0x1, P2 ;  /* 0x000000090a157211 */ /* 0x081fe400010f0eff */
[----:B------:R-:W-:Y:S01]  /*1cb00*/  LEA R22, P3, R8, R26, 0x1 ;  /* 0x0000001a08167211 */ /* 0x000fe200078608ff */
        /* <DEDUP_REMOVED lines=232> */
[----:B------:R0:W-:Y:S01]  /*1d990*/  STL [R1+0x1038], R21 ;  /* 0x0010381501007387 */ /* 0x0001e20000100800 */
[-C--:B------:R-:W-:Y:S02]  /*1d9a0*/  LEA.HI.X.SX32 R20, R20, R9.reuse, 0x1, P3 ;  /* 0x0000000914147211 */ /* 0x080fe400018f0eff */
[----:B0-----:R-:W-:Y:S02]  /*1d9b0*/  LEA.HI.X.SX32 R21, R13, R9, 0x1, P5 ;  /* 0x000000090d157211 */ /* 0x001fe400028f0eff */
[----:B------:R-:W2:Y:S01]  /*1d9c0*/  LDL.LU R13, [R1+0xf4] ;  /* 0x0000f400010d7983 */ /* 0x000ea20000300800 */
[----:B------:R-:W-:-:S05]  /*1d9d0*/  LEA R22, P6, R19, R26, 0x1 ;  /* 0x0000001a13167211 */ /* 0x000fca00078c08ff */
[----:B------:R-:W-:Y:S04]  /*1d9e0*/  STL [R1+0x1074], R22 ;  /* 0x0010741601007387 */ /* 0x000fe80000100800 */
[----:B------:R0:W-:Y:S04]  /*1d9f0*/  STL [R1+0x1040], R21 ;  /* 0x0010401501007387 */ /* 0x0001e80000100800 */
[----:B0-----:R-:W2:Y:S01]  /*1da00*/  LDL.LU R21, [R1+0xf0] ;  /* 0x0000f00001157983 */ /* 0x001ea20000300800 */
[----:B------:R-:W-:-:S05]  /*1da10*/  LEA R22, P5, R6, R26, 0x1 ;  /* 0x0000001a06167211 */ /* 0x000fca00078a08ff */
[----:B------:R-:W-:Y:S04]  /*1da20*/  STL [R1+0x107c], R22 ;  /* 0x00107c1601007387 */ /* 0x000fe80000100800 */
[----:B------:R0:W-:Y:S02]  /*1da30*/  STL [R1+0x1048], R20 ;  /* 0x0010481401007387 */ /* 0x0001e40000100800 */
[----:B0-----:R-:W-:Y:S02]  /*1da40*/  LEA.HI.X.SX32 R20, R12, R9, 0x1, P2 ;  /* 0x000000090c147211 */ /* 0x001fe400010f0eff */
        /* <DEDUP_REMOVED lines=16> */
[----:B----4-:R-:W-:Y:S02]  /*1db50*/  LEA R22, P0, R29, R26, 0x1 ;  /* 0x0000001a1d167211 */ /* 0x010fe400078008ff */
[----:B------:R-:W-:-:S03]  /*1db60*/  LEA.HI.X.SX32 R19, R19, R9, 0x1, P6 ;  /* 0x0000000913137211 */ /* 0x000fc600030f0eff */
[----:B------:R-:W-:Y:S04]  /*1db70*/  STL [R1+0x109c], R22 ;  /* 0x00109c1601007387 */ /* 0x000fe80000100800 */
[----:B------:R0:W-:Y:S04]  /*1db80*/  STL [R1+0x1068], R20 ;  /* 0x0010681401007387 */ /* 0x0001e80000100800 */
[----:B0-----:R-:W4:Y:S01]  /*1db90*/  LDL.LU R20, [R1+0xdc] ;  /* 0x0000dc0001147983 */ /* 0x001f220000300800 */
[----:B-----5:R-:W-:-:S05]  /*1dba0*/  LEA R22, P4, R17, R26, 0x1 ;  /* 0x0000001a11167211 */ /* 0x020fca00078808ff */
[----:B------:R-:W-:Y:S04]  /*1dbb0*/  STL [R1+0x10a4], R22 ;  /* 0x0010a41601007387 */ /* 0x000fe80000100800 */
[----:B------:R0:W-:Y:S02]  /*1dbc0*/  STL [R1+0x1070], R19 ;  /* 0x0010701301007387 */ /* 0x0001e40000100800 */
[-C--:B0-----:R-:W-:Y:S02]  /*1dbd0*/  LEA.HI.X.SX32 R19, R6, R9.reuse, 0x1, P5 ;  /* 0x0000000906137211 */ /* 0x081fe400028f0eff */
[----:B------:R-:W-:Y:S01]  /*1dbe0*/  LEA R22, P6, R16, R26, 0x1 ;  /* 0x0000001a10167211 */ /* 0x000fe200078c08ff */
[----:B------:R-:W5:Y:S04]  /*1dbf0*/  LDL.LU R6, [R1+0xd8] ;  /* 0x0000d80001067983 */ /* 0x000f680000300800 */
[----:B------:R-:W-:Y:S04]  /*1dc00*/  STL [R1+0x10ac], R22 ;  /* 0x0010ac1601007387 */ /* 0x000fe80000100800 */
[----:B------:R0:W-:Y:S01]  /*1dc10*/  STL [R1+0x1078], R19 ;  /* 0x0010781301007387 */ /* 0x0001e20000100800 */
[----:B------:R-:W-:-:S02]  /*1dc20*/  LEA.HI.X.SX32 R18, R18, R9, 0x1, P2 ;  /* 0x0000000912127211 */ /* 0x000fc400010f0eff */
[----:B0-----:R-:W-:Y:S02]  /*1dc30*/  LEA.HI.X.SX32 R19, R7, R9, 0x1, P3 ;  /* 0x0000000907137211 */ /* 0x001fe400018f0eff */
[----:B------:R-:W5:Y:S01]  /*1dc40*/  LDL.LU R7, [R1+0xd4] ;  /* 0x0000d40001077983 */ /* 0x000f620000300800 */
[----:B------:R-:W-:-:S05]  /*1dc50*/  LEA R22, P5, R15, R26, 0x1 ;  /* 0x0000001a0f167211 */ /* 0x000fca00078a08ff */
[----:B------:R-:W-:Y:S04]  /*1dc60*/  STL [R1+0x10b4], R22 ;  /* 0x0010b41601007387 */ /* 0x000fe80000100800 */
[----:B------:R0:W-:Y:S04]  /*1dc70*/  STL [R1+0x1080], R19 ;  /* 0x0010801301007387 */ /* 0x0001e80000100800 */
[----:B0-----:R-:W5:Y:S01]  /*1dc80*/  LDL.LU R19, [R1+0xd0] ;  /* 0x0000d00001137983 */ /* 0x001f620000300800 */
        /* <DEDUP_REMOVED lines=9> */
[----:B------:R-:W5:Y:S01]  /*1dd20*/  LDL.LU R29, [R1+0xc8] ;  /* 0x0000c800011d7983 */ /* 0x000f620000300800 */
[----:B--2---:R-:W-:Y:S02]  /*1dd30*/  LEA R22, P1, R13, R26, 0x1 ;  /* 0x0000001a0d167211 */ /* 0x004fe400078208ff */
[----:B------:R-:W-:-:S03]  /*1dd40*/  LEA.HI.X.SX32 R17, R17, R9, 0x1, P4 ;  /* 0x0000000911117211 */ /* 0x000fc600020f0eff */
[----:B------:R0:W-:Y:S04]  /*1dd50*/  STL [R1+0x10cc], R22 ;  /* 0x0010cc1601007387 */ /* 0x0001e80000100800 */
[----:B------:R1:W-:Y:S01]  /*1dd60*/  STL [R1+0x1098], R18 ;  /* 0x0010981201007387 */ /* 0x0003e20000100800 */
[----:B------:R-:W-:Y:S02]  /*1dd70*/  LEA.HI.X.SX32 R16, R16, R9, 0x1, P6 ;  /* 0x0000000910107211 */ /* 0x000fe400030f0eff */
[-C--:B0-----:R-:W-:Y:S01]  /*1dd80*/  LEA R22, P0, R21, R26.reuse, 0x1 ;  /* 0x0000001a15167211 */ /* 0x081fe200078008ff */
[----:B-1----:R-:W2:Y:S04]  /*1dd90*/  LDL.LU R18, [R1+0xc4] ;  /* 0x0000c40001127983 */ /* 0x002ea80000300800 */
[----:B------:R-:W-:Y:S04]  /*1dda0*/  STL [R1+0x10d4], R22 ;  /* 0x0010d41601007387 */ /* 0x000fe80000100800 */
[----:B------:R0:W-:Y:S04]  /*1ddb0*/  STL [R1+0x10a0], R17 ;  /* 0x0010a01101007387 */ /* 0x0001e80000100800 */
[----:B0-----:R-:W2:Y:S01]  /*1ddc0*/  LDL.LU R17, [R1+0xc0] ;  /* 0x0000c00001117983 */ /* 0x001ea20000300800 */
[----:B------:R-:W-:-:S05]  /*1ddd0*/  LEA R22, P4, R12, R26, 0x1 ;  /* 0x0000001a0c167211 */ /* 0x000fca00078808ff */
[----:B------:R-:W-:Y:S04]  /*1dde0*/  STL [R1+0x10dc], R22 ;  /* 0x0010dc1601007387 */ /* 0x000fe80000100800 */
[----:B------:R0:W-:Y:S01]  /*1ddf0*/  STL [R1+0x10a8], R16 ;  /* 0x0010a81001007387 */ /* 0x0001e20000100800 */
[----:B------:R-:W-:-:S03]  /*1de00*/  LEA.HI.X.SX32 R23, R15, R9, 0x1, P5 ;  /* 0x000000090f177211 */ /* 0x000fc600028f0eff */
[----:B0-----:R-:W2:Y:S01]  /*1de10*/  LDL.LU R16, [R1+0xbc] ;  /* 0x0000bc0001107983 */ /* 0x001ea20000300800 */
[----:B------:R-:W-:-:S05]  /*1de20*/  LEA R22, P6, R11, R26, 0x1 ;  /* 0x0000001a0b167211 */ /* 0x000fca00078c08ff */
[----:B------:R-:W-:Y:S04]  /*1de30*/  STL [R1+0x10e4], R22 ;  /* 0x0010e41601007387 */ /* 0x000fe80000100800 */
[----:B------:R-:W2:Y:S04]  /*1de40*/  LDL.LU R15, [R1+0xb8] ;  /* 0x0000b800010f7983 */ /* 0x000ea80000300800 */
[----:B------:R0:W-:Y:S02]  /*1de50*/  STL [R1+0x10b0], R23 ;  /* 0x0010b01701007387 */ /* 0x0001e40000100800 */
[----:B0-----:R-:W-:-:S02]  /*1de60*/  LEA.HI.X.SX32 R23, R14, R9, 0x1, P3 ;  /* 0x000000090e177211 */ /* 0x001fc400018f0eff */
[----:B---3--:R-:W-:-:S05]  /*1de70*/  LEA R22, P5, R10, R26, 0x1 ;  /* 0x0000001a0a167211 */ /* 0x008fca00078a08ff */
[----:B------:R0:W-:Y:S04]  /*1de80*/  STL [R1+0x10ec], R22 ;  /* 0x0010ec1601007387 */ /* 0x0001e80000100800 */
[----:B------:R-:W3:Y:S04]  /*1de90*/  LDL.LU R14, [R1+0xb4] ;  /* 0x0000b400010e7983 */ /* 0x000ee80000300800 */
[----:B------:R1:W-:Y:S01]  /*1dea0*/  STL [R1+0x10b8], R23 ;  /* 0x0010b81701007387 */ /* 0x0003e20000100800 */
[----:B0-----:R-:W-:Y:S02]  /*1deb0*/  LEA R22, P3, R5, R26, 0x1 ;  /* 0x0000001a05167211 */ /* 0x001fe400078608ff */
[----:B-1----:R-:W-:-:S03]  /*1dec0*/  LEA.HI.X.SX32 R23, R25, R9, 0x1, P2 ;  /* 0x0000000919177211 */ /* 0x002fc600010f0eff */
[----:B------:R4:W-:Y:S04]  /*1ded0*/  STL [R1+0x10f4], R22 ;  /* 0x0010f41601007387 */ /* 0x0009e80000100800 */
[----:B------:R-:W3:Y:S04]  /*1dee0*/  LDL.LU R25, [R1+0xb0] ;  /* 0x0000b00001197983 */ /* 0x000ee80000300800 */
[----:B------:R0:W-:Y:S01]  /*1def0*/  STL [R1+0x10c0], R23 ;  /* 0x0010c01701007387 */ /* 0x0001e20000100800 */
[----:B----4-:R-:W-:Y:S02]  /*1df00*/  LEA R22, P2, R20, R26, 0x1 ;  /* 0x0000001a14167211 */ /* 0x010fe400078408ff */
[----:B0-----:R-:W-:-:S03]  /*1df10*/  LEA.HI.X.SX32 R23, R13, R9, 0x1, P1 ;  /* 0x000000090d177211 */ /* 0x001fc600008f0eff */
[----:B------:R5:W-:Y:S04]  /*1df20*/  STL [R1+0x10fc], R22 ;  /* 0x0010fc1601007387 */ /* 0x000be80000100800 */
[----:B------:R-:W4:Y:S04]  /*1df30*/  LDL.LU R13, [R1+0xac] ;  /* 0x0000ac00010d7983 */ /* 0x000f280000300800 */
[----:B------:R0:W-:Y:S01]  /*1df40*/  STL [R1+0x10c8], R23 ;  /* 0x0010c81701007387 */ /* 0x0001e20000100800 */
[----:B-----5:R-:W-:Y:S02]  /*1df50*/  LEA R22, P1, R6, R26, 0x1 ;  /* 0x0000001a06167211 */ /* 0x020fe400078208ff */
[----:B0-----:R-:W-:-:S03]  /*1df60*/  LEA.HI.X.SX32 R23, R21, R9, 0x1, P0 ;  /* 0x0000000915177211 */ /* 0x001fc600000f0eff */
[----:B------:R0:W-:Y:S01]  /*1df70*/  STL [R1+0x1104], R22 ;  /* 0x0011041601007387 */ /* 0x0001e20000100800 */
[----:B------:R-:W-:-:S03]  /*1df80*/  LEA.HI.X.SX32 R21, R12, R9, 0x1, P4 ;  /* 0x000000090c157211 */ /* 0x000fc600020f0eff */
[----:B------:R-:W-:Y:S04]  /*1df90*/  STL [R1+0x10d0], R23 ;  /* 0x0010d01701007387 */ /* 0x000fe80000100800 */
[----:B------:R-:W5:Y:S01]  /*1dfa0*/  LDL.LU R12, [R1+0xa8] ;  /* 0x0000a800010c7983 */ /* 0x000f620000300800 */
[----:B0-----:R-:W-:-:S05]  /*1dfb0*/  LEA R22, P0, R7, R26, 0x1 ;  /* 0x0000001a07167211 */ /* 0x001fca00078008ff */
        /* <DEDUP_REMOVED lines=16> */
[----:B------:R0:W-:Y:S01]  /*1e0c0*/  STL [R1+0x10f0], R21 ;  /* 0x0010f01501007387 */ /* 0x0001e20000100800 */
[----:B------:R-:W-:-:S03]  /*1e0d0*/  LEA.HI.X.SX32 R20, R20, R9, 0x1, P2 ;  /* 0x0000000914147211 */ /* 0x000fc600010f0eff */
[----:B0-----:R-:W5:Y:S01]  /*1e0e0*/  LDL.LU R21, [R1+0x98] ;  /* 0x0000980001157983 */ /* 0x001f620000300800 */
[----:B--2---:R-:W-:-:S05]  /*1e0f0*/  LEA R22, P3, R18, R26, 0x1 ;  /* 0x0000001a12167211 */ /* 0x004fca00078608ff */
[----:B------:R0:W-:Y:S04]  /*1e100*/  STL [R1+0x112c], R22 ;  /* 0x00112c1601007387 */ /* 0x0001e80000100800 */
[----:B------:R1:W-:Y:S01]  /*1e110*/  STL [R1+0x10f8], R20 ;  /* 0x0010f81401007387 */ /* 0x0003e20000100800 */
[----:B------:R-:W-:Y:S02]  /*1e120*/  LEA R23, P2, R17, R26, 0x1 ;  /* 0x0000001a11177211 */ /* 0x000fe400078408ff */
[----:B0-----:R-:W-:-:S03]  /*1e130*/  LEA.HI.X.SX32 R22, R6, R9, 0x1, P1 ;  /* 0x0000000906167211 */ /* 0x001fc600008f0eff */
[----:B------:R-:W-:Y:S04]  /*1e140*/  STL [R1+0x1134], R23 ;  /* 0x0011341701007387 */ /* 0x000fe80000100800 */
[----:B------:R-:W2:Y:S04]  /*1e150*/  LDL.LU R6, [R1+0x94] ;  /* 0x0000940001067983 */ /* 0x000ea80000300800 */
[----:B------:R0:W-:Y:S01]  /*1e160*/  STL [R1+0x1100], R22 ;  /* 0x0011001601007387 */ /* 0x0001e20000100800 */
[----:B-1----:R-:W-:Y:S02]  /*1e170*/  LEA R20, P1, R16, R26, 0x1 ;  /* 0x0000001a10147211 */ /* 0x002fe400078208ff */
[----:B0-----:R-:W-:-:S03]  /*1e180*/  LEA.HI.X.SX32 R22, R7, R9, 0x1, P0 ;  /* 0x0000000907167211 */ /* 0x001fc600000f0eff */
[----:B------:R0:W-:Y:S04]  /*1e190*/  STL [R1+0x113c], R20 ;  /* 0x00113c1401007387 */ /* 0x0001e80000100800 */
[----:B------:R-:W2:Y:S01]  /*1e1a0*/  LDL.LU R7, [R1+0x90] ;  /* 0x0000900001077983 */ /* 0x000ea20000300800 */
[----:B0-----:R-:W-:-:S03]  /*1e1b0*/  LEA R20, P0, R15, R26, 0x1 ;  /* 0x0000001a0f147211 */ /* 0x001fc600078008ff */
[----:B------:R-:W-:Y:S04]  /*1e1c0*/  STL [R1+0x1108], R22 ;  /* 0x0011081601007387 */ /* 0x000fe80000100800 */
[----:B------:R0:W-:Y:S04]  /*1e1d0*/  STL [R1+0x1144], R20 ;  /* 0x0011441401007387 */ /* 0x0001e80000100800 */
[----:B0-----:R-:W2:Y:S01]  /*1e1e0*/  LDL.LU R20, [R1+0x8c] ;  /* 0x00008c0001147983 */ /* 0x001ea20000300800 */
[----:B------:R-:W-:-:S05]  /*1e1f0*/  LEA.HI.X.SX32 R22, R19, R9, 0x1, P4 ;  /* 0x0000000913167211 */ /* 0x000fca00020f0eff */
[----:B------:R0:W-:Y:S02]  /*1e200*/  STL [R1+0x1110], R22 ;  /* 0x0011101601007387 */ /* 0x0001e40000100800 */
[----:B0-----:R-:W-:Y:S02]  /*1e210*/  LEA.HI.X.SX32 R22, R8, R9, 0x1, P6 ;  /* 0x0000000908167211 */ /* 0x001fe400030f0eff */
[----:B---3--:R-:W-:-:S05]  /*1e220*/  LEA R19, P4, R14, R26, 0x1 ;  /* 0x0000001a0e137211 */ /* 0x008fca00078808ff */
[----:B------:R0:W-:Y:S04]  /*1e230*/  STL [R1+0x114c], R19 ;  /* 0x00114c1301007387 */ /* 0x0001e80000100800 */
[----:B------:R-:W3:Y:S04]  /*1e240*/  LDL.LU R8, [R1+0x88] ;  /* 0x0000880001087983 */ /* 0x000ee80000300800 */
[----:B------:R1:W-:Y:S01]  /*1e250*/  STL [R1+0x1118], R22 ;  /* 0x0011181601007387 */ /* 0x0003e20000100800 */
[----:B0-----:R-:W-:Y:S02]  /*1e260*/  LEA R19, P6, R25, R26, 0x1 ;  /* 0x0000001a19137211 */ /* 0x001fe400078c08ff */
[----:B-1----:R-:W-:-:S03]  /*1e270*/  LEA.HI.X.SX32 R22, R29, R9, 0x1, P5 ;  /* 0x000000091d167211 */ /* 0x002fc600028f0eff */
[----:B------:R4:W-:Y:S04]  /*1e280*/  STL [R1+0x1154], R19 ;  /* 0x0011541301007387 */ /* 0x0009e80000100800 */
[----:B------:R-:W3:Y:S01]  /*1e290*/  LDL.LU R29, [R1+0x84] ;  /* 0x00008400011d7983 */ /* 0x000ee20000300800 */
[----:B------:R-:W-:-:S03]  /*1e2a0*/  LEA.HI.X.SX32 R18, R18, R9, 0x1, P3 ;  /* 0x0000000912127211 */ /* 0x000fc600018f0eff */
[----:B------:R-:W-:Y:S01]  /*1e2b0*/  STL [R1+0x1120], R22 ;  /* 0x0011201601007387 */ /* 0x000fe20000100800 */
[----:B----4-:R-:W-:-:S05]  /*1e2c0*/  LEA R19, P5, R13, R26, 0x1 ;  /* 0x0000001a0d137211 */ /* 0x010fca00078a08ff */
[----:B------:R0:W-:Y:S01]  /*1e2d0*/  STL [R1+0x115c], R19 ;  /* 0x00115c1301007387 */ /* 0x0001e20000100800 */
[----:B------:R-:W-:-:S03]  /*1e2e0*/  LEA.HI.X.SX32 R17, R17, R9, 0x1, P2 ;  /* 0x0000000911117211 */ /* 0x000fc600010f0eff */
[----:B0-----:R-:W4:Y:S04]  /*1e2f0*/  LDL.LU R19, [R1+0x80] ;  /* 0x0000800001137983 */ /* 0x001f280000300800 */
[----:B------:R0:W-:Y:S01]  /*1e300*/  STL [R1+0x1128], R18 ;  /* 0x0011281201007387 */ /* 0x0001e20000100800 */
[----:B------:R-:W-:Y:S02]  /*1e310*/  LEA.HI.X.SX32 R16, R16, R9, 0x1, P1 ;  /* 0x0000000910107211 */ /* 0x000fe400008f0eff */
[-C--:B-----5:R-:W-:Y:S01]  /*1e320*/  LEA R22, P3, R12, R26.reuse, 0x1 ;  /* 0x0000001a0c167211 */ /* 0x0a0fe200078608ff */
[----:B0-----:R-:W5:Y:S04]  /*1e330*/  LDL.LU R18, [R1+0x7c] ;  /* 0x00007c0001127983 */ /* 0x001f680000300800 */
[----:B------:R-:W-:Y:S04]  /*1e340*/  STL [R1+0x1164], R22 ;  /* 0x0011641601007387 */ /* 0x000fe80000100800 */
[----:B------:R0:W-:Y:S04]  /*1e350*/  STL [R1+0x1130], R17 ;  /* 0x0011301101007387 */ /* 0x0001e80000100800 */
[----:B0-----:R-:W5:Y:S01]  /*1e360*/  LDL.LU R17, [R1+0x78] ;  /* 0x0000780001117983 */ /* 0x001f620000300800 */
[----:B------:R-:W-:-:S05]  /*1e370*/  LEA R22, P2, R11, R26, 0x1 ;  /* 0x0000001a0b167211 */ /* 0x000fca00078408ff */
[----:B------:R0:W-:Y:S04]  /*1e380*/  STL [R1+0x116c], R22 ;  /* 0x00116c1601007387 */ /* 0x0001e80000100800 */
[----:B------:R1:W-:Y:S01]  /*1e390*/  STL [R1+0x1138], R16 ;  /* 0x0011381001007387 */ /* 0x0003e20000100800 */
[----:B0-----:R-:W-:-:S03]  /*1e3a0*/  LEA.HI.X.SX32 R22, R15, R9, 0x1, P0 ;  /* 0x000000090f167211 */ /* 0x001fc600000f0eff */
[----:B-1----:R-:W5:Y:S01]  /*1e3b0*/  LDL.LU R16, [R1+0x74] ;  /* 0x0000740001107983 */ /* 0x002f620000300800 */
[----:B------:R-:W-:-:S05]  /*1e3c0*/  LEA R23, P1, R10, R26, 0x1 ;  /* 0x0000001a0a177211 */ /* 0x000fca00078208ff */
[----:B------:R0:W-:Y:S04]  /*1e3d0*/  STL [R1+0x1174], R23 ;  /* 0x0011741701007387 */ /* 0x0001e80000100800 */
[----:B------:R-:W5:Y:S04]  /*1e3e0*/  LDL.LU R15, [R1+0x70] ;  /* 0x00007000010f7983 */ /* 0x000f680000300800 */
[----:B------:R1:W-:Y:S01]  /*1e3f0*/  STL [R1+0x1140], R22 ;  /* 0x0011401601007387 */ /* 0x0003e20000100800 */
[----:B0-----:R-:W-:Y:S02]  /*1e400*/  LEA R23, P0, R5, R26, 0x1 ;  /* 0x0000001a05177211 */ /* 0x001fe400078008ff */
[----:B-1----:R-:W-:-:S03]  /*1e410*/  LEA.HI.X.SX32 R22, R14, R9, 0x1, P4 ;  /* 0x000000090e167211 */ /* 0x002fc600020f0eff */
[----:B------:R0:W-:Y:S04]  /*1e420*/  STL [R1+0x117c], R23 ;  /* 0x00117c1701007387 */ /* 0x0001e80000100800 */
[----:B------:R-:W5:Y:S04]  /*1e430*/  LDL.LU R14, [R1+0x6c] ;  /* 0x00006c00010e7983 */ /* 0x000f680000300800 */
[----:B------:R1:W-:Y:S01]  /*1e440*/  STL [R1+0x1148], R22 ;  /* 0x0011481601007387 */ /* 0x0003e20000100800 */
[----:B0-----:R-:W-:Y:S02]  /*1e450*/  LEA R23, P4, R21, R26, 0x1 ;  /* 0x0000001a15177211 */ /* 0x001fe400078808ff */
[----:B-1----:R-:W-:-:S03]  /*1e460*/  LEA.HI.X.SX32 R22, R25, R9, 0x1, P6 ;  /* 0x0000000919167211 */ /* 0x002fc600030f0eff */
[----:B------:R-:W-:Y:S04]  /*1e470*/  STL [R1+0x1184], R23 ;  /* 0x0011841701007387 */ /* 0x000fe80000100800 */
[----:B------:R-:W5:Y:S04]  /*1e480*/  LDL.LU R25, [R1+0x68] ;  /* 0x0000680001197983 */ /* 0x000f680000300800 */
        /* <DEDUP_REMOVED lines=19> */
[----:B------:R0:W-:Y:S04]  /*1e5c0*/  STL [R1+0x11a4], R23 ;  /* 0x0011a41701007387 */ /* 0x0001e80000100800 */
[----:B------:R4:W-:Y:S01]  /*1e5d0*/  STL [R1+0x1170], R22 ;  /* 0x0011701601007387 */ /* 0x0009e20000100800 */
[----:B0-----:R-:W-:Y:S02]  /*1e5e0*/  LEA.HI.X.SX32 R23, R5, R9, 0x1, P0 ;  /* 0x0000000905177211 */ /* 0x001fe400000f0eff */
[----:B------:R-:W-:-:S05]  /*1e5f0*/  LEA R24, P1, R29, R26, 0x1 ;  /* 0x0000001a1d187211 */ /* 0x000fca00078208ff */
[----:B------:R-:W-:Y:S04]  /*1e600*/  STL [R1+0x11ac], R24 ;  /* 0x0011ac1801007387 */ /* 0x000fe80000100800 */
[----:B------:R-:W3:Y:S04]  /*1e610*/  LDL.LU R5, [R1+0x54] ;  /* 0x0000540001057983 */ /* 0x000ee80000300800 */
[----:B------:R0:W-:Y:S01]  /*1e620*/  STL [R1+0x1178], R23 ;  /* 0x0011781701007387 */ /* 0x0001e20000100800 */
[----:B----4-:R-:W-:Y:S02]  /*1e630*/  LEA R22, P0, R19, R26, 0x1 ;  /* 0x0000001a13167211 */ /* 0x010fe400078008ff */
[----:B0-----:R-:W-:-:S03]  /*1e640*/  LEA.HI.X.SX32 R23, R21, R9, 0x1, P4 ;  /* 0x0000000915177211 */ /* 0x001fc600020f0eff */
[----:B------:R5:W-:Y:S01]  /*1e650*/  STL [R1+0x11b4], R22 ;  /* 0x0011b41601007387 */ /* 0x000be20000100800 */
[----:B------:R-:W-:-:S03]  /*1e660*/  LEA.HI.X.SX32 R21, R6, R9, 0x1, P6 ;  /* 0x0000000906157211 */ /* 0x000fc600030f0eff */
[----:B------:R-:W-:Y:S04]  /*1e670*/  STL [R1+0x1180], R23 ;  /* 0x0011801701007387 */ /* 0x000fe80000100800 */
[----:B------:R-:W4:Y:S01]  /*1e680*/  LDL.LU R6, [R1+0x50] ;  /* 0x0000500001067983 */ /* 0x000f220000300800 */
[----:B-----5:R-:W-:-:S05]  /*1e690*/  LEA R22, P4, R18, R26, 0x1 ;  /* 0x0000001a12167211 */ /* 0x020fca00078808ff */
[----:B------:R0:W-:Y:S04]  /*1e6a0*/  STL [R1+0x11bc], R22 ;  /* 0x0011bc1601007387 */ /* 0x0001e80000100800 */
[----:B------:R-:W-:Y:S01]  /*1e6b0*/  STL [R1+0x1188], R21 ;  /* 0x0011881501007387 */ /* 0x000fe20000100800 */
[----:B0-----:R-:W-:Y:S02]  /*1e6c0*/  LEA.HI.X.SX32 R22, R7, R9, 0x1, P5 ;  /* 0x0000000907167211 */ /* 0x001fe400028f0eff */
[----:B------:R-:W-:-:S05]  /*1e6d0*/  LEA R23, P6, R17, R26, 0x1 ;  /* 0x0000001a11177211 */ /* 0x000fca00078c08ff */
[----:B------:R-:W-:Y:S04]  /*1e6e0*/  STL [R1+0x11c4], R23 ;  /* 0x0011c41701007387 */ /* 0x000fe80000100800 */
[----:B------:R-:W5:Y:S04]  /*1e6f0*/  LDL.LU R7, [R1+0x4c] ;  /* 0x00004c0001077983 */ /* 0x000f680000300800 */
[----:B------:R0:W-:Y:S02]  /*1e700*/  STL [R1+0x1190], R22 ;  /* 0x0011901601007387 */ /* 0x0001e40000100800 */
[----:B0-----:R-:W-:-:S02]  /*1e710*/  LEA.HI.X.SX32 R22, R20, R9, 0x1, P3 ;  /* 0x0000000914167211 */ /* 0x001fc400018f0eff */
[----:B------:R-:W-:-:S05]  /*1e720*/  LEA R21, P5, R16, R26, 0x1 ;  /* 0x0000001a10157211 */ /* 0x000fca00078a08ff */
[----:B------:R0:W-:Y:S01]  /*1e730*/  STL [R1+0x11cc], R21 ;  /* 0x0011cc1501007387 */ /* 0x0001e20000100800 */
[----:B------:R-:W-:-:S03]  /*1e740*/  LEA.HI.X.SX32 R20, R8, R9, 0x1, P2 ;  /* 0x0000000908147211 */ /* 0x000fc600010f0eff */
[----:B------:R-:W-:Y:S04]  /*1e750*/  STL [R1+0x1198], R22 ;  /* 0x0011981601007387 */ /* 0x000fe80000100800 */
[----:B------:R-:W5:Y:S01]  /*1e760*/  LDL.LU R8, [R1+0x48] ;  /* 0x0000480001087983 */ /* 0x000f620000300800 */
[----:B0-----:R-:W-:-:S05]  /*1e770*/  LEA R21, P3, R15, R26, 0x1 ;  /* 0x0000001a0f157211 */ /* 0x001fca00078608ff */
[----:B------:R0:W-:Y:S04]  /*1e780*/  STL [R1+0x11d4], R21 ;  /* 0x0011d41501007387 */ /* 0x0001e80000100800 */
[----:B------:R1:W-:Y:S01]  /*1e790*/  STL [R1+0x11a0], R20 ;  /* 0x0011a01401007387 */ /* 0x0003e20000100800 */
[----:B0-----:R-:W-:Y:S02]  /*1e7a0*/  LEA.HI.X.SX32 R21, R29, R9, 0x1, P1 ;  /* 0x000000091d157211 */ /* 0x001fe400008f0eff */
[----:B------:R-:W-:-:S05]  /*1e7b0*/  LEA R22, P2, R14, R26, 0x1 ;  /* 0x0000001a0e167211 */ /* 0x000fca00078408ff */
[----:B------:R-:W-:Y:S04]  /*1e7c0*/  STL [R1+0x11dc], R22 ;  /* 0x0011dc1601007387 */ /* 0x000fe80000100800 */
[----:B------:R-:W5:Y:S04]  /*1e7d0*/  LDL.LU R29, [R1+0x44] ;  /* 0x00004400011d7983 */ /* 0x000f680000300800 */
[----:B------:R0:W-:Y:S01]  /*1e7e0*/  STL [R1+0x11a8], R21 ;  /* 0x0011a81501007387 */ /* 0x0001e20000100800 */
[----:B-1----:R-:W-:Y:S02]  /*1e7f0*/  LEA R20, P1, R25, R26, 0x1 ;  /* 0x0000001a19147211 */ /* 0x002fe400078208ff */
[----:B0-----:R-:W-:-:S03]  /*1e800*/  LEA.HI.X.SX32 R21, R19, R9, 0x1, P0 ;  /* 0x0000000913157211 */ /* 0x001fc600000f0eff */
[----:B------:R0:W-:Y:S01]  /*1e810*/  STL [R1+0x11e4], R20 ;  /* 0x0011e41401007387 */ /* 0x0001e20000100800 */
[----:B------:R-:W-:-:S03]  /*1e820*/  LEA.HI.X.SX32 R19, R18, R9, 0x1, P4 ;  /* 0x0000000912137211 */ /* 0x000fc600020f0eff */
[----:B------:R-:W-:Y:S04]  /*1e830*/  STL [R1+0x11b0], R21 ;  /* 0x0011b01501007387 */ /* 0x000fe80000100800 */
[----:B------:R-:W5:Y:S01]  /*1e840*/  LDL.LU R28, [R1+0x40] ;  /* 0x00004000011c7983 */ /* 0x000f620000300800 */
[----:B0-----:R-:W-:-:S05]  /*1e850*/  LEA R20, P0, R13, R26, 0x1 ;  /* 0x0000001a0d147211 */ /* 0x001fca00078008ff */
[----:B------:R-:W-:Y:S01]  /*1e860*/  STL [R1+0x11ec], R20 ;  /* 0x0011ec1401007387 */ /* 0x000fe20000100800 */
[----:B------:R-:W-:-:S03]  /*1e870*/  LEA.HI.X.SX32 R17, R17, R9, 0x1, P6 ;  /* 0x0000000911117211 */ /* 0x000fc600030f0eff */
[----:B------:R-:W-:Y:S04]  /*1e880*/  STL [R1+0x11b8], R19 ;  /* 0x0011b81301007387 */ /* 0x000fe80000100800 */
[----:B------:R-:W5:Y:S01]  /*1e890*/  LDL.LU R24, [R1+0x3c] ;  /* 0x00003c0001187983 */ /* 0x000f620000300800 */
[----:B--2---:R-:W-:-:S05]  /*1e8a0*/  LEA R18, P4, R12, R26, 0x1 ;  /* 0x0000001a0c127211 */ /* 0x004fca00078808ff */
[----:B------:R-:W-:Y:S04]  /*1e8b0*/  STL [R1+0x11f4], R18 ;  /* 0x0011f41201007387 */ /* 0x000fe80000100800 */
[----:B------:R0:W-:Y:S04]  /*1e8c0*/  STL [R1+0x11c0], R17 ;  /* 0x0011c01101007387 */ /* 0x0001e80000100800 */
[----:B------:R-:W2:Y:S01]  /*1e8d0*/  LDL.LU R23, [R1+0x38] ;  /* 0x0000380001177983 */ /* 0x000ea20000300800 */
[----:B0-----:R-:W-:Y:S02]  /*1e8e0*/  LEA.HI.X.SX32 R17, R16, R9, 0x1, P5 ;  /* 0x0000000910117211 */ /* 0x001fe400028f0eff */
[----:B------:R-:W-:-:S05]  /*1e8f0*/  LEA R18, P6, R11, R26, 0x1 ;  /* 0x0000001a0b127211 */ /* 0x000fca00078c08ff */
[----:B------:R-:W-:Y:S04]  /*1e900*/  STL [R1+0x11fc], R18 ;  /* 0x0011fc1201007387 */ /* 0x000fe80000100800 */
[----:B------:R-:W-:Y:S04]  /*1e910*/  STL [R1+0x11c8], R17 ;  /* 0x0011c81101007387 */ /* 0x000fe80000100800 */
[----:B------:R-:W2:Y:S01]  /*1e920*/  LDL.LU R22, [R1+0x34] ;  /* 0x0000340001167983 */ /* 0x000ea20000300800 */
[----:B------:R-:W-:Y:S02]  /*1e930*/  LEA.HI.X.SX32 R15, R15, R9, 0x1, P3 ;  /* 0x000000090f0f7211 */ /* 0x000fe400018f0eff */
[----:B------:R-:W-:-:S05]  /*1e940*/  LEA R16, P5, R10, R26, 0x1 ;  /* 0x0000001a0a107211 */ /* 0x000fca00078a08ff */
[----:B------:R3:W-:Y:S04]  /*1e950*/  STL [R1+0x1204], R16 ;  /* 0x0012041001007387 */ /* 0x0007e80000100800 */
[----:B------:R-:W2:Y:S04]  /*1e960*/  LDL.LU R21, [R1+0x30] ;  /* 0x0000300001157983 */ /* 0x000ea80000300800 */
[----:B------:R0:W-:Y:S04]  /*1e970*/  STL [R1+0x11d0], R15 ;  /* 0x0011d00f01007387 */ /* 0x0001e80000100800 */
[----:B------:R-:W2:Y:S01]  /*1e980*/  LDL.LU R20, [R1+0x2c] ;  /* 0x00002c0001147983 */ /* 0x000ea20000300800 */
[----:B---3--:R-:W-:-:S05]  /*1e990*/  LEA R16, P3, R5, R26, 0x1 ;  /* 0x0000001a05107211 */ /* 0x008fca00078608ff */
[----:B------:R-:W-:Y:S04]  /*1e9a0*/  STL [R1+0x120c], R16 ;  /* 0x00120c1001007387 */ /* 0x000fe80000100800 */
[----:B------:R-:W3:Y:S01]  /*1e9b0*/  LDL.LU R19, [R1+0x28] ;  /* 0x0000280001137983 */ /* 0x000ee20000300800 */
[----:B0-----:R-:W-:-:S05]  /*1e9c0*/  LEA.HI.X.SX32 R15, R14, R9, 0x1, P2 ;  /* 0x000000090e0f7211 */ /* 0x001fca00010f0eff */
[----:B------:R0:W-:Y:S04]  /*1e9d0*/  STL [R1+0x11d8], R15 ;  /* 0x0011d80f01007387 */ /* 0x0001e80000100800 */
[----:B------:R-:W3:Y:S01]  /*1e9e0*/  LDL.LU R18, [R1+0x24] ;  /* 0x0000240001127983 */ /* 0x000ee20000300800 */
[----:B0-----:R-:W-:Y:S02]  /*1e9f0*/  LEA.HI.X.SX32 R15, R25, R9, 0x1, P1 ;  /* 0x00000009190f7211 */ /* 0x001fe400008f0eff */
[----:B----4-:R-:W-:-:S05]  /*1ea00*/  LEA R14, P2, R6, R26, 0x1 ;  /* 0x0000001a060e7211 */ /* 0x010fca00078408ff */
[----:B------:R5:W-:Y:S01]  /*1ea10*/  STL [R1+0x1214], R14 ;  /* 0x0012140e01007387 */ /* 0x000be20000100800 */
[----:B------:R-:W-:-:S03]  /*1ea20*/  LEA.HI.X.SX32 R13, R13, R9, 0x1, P0 ;  /* 0x000000090d0d7211 */ /* 0x000fc600000f0eff */
[----:B------:R-:W4:Y:S04]  /*1ea30*/  LDL.LU R25, [R1+0x20] ;  /* 0x0000200001197983 */ /* 0x000f280000300800 */
[----:B------:R0:W-:Y:S04]  /*1ea40*/  STL [R1+0x11e0], R15 ;  /* 0x0011e00f01007387 */ /* 0x0001e80000100800 */
[----:B------:R-:W4:Y:S01]  /*1ea50*/  LDL.LU R17, [R1+0x1c] ;  /* 0x00001c0001117983 */ /* 0x000f220000300800 */
[----:B-----5:R-:W-:-:S05]  /*1ea60*/  LEA R14, P1, R7, R26, 0x1 ;  /* 0x0000001a070e7211 */ /* 0x020fca00078208ff */
[----:B------:R-:W-:Y:S04]  /*1ea70*/  STL [R1+0x121c], R14 ;  /* 0x00121c0e01007387 */ /* 0x000fe80000100800 */
[----:B------:R-:W5:Y:S04]  /*1ea80*/  LDL.LU R16, [R1+0x18] ;  /* 0x0000180001107983 */ /* 0x000f680000300800 */
[----:B------:R1:W-:Y:S01]  /*1ea90*/  STL [R1+0x11e8], R13 ;  /* 0x0011e80d01007387 */ /* 0x0003e20000100800 */
[----:B------:R-:W-:-:S03]  /*1eaa0*/  LEA.HI.X.SX32 R11, R11, R9, 0x1, P6 ;  /* 0x000000090b0b7211 */ /* 0x000fc600030f0eff */
[----:B0-----:R-:W5:Y:S01]  /*1eab0*/  LDL.LU R15, [R1+0x14] ;  /* 0x00001400010f7983 */ /* 0x001f620000300800 */
[----:B-1----:R-:W-:Y:S02]  /*1eac0*/  LEA.HI.X.SX32 R13, R12, R9, 0x1, P4 ;  /* 0x000000090c0d7211 */ /* 0x002fe400020f0eff */
[----:B------:R-:W-:-:S05]  /*1ead0*/  LEA R14, P0, R8, R26, 0x1 ;  /* 0x0000001a080e7211 */ /* 0x000fca00078008ff */
[----:B------:R0:W-:Y:S01]  /*1eae0*/  STL [R1+0x1224], R14 ;  /* 0x0012240e01007387 */ /* 0x0001e20000100800 */
[----:B------:R-:W-:-:S03]  /*1eaf0*/  LEA.HI.X.SX32 R10, R10, R9, 0x1, P5 ;  /* 0x000000090a0a7211 */ /* 0x000fc600028f0eff */
[----:B0-----:R-:W5:Y:S04]  /*1eb00*/  LDL.LU R14, [R1+0x10] ;  /* 0x00001000010e7983 */ /* 0x001f680000300800 */
[----:B------:R0:W-:Y:S04]  /*1eb10*/  STL [R1+0x11f0], R13 ;  /* 0x0011f00d01007387 */ /* 0x0001e80000100800 */
[----:B0-----:R-:W5:Y:S01]  /*1eb20*/  LDL.LU R13, [R1+0xc] ;  /* 0x00000c00010d7983 */ /* 0x001f620000300800 */
[----:B------:R-:W-:-:S05]  /*1eb30*/  LEA R12, P4, R29, R26, 0x1 ;  /* 0x0000001a1d0c7211 */ /* 0x000fca00078808ff */
[----:B------:R0:W-:Y:S04]  /*1eb40*/  STL [R1+0x122c], R12 ;  /* 0x00122c0c01007387 */ /* 0x0001e80000100800 */
[----:B0-----:R-:W5:Y:S04]  /*1eb50*/  LDL.LU R12, [R1+0x8] ;  /* 0x00000800010c7983 */ /* 0x001f680000300800 */
[----:B------:R0:W-:Y:S02]  /*1eb60*/  STL [R1+0x11f8], R11 ;  /* 0x0011f80b01007387 */ /* 0x0001e40000100800 */
[----:B0-----:R-:W-:-:S05]  /*1eb70*/  LEA R11, P6, R28, R26, 0x1 ;  /* 0x0000001a1c0b7211 */ /* 0x001fca00078c08ff */
[----:B------:R0:W-:Y:S01]  /*1eb80*/  STL [R1+0x1234], R11 ;  /* 0x0012340b01007387 */ /* 0x0001e20000100800 */
[----:B------:R-:W-:-:S03]  /*1eb90*/  LEA.HI.X.SX32 R5, R5, R9, 0x1, P3 ;  /* 0x0000000905057211 */ /* 0x000fc600018f0eff */
[----:B0-----:R-:W5:Y:S04]  /*1eba0*/  LDL.LU R11, [R1+0x4] ;  /* 0x00000400010b7983 */ /* 0x001f680000300800 */
[----:B------:R0:W-:Y:S02]  /*1ebb0*/  STL [R1+0x1200], R10 ;  /* 0x0012000a01007387 */ /* 0x0001e40000100800 */
[----:B0-----:R-:W-:-:S05]  /*1ebc0*/  LEA R10, P5, R24, R26, 0x1 ;  /* 0x0000001a180a7211 */ /* 0x001fca00078a08ff */
[----:B------:R0:W-:Y:S01]  /*1ebd0*/  STL [R1+0x123c], R10 ;  /* 0x00123c0a01007387 */ /* 0x0001e20000100800 */
[----:B------:R-:W-:-:S03]  /*1ebe0*/  LEA.HI.X.SX32 R6, R6, R9, 0x1, P2 ;  /* 0x0000000906067211 */ /* 0x000fc600010f0eff */
[----:B0-----:R-:W5:Y:S04]  /*1ebf0*/  LDL.LU R10, [R1] ;  /* 0x00000000010a7983 */ /* 0x001f680000300800 */
[----:B------:R2:W-:Y:S02]  /*1ec00*/  STL [R1+0x1208], R5 ;  /* 0x0012080501007387 */ /* 0x0005e40000100800 */
[----:B--2---:R-:W-:-:S05]  /*1ec10*/  LEA R5, P3, R23, R26, 0x1 ;  /* 0x0000001a17057211 */ /* 0x004fca00078608ff */
[----:B------:R0:W-:Y:S01]  /*1ec20*/  STL [R1+0x1244], R5 ;  /* 0x0012440501007387 */ /* 0x0001e20000100800 */
[----:B------:R-:W-:-:S03]  /*1ec30*/  LEA.HI.X.SX32 R7, R7, R9, 0x1, P1 ;  /* 0x0000000907077211 */ /* 0x000fc600008f0eff */
[----:B0-----:R-:W2:Y:S04]  /*1ec40*/  LDL.LU R5, [R1+0x17bc] ;  /* 0x0017bc0001057983 */ /* 0x001ea80000300800 */
[----:B------:R0:W-:Y:S02]  /*1ec50*/  STL [R1+0x1210], R6 ;  /* 0x0012100601007387 */ /* 0x0001e40000100800 */
[----:B0-----:R-:W-:-:S05]  /*1ec60*/  LEA R6, P2, R22, R26, 0x1 ;  /* 0x0000001a16067211 */ /* 0x001fca00078408ff */
        /* <DEDUP_REMOVED lines=10> */
[----:B------:R0:W-:Y:S04]  /*1ed10*/  STL [R1+0x125c], R8 ;  /* 0x00125c0801007387 */ /* 0x0001e80000100800 */
[----:B0-----:R-:W2:Y:S04]  /*1ed20*/  LDL.LU R8, [R1+0x17b0] ;  /* 0x0017b00001087983 */ /* 0x001ea80000300800 */
[----:B------:R3:W-:Y:S02]  /*1ed30*/  STL [R1+0x1228], R29 ;  /* 0x0012281d01007387 */ /* 0x0007e40000100800 */
[----:B---3--:R-:W-:-:S05]  /*1ed40*/  LEA R29, P4, R19, R26, 0x1 ;  /* 0x0000001a131d7211 */ /* 0x008fca00078808ff */
[----:B------:R0:W-:Y:S04]  /*1ed50*/  STL [R1+0x1264], R29 ;  /* 0x0012641d01007387 */ /* 0x0001e80000100800 */
[----:B0-----:R-:W3:Y:S01]  /*1ed60*/  LDL.LU R29, [R1+0x17ac] ;  /* 0x0017ac00011d7983 */ /* 0x001ee20000300800 */
[-C--:B------:R-:W-:Y:S02]  /*1ed70*/  LEA.HI.X.SX32 R28, R28, R9.reuse, 0x1, P6 ;  /* 0x000000091c1c7211 */ /* 0x080fe400030f0eff */
[----:B------:R-:W-:-:S03]  /*1ed80*/  LEA.HI.X.SX32 R24, R24, R9, 0x1, P5 ;  /* 0x0000000918187211 */ /* 0x000fc600028f0eff */
[----:B------:R0:W-:Y:S01]  /*1ed90*/  STL [R1+0x1230], R28 ;  /* 0x0012301c01007387 */ /* 0x0001e20000100800 */
[----:B------:R-:W-:Y:S02]  /*1eda0*/  LEA.HI.X.SX32 R22, R22, R9, 0x1, P2 ;  /* 0x0000000916167211 */ /* 0x000fe400010f0eff */
[----:B0-----:R-:W-:-:S05]  /*1edb0*/  LEA R28, P6, R18, R26, 0x1 ;  /* 0x0000001a121c7211 */ /* 0x001fca00078c08ff */
[----:B------:R4:W-:Y:S04]  /*1edc0*/  STL [R1+0x126c], R28 ;  /* 0x00126c1c01007387 */ /* 0x0009e80000100800 */
[----:B------:R0:W-:Y:S01]  /*1edd0*/  STL [R1+0x1238], R24 ;  /* 0x0012381801007387 */ /* 0x0001e20000100800 */
[-C--:B----4-:R-:W-:Y:S02]  /*1ede0*/  LEA R28, P5, R25, R26.reuse, 0x1 ;  /* 0x0000001a191c7211 */ /* 0x090fe400078a08ff */
[----:B0-----:R-:W-:Y:S02]  /*1edf0*/  LEA.HI.X.SX32 R24, R23, R9, 0x1, P3 ;  /* 0x0000000917187211 */ /* 0x001fe400018f0eff */
[-C--:B------:R-:W-:Y:S01]  /*1ee00*/  LEA R23, P3, R17, R26.reuse, 0x1 ;  /* 0x0000001a11177211 */ /* 0x080fe200078608ff */
[----:B------:R-:W-:Y:S04]  /*1ee10*/  STL [R1+0x1274], R28 ;  /* 0x0012741c01007387 */ /* 0x000fe80000100800 */
[----:B------:R5:W-:Y:S04]  /*1ee20*/  STL [R1+0x1240], R24 ;  /* 0x0012401801007387 */ /* 0x000be80000100800 */
[----:B------:R0:W-:Y:S04]  /*1ee30*/  STL [R1+0x127c], R23 ;  /* 0x00127c1701007387 */ /* 0x0001e80000100800 */
[----:B------:R1:W-:Y:S01]  /*1ee40*/  STL [R1+0x1248], R22 ;  /* 0x0012481601007387 */ /* 0x0003e20000100800 */
[----:B-----5:R-:W-:-:S02]  /*1ee50*/  LEA R24, P2, R16, R26, 0x1 ;  /* 0x0000001a10187211 */ /* 0x020fc400078408ff */
[-C--:B0-----:R-:W-:Y:S02]  /*1ee60*/  LEA.HI.X.SX32 R23, R21, R9.reuse, 0x1, P1 ;  /* 0x0000000915177211 */ /* 0x081fe400008f0eff */
[----:B------:R-:W-:Y:S02]  /*1ee70*/  LEA.HI.X.SX32 R21, R20, R9, 0x1, P0 ;  /* 0x0000000914157211 */ /* 0x000fe400000f0eff */
[-C--:B-1----:R-:W-:Y:S01]  /*1ee80*/  LEA R22, P1, R15, R26.reuse, 0x1 ;  /* 0x0000001a0f167211 */ /* 0x082fe200078208ff */
[----:B------:R-:W-:Y:S01]  /*1ee90*/  STL [R1+0x1284], R24 ;  /* 0x0012841801007387 */ /* 0x000fe20000100800 */
[----:B------:R-:W-:-:S03]  /*1eea0*/  LEA R20, P0, R14, R26, 0x1 ;  /* 0x0000001a0e147211 */ /* 0x000fc600078008ff */
[----:B------:R-:W-:Y:S01]  /*1eeb0*/  STL [R1+0x1250], R23 ;  /* 0x0012501701007387 */ /* 0x000fe20000100800 */
[----:B------:R-:W-:-:S03]  /*1eec0*/  LEA.HI.X.SX32 R19, R19, R9, 0x1, P4 ;  /* 0x0000000913137211 */ /* 0x000fc600020f0eff */
[----:B------:R-:W-:Y:S04]  /*1eed0*/  STL [R1+0x128c], R22 ;  /* 0x00128c1601007387 */ /* 0x000fe80000100800 */
[----:B------:R0:W-:Y:S04]  /*1eee0*/  STL [R1+0x1258], R21 ;  /* 0x0012581501007387 */ /* 0x0001e80000100800 */
[----:B------:R1:W-:Y:S01]  /*1eef0*/  STL [R1+0x1294], R20 ;  /* 0x0012941401007387 */ /* 0x0003e20000100800 */
[----:B0-----:R-:W-:-:S03]  /*1ef00*/  LEA R21, P4, R13, R26, 0x1 ;  /* 0x0000001a0d157211 */ /* 0x001fc600078808ff */
[----:B------:R0:W-:Y:S01]  /*1ef10*/  STL [R1+0x1260], R19 ;  /* 0x0012601301007387 */ /* 0x0001e20000100800 */
[----:B-1----:R-:W-:-:S03]  /*1ef20*/  LEA.HI.X.SX32 R20, R18, R9, 0x1, P6 ;  /* 0x0000000912147211 */ /* 0x002fc600030f0eff */
[----:B------:R-:W-:Y:S01]  /*1ef30*/  STL [R1+0x129c], R21 ;  /* 0x00129c1501007387 */ /* 0x000fe20000100800 */
[----:B------:R-:W-:-:S03]  /*1ef40*/  LEA.HI.X.SX32 R18, R25, R9, 0x1, P5 ;  /* 0x0000000919127211 */ /* 0x000fc600028f0eff */
[----:B------:R-:W-:Y:S04]  /*1ef50*/  STL [R1+0x1268], R20 ;  /* 0x0012681401007387 */ /* 0x000fe80000100800 */
[----:B------:R-:W4:Y:S01]  /*1ef60*/  LDL R25, [R1+0x13a8] ;  /* 0x0013a80001197983 */ /* 0x000f220000100800 */
[----:B0-----:R-:W-:-:S05]  /*1ef70*/  LEA R19, P6, R12, R26, 0x1 ;  /* 0x0000001a0c137211 */ /* 0x001fca00078c08ff */
[----:B------:R-:W-:Y:S01]  /*1ef80*/  STL [R1+0x12a4], R19 ;  /* 0x0012a41301007387 */ /* 0x000fe20000100800 */
[----:B------:R-:W-:-:S03]  /*1ef90*/  LEA.HI.X.SX32 R16, R16, R9, 0x1, P2 ;  /* 0x0000000910107211 */ /* 0x000fc600010f0eff */
[----:B------:R0:W-:Y:S02]  /*1efa0*/  STL [R1+0x1270], R18 ;  /* 0x0012701201007387 */ /* 0x0001e40000100800 */
[----:B0-----:R-:W-:Y:S02]  /*1efb0*/  LEA.HI.X.SX32 R18, R17, R9, 0x1, P3 ;  /* 0x0000000911127211 */ /* 0x001fe400018f0eff */
[----:B------:R-:W-:-:S05]  /*1efc0*/  LEA R19, P5, R11, R26, 0x1 ;  /* 0x0000001a0b137211 */ /* 0x000fca00078a08ff */
[----:B------:R-:W-:Y:S04]  /*1efd0*/  STL [R1+0x12ac], R19 ;  /* 0x0012ac1301007387 */ /* 0x000fe80000100800 */
[----:B------:R-:W-:Y:S01]  /*1efe0*/  STL [R1+0x1278], R18 ;  /* 0x0012781201007387 */ /* 0x000fe20000100800 */
[----:B------:R-:W-:Y:S01]  /*1eff0*/  LEA.HI.X.SX32 R13, R13, R9, 0x1, P4 ;  /* 0x000000090d0d7211 */ /* 0x000fe200020f0eff */
[----:B------:R-:W-:Y:S01]  /*1f000*/  IMAD R4, R4, c[0x0][0x190], RZ ;  /* 0x0000640004047a24 */ /* 0x000fe200078e02ff */
[----:B------:R-:W-:-:S05]  /*1f010*/  LEA R17, P3, R10, R26, 0x1 ;  /* 0x0000001a0a117211 */ /* 0x000fca00078608ff */
[----:B------:R0:W-:Y:S04]  /*1f020*/  STL [R1+0x12b4], R17 ;  /* 0x0012b41101007387 */ /* 0x0001e80000100800 */
[----:B------:R1:W-:Y:S01]  /*1f030*/  STL [R1+0x1280], R16 ;  /* 0x0012801001007387 */ /* 0x0003e20000100800 */
[-C--:B0-----:R-:W-:Y:S02]  /*1f040*/  LEA.HI.X.SX32 R17, R15, R9.reuse, 0x1, P1 ;  /* 0x000000090f117211 */ /* 0x081fe400008f0eff */
[-C--:B------:R-:W-:Y:S01]  /*1f050*/  LEA.HI.X.SX32 R15, R14, R9.reuse, 0x1, P0 ;  /* 0x000000090e0f7211 */ /* 0x080fe200000f0eff */
[----:B------:R-:W-:Y:S01]  /*1f060*/  IMAD R3, R3, c[0x0][0x190], RZ ;  /* 0x0000640003037a24 */ /* 0x000fe200078e02ff */
[----:B------:R-:W-:Y:S01]  /*1f070*/  LEA.HI.X.SX32 R10, R10, R9, 0x1, P3 ;  /* 0x000000090a0a7211 */ /* 0x000fe200018f0eff */
[----:B------:R-:W-:-:S02]  /*1f080*/  IMAD R0, R0, c[0x0][0x190], RZ ;  /* 0x0000640000007a24 */ /* 0x000fc400078e02ff */
[----:B------:R-:W-:Y:S02]  /*1f090*/  IMAD R2, R2, c[0x0][0x190], RZ ;  /* 0x0000640002027a24 */ /* 0x000fe400078e02ff */
[----:B------:R-:W-:Y:S01]  /*1f0a0*/  IMAD R27, R27, c[0x0][0x190], RZ ;  /* 0x000064001b1b7a24 */ /* 0x000fe200078e02ff */
[-C--:B--2---:R-:W-:Y:S02]  /*1f0b0*/  LEA R14, P0, R7, R26.reuse, 0x1 ;  /* 0x0000001a070e7211 */ /* 0x084fe400078008ff */
[----:B-1----:R-:W-:-:S04]  /*1f0c0*/  LEA R16, P1, R8, R26, 0x1 ;  /* 0x0000001a08107211 */ /* 0x002fc800078208ff */
[----:B------:R-:W-:Y:S02]  /*1f0d0*/  LEA.HI.X.SX32 R8, R8, R9, 0x1, P1 ;  /* 0x0000000908087211 */ /* 0x000fe400008f0eff */
[----:B---3--:R-:W-:-:S05]  /*1f0e0*/  LEA R18, P2, R29, R26, 0x1 ;  /* 0x0000001a1d127211 */ /* 0x008fca00078408ff */
[----:B------:R-:W-:Y:S04]  /*1f0f0*/  STL [R1+0x12bc], R18 ;  /* 0x0012bc1201007387 */ /* 0x000fe80000100800 */
[----:B------:R-:W-:Y:S04]  /*1f100*/  STL [R1+0x1288], R17 ;  /* 0x0012881101007387 */ /* 0x000fe80000100800 */
[----:B------:R-:W-:Y:S04]  /*1f110*/  STL [R1+0x12c4], R16 ;  /* 0x0012c41001007387 */ /* 0x000fe80000100800 */
[----:B------:R0:W-:Y:S04]  /*1f120*/  STL [R1+0x1290], R15 ;  /* 0x0012900f01007387 */ /* 0x0001e80000100800 */
[----:B------:R1:W-:Y:S04]  /*1f130*/  STL [R1+0x12cc], R14 ;  /* 0x0012cc0e01007387 */ /* 0x0003e80000100800 */
[----:B------:R2:W-:Y:S01]  /*1f140*/  STL [R1+0x1298], R13 ;  /* 0x0012980d01007387 */ /* 0x0005e20000100800 */
[----:B0-----:R-:W-:-:S02]  /*1f150*/  LEA R15, P4, R6, R26, 0x1 ;  /* 0x0000001a060f7211 */ /* 0x001fc400078808ff */
[-C--:B-1----:R-:W-:Y:S02]  /*1f160*/  LEA.HI.X.SX32 R14, R12, R9.reuse, 0x1, P6 ;  /* 0x000000090c0e7211 */ /* 0x082fe400030f0eff */
[----:B------:R-:W-:Y:S02]  /*1f170*/  LEA.HI.X.SX32 R12, R11, R9, 0x1, P5 ;  /* 0x000000090b0c7211 */ /* 0x000fe400028f0eff */
[-C--:B--2---:R-:W-:Y:S01]  /*1f180*/  LEA R13, P6, R5, R26.reuse, 0x1 ;  /* 0x0000001a050d7211 */ /* 0x084fe200078c08ff */
[----:B------:R-:W-:Y:S01]  /*1f190*/  STL [R1+0x12d0], R15 ;  /* 0x0012d00f01007387 */ /* 0x000fe20000100800 */
[----:B------:R-:W-:-:S03]  /*1f1a0*/  LEA R11, P5, R4, R26, 0x1 ;  /* 0x0000001a040b7211 */ /* 0x000fc600078a08ff */
[----:B------:R-:W-:Y:S04]  /*1f1b0*/  STL [R1+0x12a0], R14 ;  /* 0x0012a00e01007387 */ /* 0x000fe80000100800 */
[----:B------:R-:W-:Y:S04]  /*1f1c0*/  STL [R1+0x12d4], R13 ;  /* 0x0012d40d01007387 */ /* 0x000fe80000100800 */
[----:B------:R0:W-:Y:S04]  /*1f1d0*/  STL [R1+0x12a8], R12 ;  /* 0x0012a80c01007387 */ /* 0x0001e80000100800 */
[----:B------:R1:W-:Y:S04]  /*1f1e0*/  STL [R1+0x12d8], R11 ;  /* 0x0012d80b01007387 */ /* 0x0003e80000100800 */
[----:B------:R2:W-:Y:S01]  /*1f1f0*/  STL [R1+0x12b0], R10 ;  /* 0x0012b00a01007387 */ /* 0x0005e20000100800 */
[----:B0-----:R-:W-:-:S02]  /*1f200*/  LEA R12, P3, R3, R26, 0x1 ;  /* 0x0000001a030c7211 */ /* 0x001fc400078608ff */
[----:B-1----:R-:W-:-:S03]  /*1f210*/  LEA.HI.X.SX32 R11, R29, R9, 0x1, P2 ;  /* 0x000000091d0b7211 */ /* 0x002fc600010f0eff */
[----:B------:R-:W-:Y:S01]  /*1f220*/  STL [R1+0x12dc], R12 ;  /* 0x0012dc0c01007387 */ /* 0x000fe20000100800 */
[----:B--2---:R-:W-:-:S03]  /*1f230*/  LEA R10, P2, R0, R26, 0x1 ;  /* 0x0000001a000a7211 */ /* 0x004fc600078408ff */
[----:B------:R0:W-:Y:S04]  /*1f240*/  STL [R1+0x12b8], R11 ;  /* 0x0012b80b01007387 */ /* 0x0001e80000100800 */
[----:B------:R1:W-:Y:S04]  /*1f250*/  STL [R1+0x12e0], R10 ;  /* 0x0012e00a01007387 */ /* 0x0003e80000100800 */
[----:B------:R2:W-:Y:S01]  /*1f260*/  STL [R1+0x12c0], R8 ;  /* 0x0012c00801007387 */ /* 0x0005e20000100800 */
[----:B0-----:R-:W-:Y:S02]  /*1f270*/  LEA R11, P1, R2, R26, 0x1 ;  /* 0x0000001a020b7211 */ /* 0x001fe400078208ff */
[----:B-1----:R-:W-:-:S02]  /*1f280*/  LEA.HI.X.SX32 R10, R7, R9, 0x1, P0 ;  /* 0x00000009070a7211 */ /* 0x002fc400000f0eff */
[-C--:B------:R-:W-:Y:S02]  /*1f290*/  LEA.HI.X.SX32 R7, R6, R9.reuse, 0x1, P4 ;  /* 0x0000000906077211 */ /* 0x080fe400020f0eff */
[----:B--2---:R-:W-:Y:S01]  /*1f2a0*/  LEA R8, P0, R27, R26, 0x1 ;  /* 0x0000001a1b087211 */ /* 0x004fe200078008ff */
[----:B------:R-:W-:Y:S01]  /*1f2b0*/  STL [R1+0x12e4], R11 ;  /* 0x0012e40b01007387 */ /* 0x000fe20000100800 */
[-C--:B------:R-:W-:Y:S02]  /*1f2c0*/  LEA.HI.X.SX32 R6, R5, R9.reuse, 0x1, P6 ;  /* 0x0000000905067211 */ /* 0x080fe400030f0eff */
[-C--:B------:R-:W-:Y:S01]  /*1f2d0*/  LEA.HI.X.SX32 R5, R4, R9.reuse, 0x1, P5 ;  /* 0x0000000904057211 */ /* 0x080fe200028f0eff */
[----:B------:R-:W-:Y:S01]  /*1f2e0*/  STL [R1+0x12c8], R10 ;  /* 0x0012c80a01007387 */ /* 0x000fe20000100800 */
[-C--:B------:R-:W-:Y:S02]  /*1f2f0*/  LEA.HI.X.SX32 R4, R3, R9.reuse, 0x1, P3 ;  /* 0x0000000903047211 */ /* 0x080fe400018f0eff */
[-C--:B------:R-:W-:Y:S01]  /*1f300*/  LEA.HI.X.SX32 R3, R0, R9.reuse, 0x1, P2 ;  /* 0x0000000900037211 */ /* 0x080fe200010f0eff */
[----:B------:R-:W-:Y:S01]  /*1f310*/  STL [R1+0xb94], R8 ;  /* 0x000b940801007387 */ /* 0x000fe20000100800 */
[----:B------:R-:W-:-:S02]  /*1f320*/  LEA.HI.X.SX32 R2, R2, R9, 0x1, P1 ;  /* 0x0000000902027211 */ /* 0x000fc400008f0eff */
[----:B------:R-:W-:Y:S01]  /*1f330*/  LEA.HI.X.SX32 R0, R27, R9, 0x1, P0 ;  /* 0x000000091b007211 */ /* 0x000fe200000f0eff */
[----:B------:R-:W-:Y:S04]  /*1f340*/  STL [R1+0xb80], R7 ;  /* 0x000b800701007387 */ /* 0x000fe80000100800 */
[----:B------:R-:W-:Y:S04]  /*1f350*/  STL [R1+0xb84], R6 ;  /* 0x000b840601007387 */ /* 0x000fe80000100800 */
[----:B------:R-:W-:Y:S04]  /*1f360*/  STL [R1+0xb88], R5 ;  /* 0x000b880501007387 */ /* 0x000fe80000100800 */
[----:B------:R-:W-:Y:S04]  /*1f370*/  STL [R1+0xb8c], R4 ;  /* 0x000b8c0401007387 */ /* 0x000fe80000100800 */
[----:B------:R-:W-:Y:S04]  /*1f380*/  STL [R1+0xb90], R3 ;  /* 0x000b900301007387 */ /* 0x000fe80000100800 */
[----:B------:R0:W-:Y:S04]  /*1f390*/  STL [R1+0xb98], R2 ;  /* 0x000b980201007387 */ /* 0x0001e80000100800 */
        /* <DEDUP_REMOVED lines=193> */
[----:B----4-:R-:W-:Y:S01]  /*1ffb0*/  ISETP.GE.AND P1, PT, R25, RZ, PT ;  /* 0x000000ff1900720c */ /* 0x010fe20003f26270 */
[----:B0-----:R-:W-:Y:S01]  /*1ffc0*/  IMAD.MOV.U32 R2, RZ, RZ, c[0x0][0x188] ;  /* 0x00006200ff027624 */ /* 0x001fe200078e00ff */
[----:B------:R-:W-:Y:S01]  /*1ffd0*/  ISETP.NE.AND P0, PT, RZ, c[0x0][0x178], PT ;  /* 0x00005e00ff007a0c */ /* 0x000fe20003f05270 */
[----:B------:R-:W-:-:S02]  /*1ffe0*/  ULDC UR4, c[0x0][0x18c] ;  /* 0x0000630000047ab9 */ /* 0x000fc40000000800 */
[C---:B------:R-:W-:Y:S01]  /*1fff0*/  IMAD R27, R2.reuse, 0x5f, RZ ;  /* 0x0000005f021b7824 */ /* 0x040fe200078e02ff */
[----:B------:R-:W-:Y:S01]  /*20000*/  USHF.L.U32 UR4, UR4, 0x7, URZ ;  /* 0x0000000704047899 */ /* 0x000fe2000800063f */
[----:B------:R-:W-:-:S02]  /*20010*/  IMAD R24, R2, 0x5b, RZ ;  /* 0x0000005b02187824 */ /* 0x000fc400078e02ff */
[C---:B------:R-:W-:Y:S01]  /*20020*/  IMAD R21, R2.reuse, 0x57, RZ ;  /* 0x0000005702157824 */ /* 0x040fe200078e02ff */
[----:B------:R0:W-:Y:S01]  /*20030*/  STL [R1+0x17b0], R27 ;  /* 0x0017b01b01007387 */ /* 0x0001e20000100800 */
[C---:B------:R-:W-:Y:S02]  /*20040*/  IMAD R29, R2.reuse, 0xaa, RZ ;  /* 0x000000aa021d7824 */ /* 0x040fe400078e02ff */
[C---:B------:R-:W-:Y:S01]  /*20050*/  IMAD R18, R2.reuse, 0x53, RZ ;  /* 0x0000005302127824 */ /* 0x040fe200078e02ff */
[----:B------:R-:W-:Y:S01]  /*20060*/  STL [R1+0x17b4], R24 ;  /* 0x0017b41801007387 */ /* 0x000fe20000100800 */
[C---:B------:R-:W-:Y:S02]  /*20070*/  IMAD R28, R2.reuse, 0xa6, RZ ;  /* 0x000000a6021c7824 */ /* 0x040fe400078e02ff */
[C---:B------:R-:W-:Y:S01]  /*20080*/  IMAD R26, R2.reuse, 0xa2, RZ ;  /* 0x000000a2021a7824 */ /* 0x040fe200078e02ff */
[----:B------:R2:W-:Y:S01]  /*20090*/  STL [R1+0x17b8], R21 ;  /* 0x0017b81501007387 */ /* 0x0005e20000100800 */
[----:B------:R-:W-:-:S02]  /*200a0*/  IMAD.SHL.U32 R4, R2, 0x80, RZ ;  /* 0x0000008002047824 */ /* 0x000fc400078e00ff */
[C---:B0-----:R-:W-:Y:S01]  /*200b0*/  IMAD R27, R2.reuse, 0xae, RZ ;  /* 0x000000ae021b7824 */ /* 0x041fe200078e02ff */
[----:B-1----:R-:W3:Y:S01]  /*200c0*/  LDL.LU R0, [R1+0x438] ;  /* 0x0004380001007983 */ /* 0x002ee20000300800 */
[C---:B------:R-:W-:Y:S02]  /*200d0*/  IMAD R15, R2.reuse, 0x4f, RZ ;  /* 0x0000004f020f7824 */ /* 0x040fe400078e02ff */
[C---:B------:R-:W-:Y:S02]  /*200e0*/  IMAD R25, R2.reuse, 0x9e, RZ ;  /* 0x0000009e02197824 */ /* 0x040fe400078e02ff */
[C---:B------:R-:W-:Y:S02]  /*200f0*/  IMAD R23, R2.reuse, 0x9a, RZ ;  /* 0x0000009a02177824 */ /* 0x040fe400078e02ff */
[----:B--2---:R-:W-:Y:S02]  /*20100*/  IMAD.MOV.U32 R21, RZ, RZ, 0x7f ;  /* 0x0000007fff157424 */ /* 0x004fe400078e00ff */
[----:B------:R-:W-:-:S02]  /*20110*/  IMAD R12, R2, 0x4b, RZ ;  /* 0x0000004b020c7824 */ /* 0x000fc400078e02ff */
[C---:B------:R-:W-:Y:S01]  /*20120*/  IMAD R22, R2.reuse, 0x96, RZ ;  /* 0x0000009602167824 */ /* 0x040fe200078e02ff */
[----:B------:R-:W-:Y:S01]  /*20130*/  IADD3 R21, R21, c[0x0][0x180], RZ ;  /* 0x0000600015157a10 */ /* 0x000fe20007ffe0ff */
[C---:B------:R-:W-:Y:S02]  /*20140*/  IMAD R20, R2.reuse, 0x92, RZ ;  /* 0x0000009202147824 */ /* 0x040fe400078e02ff */
[C---:B------:R-:W-:Y:S01]  /*20150*/  IMAD R9, R2.reuse, 0x47, RZ ;  /* 0x0000004702097824 */ /* 0x040fe200078e02ff */
[----:B------:R-:W-:Y:S01]  /*20160*/  SHF.R.S32.HI R24, RZ, 0x1f, R21 ;  /* 0x0000001fff187819 */ /* 0x000fe20000011415 */
[C---:B------:R-:W-:Y:S02]  /*20170*/  IMAD R19, R2.reuse, 0x8e, RZ ;  /* 0x0000008e02137824 */ /* 0x040fe400078e02ff */
[----:B------:R-:W-:Y:S01]  /*20180*/  IMAD R17, R2, 0x8a, RZ ;  /* 0x0000008a02117824 */ /* 0x000fe200078e02ff */
[----:B------:R-:W-:Y:S01]  /*20190*/  LEA.HI R24, R24, R21, RZ, 0x7 ;  /* 0x0000001518187211 */ /* 0x000fe200078f38ff */
[----:B------:R-:W-:-:S02]  /*201a0*/  IMAD R6, R2, 0x43, RZ ;  /* 0x0000004302067824 */ /* 0x000fc400078e02ff */
[C---:B------:R-:W-:Y:S02]  /*201b0*/  IMAD R16, R2.reuse, 0x86, RZ ;  /* 0x0000008602107824 */ /* 0x040fe400078e02ff */
[C---:B------:R-:W-:Y:S02]  /*201c0*/  IMAD R14, R2.reuse, 0x82, RZ ;  /* 0x00000082020e7824 */ /* 0x040fe400078e02ff */
[C---:B------:R-:W-:Y:S02]  /*201d0*/  IMAD R13, R2.reuse, 0xfc, RZ ;  /* 0x000000fc020d7824 */ /* 0x040fe400078e02ff */
[C---:B------:R-:W-:Y:S02]  /*201e0*/  IMAD R11, R2.reuse, 0xf4, RZ ;  /* 0x000000f4020b7824 */ /* 0x040fe400078e02ff */
[C---:B------:R-:W-:Y:S02]  /*201f0*/  IMAD R10, R2.reuse, 0xec, RZ ;  /* 0x000000ec020a7824 */ /* 0x040fe400078e02ff */
[----:B------:R-:W-:-:S02]  /*20200*/  IMAD R8, R2, 0xe4, RZ ;  /* 0x000000e402087824 */ /* 0x000fc400078e02ff */
[C---:B------:R-:W-:Y:S02]  /*20210*/  IMAD R5, R2.reuse, 0xdc, RZ ;  /* 0x000000dc02057824 */ /* 0x040fe400078e02ff */
[----:B------:R-:W-:Y:S02]  /*20220*/  IMAD R7, R2, 0xd4, RZ ;  /* 0x000000d402077824 */ /* 0x000fe400078e02ff */
[----:B---3--:R-:W-:Y:S01]  /*20230*/  @!P1 IMAD.MOV R0, RZ, RZ, -R0 ;  /* 0x000000ffff009224 */ /* 0x008fe200078e0a00 */
[----:B------:R-:W-:-:S05]  /*20240*/  @!P0 LOP3.LUT R0, RZ, c[0x0][0x178], RZ, 0x33, !PT ;  /* 0x00005e00ff008a12 */ /* 0x000fca00078e33ff */
[----:B------:R-:W-:Y:S01]  /*20250*/  IMAD R3, R0, c[0x0][0x184], RZ ;  /* 0x0000610000037a24 */ /* 0x000fe200078e02ff */
[----:B------:R-:W-:-:S04]  /*20260*/  SHF.R.S32.HI R0, RZ, 0x1f, R4 ;  /* 0x0000001fff007819 */ /* 0x000fc80000011404 */
[----:B------:R-:W-:Y:S02]  /*20270*/  SHF.L.U64.HI R0, R4, 0x1, R0 ;  /* 0x0000000104007819 */ /* 0x000fe40000010200 */
[----:B------:R-:W-:-:S03]  /*20280*/  LEA R21, P0, R3, c[0x0][0x160], 0x1 ;  /* 0x0000580003157a11 */ /* 0x000fc600078008ff */
[----:B------:R0:W-:Y:S04]  /*20290*/  STL [R1+0x17ac], R0 ;  /* 0x0017ac0001007387 */ /* 0x0001e80000100800 */
[----:B------:R1:W-:Y:S04]  /*202a0*/  STL [R1+0x77c], R21 ;  /* 0x00077c1501007387 */ /* 0x0003e80000100800 */
[----:B0-----:R-:W2:Y:S01]  /*202b0*/  LDL R0, [R1+0x77c] ;  /* 0x00077c0001007983 */ /* 0x001ea20000100800 */
[C---:B------:R-:W-:Y:S01]  /*202c0*/  IMAD R4, R2.reuse, 0xfe, RZ ;  /* 0x000000fe02047824 */ /* 0x040fe200078e02ff */
[----:B------:R-:W-:Y:S01]  /*202d0*/  SHF.R.S32.HI R24, RZ, 0x7, R24 ;  /* 0x00000007ff187819 */ /* 0x000fe20000011418 */
[----:B------:R-:W-:-:S02]  /*202e0*/  IMAD R24, R2, 0xf6, RZ ;  /* 0x000000f602187824 */ /* 0x000fc400078e02ff */
[----:B-1----:R-:W-:Y:S01]  /*202f0*/  IMAD R21, R2, 0xfa, RZ ;  /* 0x000000fa02157824 */ /* 0x002fe200078e02ff */
[----:B------:R-:W-:Y:S02]  /*20300*/  LEA.HI.X.SX32 R3, R3, c[0x0][0x164], 0x1, P0 ;  /* 0x0000590003037a11 */ /* 0x000fe400000f0eff */
[-C--:B--2---:R-:W-:Y:S02]  /*20310*/  IADD3 R4, P2, R4, R0.reuse, RZ ;  /* 0x0000000004047210 */ /* 0x084fe40007f5e0ff */
[-C--:B------:R-:W-:Y:S02]  /*20320*/  IADD3 R21, P4, R21, R0.reuse, RZ ;  /* 0x0000000015157210 */ /* 0x080fe40007f9e0ff */
[----:B------:R-:W-:Y:S01]  /*20330*/  IADD3 R24, P5, R24, R0, RZ ;  /* 0x0000000018187210 */ /* 0x000fe20007fbe0ff */
[----:B------:R0:W-:Y:S04]  /*20340*/  STL [R1+0x78c], R4 ;  /* 0x00078c0401007387 */ /* 0x0001e80000100800 */
[----:B------:R1:W-:Y:S04]  /*20350*/  STL [R1+0x79c], R21 ;  /* 0x00079c1501007387 */ /* 0x0003e80000100800 */
[----:B------:R2:W-:Y:S01]  /*20360*/  STL [R1+0x7ac], R24 ;  /* 0x0007ac1801007387 */ /* 0x0005e20000100800 */
[----:B0-----:R-:W-:-:S02]  /*20370*/  IMAD R4, R2, 0xf2, RZ ;  /* 0x000000f202047824 */ /* 0x001fc400078e02ff */
[----:B-1----:R-:W-:-:S03]  /*20380*/  IMAD R21, R2, 0xee, RZ ;  /* 0x000000ee02157824 */ /* 0x002fc600078e02ff */
[-C--:B------:R-:W-:Y:S01]  /*20390*/  IADD3 R4, P6, R4, R0.reuse, RZ ;  /* 0x0000000004047210 */ /* 0x080fe20007fde0ff */
[----:B--2---:R-:W-:Y:S01]  /*203a0*/  IMAD R24, R2, 0xea, RZ ;  /* 0x000000ea02187824 */ /* 0x004fe200078e02ff */
[-C--:B------:R-:W-:Y:S01]  /*203b0*/  IADD3 R21, P0, R21, R0.reuse, RZ ;  /* 0x0000000015157210 */ /* 0x080fe20007f1e0ff */
[----:B------:R-:W-:Y:S03]  /*203c0*/  STL [R1+0x778], R3 ;  /* 0x0007780301007387 */ /* 0x000fe60000100800 */
[----:B------:R-:W-:Y:S01]  /*203d0*/  IADD3 R24, P3, R24, R0, RZ ;  /* 0x0000000018187210 */ /* 0x000fe20007f7e0ff */
[----:B------:R0:W-:Y:S04]  /*203e0*/  STL [R1+0x7bc], R4 ;  /* 0x0007bc0401007387 */ /* 0x0001e80000100800 */
[----:B------:R1:W-:Y:S04]  /*203f0*/  STL [R1+0x7cc], R21 ;  /* 0x0007cc1501007387 */ /* 0x0003e80000100800 */
[----:B------:R2:W-:Y:S01]  /*20400*/  STL [R1+0x7dc], R24 ;  /* 0x0007dc1801007387 */ /* 0x0005e20000100800 */
[----:B0-----:R-:W-:-:S02]  /*20410*/  IMAD R4, R2, 0x7f, RZ ;  /* 0x0000007f02047824 */ /* 0x001fc400078e02ff */
[C---:B-1----:R-:W-:Y:S02]  /*20420*/  IMAD R21, R2.reuse, 0xe2, RZ ;  /* 0x000000e202157824 */ /* 0x042fe400078e02ff */
[----:B--2---:R-:W-:Y:S02]  /*20430*/  IMAD R24, R2, 0x7d, RZ ;  /* 0x0000007d02187824 */ /* 0x004fe400078e02ff */
[----:B------:R-:W-:-:S04]  /*20440*/  IMAD.MOV.U32 R2, RZ, RZ, c[0x0][0x188] ;  /* 0x00006200ff027624 */ /* 0x000fc800078e00ff */
[----:B------:R-:W-:Y:S01]  /*20450*/  IMAD R2, R2, 0xe6, RZ ;  /* 0x000000e602027824 */ /* 0x000fe200078e02ff */
[----:B------:R-:W-:-:S04]  /*20460*/  LEA.HI.X.SX32 R4, R4, R3, 0x1, P2 ;  /* 0x0000000304047211 */ /* 0x000fc800010f0eff */
[-C--:B------:R-:W-:Y:S02]  /*20470*/  IADD3 R2, P1, R2, R0.reuse, RZ ;  /* 0x0000000002027210 */ /* 0x080fe40007f3e0ff */
[----:B------:R-:W-:Y:S02]  /*20480*/  IADD3 R21, P2, R21, R0, RZ ;  /* 0x0000000015157210 */ /* 0x000fe40007f5e0ff */
[----:B------:R-:W-:Y:S01]  /*20490*/  LEA.HI.X.SX32 R24, R24, R3, 0x1, P4 ;  /* 0x0000000318187211 */ /* 0x000fe200020f0eff */
[----:B------:R0:W-:Y:S04]  /*204a0*/  STL [R1+0x7ec], R2 ;  /* 0x0007ec0201007387 */ /* 0x0001e80000100800 */
[----:B------:R1:W-:Y:S04]  /*204b0*/  STL [R1+0x788], R4 ;  /* 0x0007880401007387 */ /* 0x0003e80000100800 */
[----:B------:R2:W-:Y:S01]  /*204c0*/  STL [R1+0x7fc], R21 ;  /* 0x0007fc1501007387 */ /* 0x0005e20000100800 */
[----:B0-----:R-:W-:-:S03]  /*204d0*/  IMAD.MOV.U32 R2, RZ, RZ, c[0x0][0x188] ;  /* 0x00006200ff027624 */ /* 0x001fc600078e00ff */
[----:B------:R0:W-:Y:S01]  /*204e0*/  STL [R1+0x798], R24 ;  /* 0x0007981801007387 */ /* 0x0001e20000100800 */
[C---:B-1----:R-:W-:Y:S02]  /*204f0*/  IMAD R4, R2.reuse, 0x7b, RZ ;  /* 0x0000007b02047824 */ /* 0x042fe400078e02ff */
[C---:B--2---:R-:W-:Y:S02]  /*20500*/  IMAD R21, R2.reuse, 0xda, RZ ;  /* 0x000000da02157824 */ /* 0x044fe400078e02ff */
[C---:B0-----:R-:W-:Y:S02]  /*20510*/  IMAD R24, R2.reuse, 0x79, RZ ;  /* 0x0000007902187824 */ /* 0x041fe400078e02ff */
        /* <DEDUP_REMOVED lines=54> */
[----:B------:R-:W-:-:S05]  /*20880*/  IADD3 R2, P5, R2, R0, RZ ;  /* 0x0000000002027210 */ /* 0x000fca0007fbe0ff */
[----:B------:R-:W-:Y:S04]  /*20890*/  STL [R1+0x88c], R2 ;  /* 0x00088c0201007387 */ /* 0x000fe80000100800 */
[----:B------:R0:W-:Y:S02]  /*208a0*/  STL [R1+0x828], R4 ;  /* 0x0008280401007387 */ /* 0x0001e40000100800 */
[----:B0-----:R-:W-:Y:S02]  /*208b0*/  IADD3 R4, P6, R21, R0, RZ ;  /* 0x0000000015047210 */ /* 0x001fe40007fde0ff */
[----:B------:R-:W-:-:S03]  /*208c0*/  LEA.HI.X.SX32 R21, R24, R3, 0x1, P0 ;  /* 0x0000000318157211 */ /* 0x000fc600000f0eff */
[----:B------:R-:W-:Y:S01]  /*208d0*/  STL [R1+0x89c], R4 ;  /* 0x00089c0401007387 */ /* 0x000fe20000100800 */
[----:B------:R-:W-:-:S03]  /*208e0*/  IMAD.MOV.U32 R24, RZ, RZ, c[0x0][0x188] ;  /* 0x00006200ff187624 */ /* 0x000fc600078e00ff */
[----:B------:R0:W-:Y:S01]  /*208f0*/  STL [R1+0x838], R21 ;  /* 0x0008381501007387 */ /* 0x0001e20000100800 */
[----:B------:R-:W-:Y:S02]  /*20900*/  IMAD.MOV.U32 R2, RZ, RZ, c[0x0][0x188] ;  /* 0x00006200ff027624 */ /* 0x000fe400078e00ff */
[----:B------:R-:W-:Y:S02]  /*20910*/  IMAD R24, R24, 0x67, RZ ;  /* 0x0000006718187824 */ /* 0x000fe400078e02ff */
[----:B0-----:R-:W-:-:S04]  /*20920*/  IMAD.MOV.U32 R21, RZ, RZ, c[0x0][0x188] ;  /* 0x00006200ff157624 */ /* 0x001fc800078e00ff */
[----:B------:R-:W-:Y:S02]  /*20930*/  IMAD R21, R21, 0xb6, RZ ;  /* 0x000000b615157824 */ /* 0x000fe400078e02ff */
[C---:B------:R-:W-:Y:S02]  /*20940*/  IMAD R4, R2.reuse, 0x65, RZ ;  /* 0x0000006502047824 */ /* 0x040fe400078e02ff */
[----:B------:R-:W-:Y:S01]  /*20950*/  IMAD R2, R2, 0xb2, RZ ;  /* 0x000000b202027824 */ /* 0x000fe200078e02ff */
[-C--:B------:R-:W-:Y:S02]  /*20960*/  IADD3 R21, P0, R21, R0.reuse, RZ ;  /* 0x0000000015157210 */ /* 0x080fe40007f1e0ff */
[-C--:B------:R-:W-:Y:S02]  /*20970*/  LEA.HI.X.SX32 R24, R24, R3.reuse, 0x1, P3 ;  /* 0x0000000318187211 */ /* 0x080fe400018f0eff */
[----:B------:R-:W-:Y:S01]  /*20980*/  IADD3 R2, P3, R2, R0, RZ ;  /* 0x0000000002027210 */ /* 0x000fe20007f7e0ff */
[----:B------:R0:W-:Y:S01]  /*20990*/  STL [R1+0x8ac], R21 ;  /* 0x0008ac1501007387 */ /* 0x0001e20000100800 */
[----:B------:R-:W-:-:S02]  /*209a0*/  LEA.HI.X.SX32 R4, R4, R3, 0x1, P1 ;  /* 0x0000000304047211 */ /* 0x000fc400008f0eff */
[----:B------:R-:W-:Y:S01]  /*209b0*/  IADD3 R27, P1, R27, R0, RZ ;  /* 0x000000001b1b7210 */ /* 0x000fe20007f3e0ff */
[----:B0-----:R-:W2:Y:S04]  /*209c0*/  LDL.LU R21, [R1+0x17b8] ;  /* 0x0017b80001157983 */ /* 0x001ea80000300800 */
[----:B------:R0:W-:Y:S04]  /*209d0*/  STL [R1+0x848], R24 ;  /* 0x0008481801007387 */ /* 0x0001e80000100800 */
[----:B0-----:R-:W3:Y:S04]  /*209e0*/  LDL.LU R24, [R1+0x17b4] ;  /* 0x0017b40001187983 */ /* 0x001ee80000300800 */
[----:B------:R-:W-:Y:S04]  /*209f0*/  STL [R1+0x8bc], R2 ;  /* 0x0008bc0201007387 */ /* 0x000fe80000100800 */
[----:B------:R-:W-:Y:S04]  /*20a00*/  STL [R1+0x858], R4 ;  /* 0x0008580401007387 */ /* 0x000fe80000100800 */
[----:B------:R0:W-:Y:S04]  /*20a10*/  STL [R1+0x8cc], R27 ;  /* 0x0008cc1b01007387 */ /* 0x0001e80000100800 */
[----:B0-----:R-:W4:Y:S01]  /*20a20*/  LDL.LU R27, [R1+0x17b0] ;  /* 0x0017b000011b7983 */ /* 0x001f220000300800 */
[----:B------:R-:W-:-:S04]  /*20a30*/  IMAD.MOV.U32 R2, RZ, RZ, c[0x0][0x188] ;  /* 0x00006200ff027624 */ /* 0x000fc800078e00ff */
[C---:B------:R-:W-:Y:S02]  /*20a40*/  IMAD R4, R2.reuse, 0x61, RZ ;  /* 0x0000006102047824 */ /* 0x040fe400078e02ff */
[----:B------:R-:W-:-:S05]  /*20a50*/  IMAD R2, R2, 0x63, RZ ;  /* 0x0000006302027824 */ /* 0x000fca00078e02ff */
[-C--:B------:R-:W-:Y:S02]  /*20a60*/  LEA.HI.X.SX32 R2, R2, R3.reuse, 0x1, P2 ;  /* 0x0000000302027211 */ /* 0x080fe400010f0eff */
[----:B------:R-:W-:Y:S02]  /*20a70*/  IADD3 R29, P2, R29, R0, RZ ;  /* 0x000000001d1d7210 */ /* 0x000fe40007f5e0ff */
[----:B------:R-:W-:Y:S01]  /*20a80*/  LEA.HI.X.SX32 R4, R4, R3, 0x1, P4 ;  /* 0x0000000304047211 */ /* 0x000fe200020f0eff */
[----:B------:R0:W-:Y:S04]  /*20a90*/  STL [R1+0x868], R2 ;  /* 0x0008680201007387 */ /* 0x0001e80000100800 */
[----:B------:R-:W-:Y:S01]  /*20aa0*/  STL [R1+0x8dc], R29 ;  /* 0x0008dc1d01007387 */ /* 0x000fe20000100800 */
[----:B0-----:R-:W-:-:S03]  /*20ab0*/  IMAD.MOV.U32 R2, RZ, RZ, c[0x0][0x188] ;  /* 0x00006200ff027624 */ /* 0x001fc600078e00ff */
[----:B------:R0:W-:Y:S01]  /*20ac0*/  STL [R1+0x878], R4 ;  /* 0x0008780401007387 */ /* 0x0001e20000100800 */
[----:B------:R-:W-:Y:S01]  /*20ad0*/  IADD3 R28, P4, R28, R0, RZ ;  /* 0x000000001c1c7210 */ /* 0x000fe20007f9e0ff */
[----:B0-----:R-:W-:-:S04]  /*20ae0*/  IMAD R4, R2, 0x5d, RZ ;  /* 0x0000005d02047824 */ /* 0x001fc800078e02ff */
[----:B------:R-:W-:Y:S01]  /*20af0*/  STL [R1+0x8ec], R28 ;  /* 0x0008ec1c01007387 */ /* 0x000fe20000100800 */
[-C--:B------:R-:W-:Y:S02]  /*20b00*/  LEA.HI.X.SX32 R4, R4, R3.reuse, 0x1, P6 ;  /* 0x0000000304047211 */ /* 0x080fe400030f0eff */
[-C--:B------:R-:W-:Y:S02]  /*20b10*/  IADD3 R25, P6, R25, R0.reuse, RZ ;  /* 0x0000000019197210 */ /* 0x080fe40007fde0ff */
[-C--:B------:R-:W-:Y:S02]  /*20b20*/  LEA.HI.X.SX32 R18, R18, R3.reuse, 0x1, P4 ;  /* 0x0000000312127211 */ /* 0x080fe400020f0eff */
[-C--:B------:R-:W-:Y:S02]  /*20b30*/  IADD3 R17, P4, R17, R0.reuse, RZ ;  /* 0x0000000011117210 */ /* 0x080fe40007f9e0ff */
[----:B------:R-:W-:Y:S02]  /*20b40*/  LEA.HI.X.SX32 R15, R15, R3, 0x1, P6 ;  /* 0x000000030f0f7211 */ /* 0x000fe400030f0eff */
[----:B------:R-:W-:-:S02]  /*20b50*/  IADD3 R14, P6, R14, R0, RZ ;  /* 0x000000000e0e7210 */ /* 0x000fc40007fde0ff */
[-C--:B--2---:R-:W-:Y:S02]  /*20b60*/  LEA.HI.X.SX32 R21, R21, R3.reuse, 0x1, P1 ;  /* 0x0000000315157211 */ /* 0x084fe400008f0eff */
[-C--:B------:R-:W-:Y:S02]  /*20b70*/  IADD3 R20, P1, R20, R0.reuse, RZ ;  /* 0x0000000014147210 */ /* 0x080fe40007f3e0ff */
[-C--:B---3--:R-:W-:Y:S02]  /*20b80*/  LEA.HI.X.SX32 R24, R24, R3.reuse, 0x1, P0 ;  /* 0x0000000318187211 */ /* 0x088fe400000f0eff */
[-C--:B------:R-:W-:Y:S02]  /*20b90*/  IADD3 R23, P0, R23, R0.reuse, RZ ;  /* 0x0000000017177210 */ /* 0x080fe40007f1e0ff */
[----:B----4-:R-:W-:Y:S02]  /*20ba0*/  LEA.HI.X.SX32 R27, R27, R3, 0x1, P5 ;  /* 0x000000031b1b7211 */ /* 0x010fe400028f0eff */
[----:B------:R-:W-:-:S03]  /*20bb0*/  IADD3 R26, P5, R26, R0, RZ ;  /* 0x000000001a1a7210 */ /* 0x000fc60007fbe0ff */
[----:B------:R-:W-:Y:S04]  /*20bc0*/  STL [R1+0x888], R27 ;  /* 0x0008881b01007387 */ /* 0x000fe80000100800 */
[----:B------:R-:W-:Y:S04]  /*20bd0*/  STL [R1+0x8fc], R26 ;  /* 0x0008fc1a01007387 */ /* 0x000fe80000100800 */
[----:B------:R0:W-:Y:S02]  /*20be0*/  STL [R1+0x898], R4 ;  /* 0x0008980401007387 */ /* 0x0001e40000100800 */
[----:B0-----:R-:W-:-:S02]  /*20bf0*/  IMAD R4, R2, 0x59, RZ ;  /* 0x0000005902047824 */ /* 0x001fc400078e02ff */
[----:B------:R-:W-:Y:S03]  /*20c00*/  STL [R1+0x90c], R25 ;  /* 0x00090c1901007387 */ /* 0x000fe60000100800 */
[----:B------:R-:W-:Y:S01]  /*20c10*/  LEA.HI.X.SX32 R4, R4, R3, 0x1, P3 ;  /* 0x0000000304047211 */ /* 0x000fe200018f0eff */
[----:B------:R-:W-:Y:S04]  /*20c20*/  STL [R1+0x8a8], R24 ;  /* 0x0008a81801007387 */ /* 0x000fe80000100800 */
[----:B------:R-:W-:Y:S01]  /*20c30*/  STL [R1+0x91c], R23 ;  /* 0x00091c1701007387 */ /* 0x000fe20000100800 */
[----:B------:R-:W-:-:S03]  /*20c40*/  IADD3 R22, P3, R22, R0, RZ ;  /* 0x0000000016167210 */ /* 0x000fc60007f7e0ff */
[----:B------:R0:W-:Y:S02]  /*20c50*/  STL [R1+0x8b8], R4 ;  /* 0x0008b80401007387 */ /* 0x0001e40000100800 */
[----:B0-----:R-:W-:Y:S02]  /*20c60*/  IMAD R4, R2, 0x55, RZ ;  /* 0x0000005502047824 */ /* 0x001fe400078e02ff */
        /* <DEDUP_REMOVED lines=19> */
[----:B------:R0:W-:Y:S01]  /*20da0*/  STL [R1+0x918], R4 ;  /* 0x0009180401007387 */ /* 0x0001e20000100800 */
[-C--:B------:R-:W-:Y:S02]  /*20db0*/  LEA.HI.X.SX32 R12, R12, R3.reuse, 0x1, P3 ;  /* 0x000000030c0c7211 */ /* 0x080fe400018f0eff */
[-C--:B------:R-:W-:Y:S01]  /*20dc0*/  IADD3 R11, P3, R11, R0.reuse, RZ ;  /* 0x000000000b0b7210 */ /* 0x080fe20007f7e0ff */
[----:B0-----:R-:W-:Y:S01]  /*20dd0*/  IMAD R4, R2, 0x49, RZ ;  /* 0x0000004902047824 */ /* 0x001fe200078e02ff */
[----:B------:R-:W-:Y:S04]  /*20de0*/  STL [R1+0x794], R13 ;  /* 0x0007940d01007387 */ /* 0x000fe80000100800 */
        /* <DEDUP_REMOVED lines=9> */
[-C--:B------:R-:W-:Y:S02]  /*20e80*/  LEA.HI.X.SX32 R4, R4, R3.reuse, 0x1, P4 ;  /* 0x0000000304047211 */ /* 0x080fe400020f0eff */
[----:B------:R-:W-:Y:S01]  /*20e90*/  IADD3 R5, P4, R5, R0, RZ ;  /* 0x0000000005057210 */ /* 0x000fe20007f9e0ff */
[----:B------:R-:W-:Y:S01]  /*20ea0*/  STL [R1+0x948], R9 ;  /* 0x0009480901007387 */ /* 0x000fe20000100800 */
[----:B------:R-:W-:-:S03]  /*20eb0*/  LEA.HI.X.SX32 R6, R6, R3, 0x1, P5 ;  /* 0x0000000306067211 */ /* 0x000fc600028f0eff */
[----:B------:R-:W-:Y:S04]  /*20ec0*/  STL [R1+0x7f4], R8 ;  /* 0x0007f40801007387 */ /* 0x000fe80000100800 */
[----:B------:R0:W-:Y:S04]  /*20ed0*/  STL [R1+0x958], R4 ;  /* 0x0009580401007387 */ /* 0x0001e80000100800 */
[----:B------:R1:W-:Y:S01]  /*20ee0*/  STL [R1+0x814], R5 ;  /* 0x0008140501007387 */ /* 0x0003e20000100800 */
[C---:B0-----:R-:W-:Y:S02]  /*20ef0*/  IMAD R4, R2.reuse, 0x41, RZ ;  /* 0x0000004102047824 */ /* 0x041fe400078e02ff */
[----:B-1----:R-:W-:Y:S01]  /*20f00*/  IMAD R5, R2, 0x7e, RZ ;  /* 0x0000007e02057824 */ /* 0x002fe200078e02ff */
[----:B------:R0:W-:Y:S02]  /*20f10*/  STL [R1+0x968], R6 ;  /* 0x0009680601007387 */ /* 0x0001e40000100800 */
[----:B------:R-:W-:-:S02]  /*20f20*/  LEA.HI.X.SX32 R4, R4, R3, 0x1, P6 ;  /* 0x0000000304047211 */ /* 0x000fc400030f0eff */
[-C--:B------:R-:W-:Y:S02]  /*20f30*/  IADD3 R7, P6, R7, R0.reuse, RZ ;  /* 0x0000000007077210 */ /* 0x080fe40007fde0ff */
[----:B0-----:R-:W-:-:S05]  /*20f40*/  IADD3 R6, P5, R5, R0, RZ ;  /* 0x0000000005067210 */ /* 0x001fca0007fbe0ff */
[----:B------:R0:W-:Y:S04]  /*20f50*/  STL [R1+0x98c], R6 ;  /* 0x00098c0601007387 */ /* 0x0001e80000100800 */
[----:B------:R-:W-:Y:S04]  /*20f60*/  STL [R1+0x978], R4 ;  /* 0x0009780401007387 */ /* 0x000fe80000100800 */
[----:B------:R1:W-:Y:S01]  /*20f70*/  STL [R1+0x834], R7 ;  /* 0x0008340701007387 */ /* 0x0003e20000100800 */
[C---:B0-----:R-:W-:Y:S01]  /*20f80*/  IMAD R6, R2.reuse, 0x7a, RZ ;  /* 0x0000007a02067824 */ /* 0x041fe200078e02ff */
[----:B-1----:R-:W-:Y:S01]  /*20f90*/  LEA.HI.X.SX32 R7, R5, R3, 0x1, P0 ;  /* 0x0000000305077211 */ /* 0x002fe200000f0eff */
[----:B------:R-:W-:-:S02]  /*20fa0*/  IMAD R5, R2, 0x3f, RZ ;  /* 0x0000003f02057824 */ /* 0x000fc400078e02ff */
[----:B------:R-:W-:Y:S02]  /*20fb0*/  IMAD R4, R2, 0xcc, RZ ;  /* 0x000000cc02047824 */ /* 0x000fe400078e02ff */
[----:B------:R0:W-:Y:S01]  /*20fc0*/  STL [R1+0x790], R7 ;  /* 0x0007900701007387 */ /* 0x0001e20000100800 */
[-C--:B------:R-:W-:Y:S02]  /*20fd0*/  LEA.HI.X.SX32 R5, R5, R3.reuse, 0x1, P5 ;  /* 0x0000000305057211 */ /* 0x080fe400028f0eff */
[-C--:B------:R-:W-:Y:S02]  /*20fe0*/  IADD3 R4, P5, R4, R0.reuse, RZ ;  /* 0x0000000004047210 */ /* 0x080fe40007fbe0ff */
[C---:B0-----:R-:W-:Y:S02]  /*20ff0*/  IADD3 R7, P0, R6.reuse, R0, RZ ;  /* 0x0000000006077210 */ /* 0x041fe40007f1e0ff */
[----:B------:R-:W-:-:S03]  /*21000*/  LEA.HI.X.SX32 R6, R6, R3, 0x1, P3 ;  /* 0x0000000306067211 */ /* 0x000fc600018f0eff */
[----:B------:R0:W-:Y:S04]  /*21010*/  STL [R1+0x99c], R7 ;  /* 0x00099c0701007387 */ /* 0x0001e80000100800 */
[----:B------:R1:W-:Y:S01]  /*21020*/  STL [R1+0x988], R5 ;  /* 0x0009880501007387 */ /* 0x0003e20000100800 */
[----:B0-----:R-:W-:-:S03]  /*21030*/  IMAD R7, R2, 0x76, RZ ;  /* 0x0000007602077824 */ /* 0x001fc600078e02ff */
[----:B------:R0:W-:Y:S01]  /*21040*/  STL [R1+0x854], R4 ;  /* 0x0008540401007387 */ /* 0x0001e20000100800 */
[----:B-1----:R-:W-:-:S03]  /*21050*/  IMAD R5, R2, 0x3d, RZ ;  /* 0x0000003d02057824 */ /* 0x002fc600078e02ff */
[----:B------:R1:W-:Y:S01]  /*21060*/  STL [R1+0x7b0], R6 ;  /* 0x0007b00601007387 */ /* 0x0003e20000100800 */
[C---:B0-----:R-:W-:Y:S01]  /*21070*/  IMAD R4, R2.reuse, 0xc4, RZ ;  /* 0x000000c402047824 */ /* 0x041fe200078e02ff */
[----:B-1----:R-:W-:Y:S02]  /*21080*/  IADD3 R6, P3, R7, R0, RZ ;  /* 0x0000000007067210 */ /* 0x002fe40007f7e0ff */
[-C--:B------:R-:W-:Y:S01]  /*21090*/  LEA.HI.X.SX32 R5, R5, R3.reuse, 0x1, P0 ;  /* 0x0000000305057211 */ /* 0x080fe200000f0eff */
[----:B------:R-:W-:Y:S02]  /*210a0*/  IMAD R8, R2, 0x72, RZ ;  /* 0x0000007202087824 */ /* 0x000fe400078e02ff */
[----:B------:R0:W-:Y:S01]  /*210b0*/  STL [R1+0x9ac], R6 ;  /* 0x0009ac0601007387 */ /* 0x0001e20000100800 */
[----:B------:R-:W-:-:S03]  /*210c0*/  LEA.HI.X.SX32 R7, R7, R3, 0x1, P1 ;  /* 0x0000000307077211 */ /* 0x000fc600008f0eff */
[----:B------:R1:W-:Y:S01]  /*210d0*/  STL [R1+0x998], R5 ;  /* 0x0009980501007387 */ /* 0x0003e20000100800 */
[-C--:B0-----:R-:W-:Y:S01]  /*210e0*/  IADD3 R6, P0, R4, R0.reuse, RZ ;  /* 0x0000000004067210 */ /* 0x081fe20007f1e0ff */
[C---:B------:R-:W-:Y:S02]  /*210f0*/  IMAD R4, R2.reuse, 0xbc, RZ ;  /* 0x000000bc02047824 */ /* 0x040fe400078e02ff */
[----:B-1----:R-:W-:Y:S02]  /*21100*/  IMAD R5, R2, 0x3b, RZ ;  /* 0x0000003b02057824 */ /* 0x002fe400078e02ff */
[----:B------:R0:W-:Y:S04]  /*21110*/  STL [R1+0x874], R6 ;  /* 0x0008740601007387 */ /* 0x0001e80000100800 */
[----:B------:R1:W-:Y:S01]  /*21120*/  STL [R1+0x7d0], R7 ;  /* 0x0007d00701007387 */ /* 0x0003e20000100800 */
[----:B0-----:R-:W-:-:S02]  /*21130*/  IADD3 R6, P1, R8, R0, RZ ;  /* 0x0000000008067210 */ /* 0x001fc40007f3e0ff */
[----:B-1----:R-:W-:-:S03]  /*21140*/  LEA.HI.X.SX32 R7, R5, R3, 0x1, P3 ;  /* 0x0000000305077211 */ /* 0x002fc600018f0eff */
[----:B------:R0:W-:Y:S01]  /*21150*/  STL [R1+0x9bc], R6 ;  /* 0x0009bc0601007387 */ /* 0x0001e20000100800 */
[----:B------:R-:W-:-:S03]  /*21160*/  IMAD R9, R2, 0x6e, RZ ;  /* 0x0000006e02097824 */ /* 0x000fc600078e02ff */
[----:B------:R1:W-:Y:S01]  /*21170*/  STL [R1+0x9a8], R7 ;  /* 0x0009a80701007387 */ /* 0x0003e20000100800 */
[-C--:B0-----:R-:W-:Y:S01]  /*21180*/  IADD3 R6, P3, R4, R0.reuse, RZ ;  /* 0x0000000004067210 */ /* 0x081fe20007f7e0ff */
[C---:B------:R-:W-:Y:S02]  /*21190*/  IMAD R5, R2.reuse, 0x39, RZ ;  /* 0x0000003902057824 */ /* 0x040fe400078e02ff */
[----:B------:R-:W-:Y:S02]  /*211a0*/  IMAD R4, R2, 0xb4, RZ ;  /* 0x000000b402047824 */ /* 0x000fe400078e02ff */
[----:B------:R0:W-:Y:S01]  /*211b0*/  STL [R1+0x894], R6 ;  /* 0x0008940601007387 */ /* 0x0001e20000100800 */
[-C--:B-1----:R-:W-:Y:S02]  /*211c0*/  LEA.HI.X.SX32 R7, R5, R3.reuse, 0x1, P1 ;  /* 0x0000000305077211 */ /* 0x082fe400008f0eff */
[----:B0-----:R-:W-:Y:S02]  /*211d0*/  LEA.HI.X.SX32 R6, R8, R3, 0x1, P2 ;  /* 0x0000000308067211 */ /* 0x001fe400010f0eff */
[----:B------:R-:W-:-:S03]  /*211e0*/  IADD3 R8, P2, R9, R0, RZ ;  /* 0x0000000009087210 */ /* 0x000fc60007f5e0ff */
[----:B------:R0:W-:Y:S01]  /*211f0*/  STL [R1+0x7f0], R6 ;  /* 0x0007f00601007387 */ /* 0x0001e20000100800 */
[----:B------:R-:W-:-:S03]  /*21200*/  IMAD R10, R2, 0x6a, RZ ;  /* 0x0000006a020a7824 */ /* 0x000fc600078e02ff */
[----:B------:R-:W-:Y:S01]  /*21210*/  STL [R1+0x9cc], R8 ;  /* 0x0009cc0801007387 */ /* 0x000fe20000100800 */
[----:B0-----:R-:W-:-:S03]  /*21220*/  IADD3 R6, P1, R4, R0, RZ ;  /* 0x0000000004067210 */ /* 0x001fc60007f3e0ff */
[----:B------:R-:W-:Y:S01]  /*21230*/  STL [R1+0x9b8], R7 ;  /* 0x0009b80701007387 */ /* 0x000fe20000100800 */
[----:B------:R-:W-:-:S03]  /*21240*/  IMAD R5, R2, 0x37, RZ ;  /* 0x0000003702057824 */ /* 0x000fc600078e02ff */
[----:B------:R0:W-:Y:S01]  /*21250*/  STL [R1+0x8b4], R6 ;  /* 0x0008b40601007387 */ /* 0x0001e20000100800 */
[----:B------:R-:W-:Y:S01]  /*21260*/  IMAD R4, R2, 0xac, RZ ;  /* 0x000000ac02047824 */ /* 0x000fe200078e02ff */
[-C--:B0-----:R-:W-:Y:S02]  /*21270*/  LEA.HI.X.SX32 R6, R9, R3.reuse, 0x1, P4 ;  /* 0x0000000309067211 */ /* 0x081fe400020f0eff */
[----:B------:R-:W-:Y:S02]  /*21280*/  IADD3 R8, P4, R10, R0, RZ ;  /* 0x000000000a087210 */ /* 0x000fe40007f9e0ff */
[----:B------:R-:W-:Y:S01]  /*21290*/  LEA.HI.X.SX32 R7, R5, R3, 0x1, P2 ;  /* 0x0000000305077211 */ /* 0x000fe200010f0eff */
        /* <DEDUP_REMOVED lines=86> */
[-C--:B------:R-:W-:Y:S02]  /*21800*/  IADD3 R8, P6, R18, R0.reuse, RZ ;  /* 0x0000000012087210 */ /* 0x080fe40007fde0ff */
[----:B------:R-:W-:Y:S01]  /*21810*/  LEA.HI.X.SX32 R7, R5, R3, 0x1, P4 ;  /* 0x0000000305077211 */ /* 0x000fe200020f0eff */
[----:B------:R0:W-:Y:S01]  /*21820*/  STL [R1+0x910], R6 ;  /* 0x0009100601007387 */ /* 0x0001e20000100800 */
[C---:B------:R-:W-:Y:S02]  /*21830*/  IMAD R19, R2.reuse, 0x46, RZ ;  /* 0x0000004602137824 */ /* 0x040fe400078e02ff */
[----:B------:R-:W-:Y:S01]  /*21840*/  IMAD R5, R2, 0x25, RZ ;  /* 0x0000002502057824 */ /* 0x000fe200078e02ff */
[----:B------:R-:W-:Y:S01]  /*21850*/  STL [R1+0xa5c], R8 ;  /* 0x000a5c0801007387 */ /* 0x000fe20000100800 */
[----:B0-----:R-:W-:-:S03]  /*21860*/  IADD3 R6, P4, R4, R0, RZ ;  /* 0x0000000004067210 */ /* 0x001fc60007f9e0ff */
[----:B------:R0:W-:Y:S01]  /*21870*/  STL [R1+0xa48], R7 ;  /* 0x000a480701007387 */ /* 0x0001e20000100800 */
[----:B------:R-:W-:-:S03]  /*21880*/  IMAD R4, R2, 0xc8, RZ ;  /* 0x000000c802047824 */ /* 0x000fc600078e02ff */
[----:B------:R1:W-:Y:S01]  /*21890*/  STL [R1+0x824], R6 ;  /* 0x0008240601007387 */ /* 0x0003e20000100800 */
[----:B------:R-:W-:Y:S01]  /*218a0*/  IMAD R20, R2, 0x42, RZ ;  /* 0x0000004202147824 */ /* 0x000fe200078e02ff */
[-C--:B0-----:R-:W-:Y:S02]  /*218b0*/  LEA.HI.X.SX32 R7, R5, R3.reuse, 0x1, P6 ;  /* 0x0000000305077211 */ /* 0x081fe400030f0eff */
[-C--:B-1----:R-:W-:Y:S02]  /*218c0*/  LEA.HI.X.SX32 R6, R18, R3.reuse, 0x1, P5 ;  /* 0x0000000312067211 */ /* 0x082fe400028f0eff */
[CC--:B------:R-:W-:Y:S01]  /*218d0*/  IADD3 R8, P5, R19.reuse, R0.reuse, RZ ;  /* 0x0000000013087210 */ /* 0x0c0fe20007fbe0ff */
[----:B------:R-:W-:Y:S02]  /*218e0*/  IMAD R5, R2, 0x23, RZ ;  /* 0x0000002302057824 */ /* 0x000fe400078e02ff */
[----:B------:R0:W-:Y:S04]  /*218f0*/  STL [R1+0x930], R6 ;  /* 0x0009300601007387 */ /* 0x0001e80000100800 */
[----:B------:R1:W-:Y:S04]  /*21900*/  STL [R1+0xa6c], R8 ;  /* 0x000a6c0801007387 */ /* 0x0003e80000100800 */
[----:B------:R2:W-:Y:S01]  /*21910*/  STL [R1+0xa58], R7 ;  /* 0x000a580701007387 */ /* 0x0005e20000100800 */
[----:B0-----:R-:W-:Y:S01]  /*21920*/  IADD3 R6, P6, R4, R0, RZ ;  /* 0x0000000004067210 */ /* 0x001fe20007fde0ff */
[----:B------:R-:W-:Y:S01]  /*21930*/  IMAD R4, R2, 0xb8, RZ ;  /* 0x000000b802047824 */ /* 0x000fe200078e02ff */
[----:B-1----:R-:W-:-:S03]  /*21940*/  LEA.HI.X.SX32 R8, R19, R3, 0x1, P0 ;  /* 0x0000000313087211 */ /* 0x002fc600000f0eff */
[----:B------:R0:W-:Y:S01]  /*21950*/  STL [R1+0x864], R6 ;  /* 0x0008640601007387 */ /* 0x0001e20000100800 */
[----:B--2---:R-:W-:-:S03]  /*21960*/  IADD3 R7, P0, R20, R0, RZ ;  /* 0x0000000014077210 */ /* 0x004fc60007f1e0ff */
[----:B------:R-:W-:Y:S01]  /*21970*/  STL [R1+0x950], R8 ;  /* 0x0009500801007387 */ /* 0x000fe20000100800 */
[----:B------:R-:W-:-:S03]  /*21980*/  IMAD R21, R2, 0x7c, RZ ;  /* 0x0000007c02157824 */ /* 0x000fc600078e02ff */
[----:B------:R1:W-:Y:S01]  /*21990*/  STL [R1+0xa7c], R7 ;  /* 0x000a7c0701007387 */ /* 0x0003e20000100800 */
[-C--:B0-----:R-:W-:Y:S02]  /*219a0*/  LEA.HI.X.SX32 R6, R5, R3.reuse, 0x1, P5 ;  /* 0x0000000305067211 */ /* 0x081fe400028f0eff */
[-C--:B------:R-:W-:Y:S01]  /*219b0*/  IADD3 R4, P5, R4, R0.reuse, RZ ;  /* 0x0000000004047210 */ /* 0x080fe20007fbe0ff */
[C---:B------:R-:W-:Y:S02]  /*219c0*/  IMAD R5, R2.reuse, 0x21, RZ ;  /* 0x0000002102057824 */ /* 0x040fe400078e02ff */
[----:B------:R-:W-:Y:S01]  /*219d0*/  IMAD R22, R2, 0x3e, RZ ;  /* 0x0000003e02167824 */ /* 0x000fe200078e02ff */
[----:B-1----:R-:W-:Y:S01]  /*219e0*/  LEA.HI.X.SX32 R7, R20, R3, 0x1, P3 ;  /* 0x0000000314077211 */ /* 0x002fe200018f0eff */
[----:B------:R0:W-:Y:S04]  /*219f0*/  STL [R1+0xa68], R6 ;  /* 0x000a680601007387 */ /* 0x0001e80000100800 */
[----:B------:R1:W-:Y:S04]  /*21a00*/  STL [R1+0x8a4], R4 ;  /* 0x0008a40401007387 */ /* 0x0003e80000100800 */
[----:B------:R2:W-:Y:S01]  /*21a10*/  STL [R1+0x970], R7 ;  /* 0x0009700701007387 */ /* 0x0005e20000100800 */
[----:B0-----:R-:W-:Y:S01]  /*21a20*/  IADD3 R6, P3, R21, R0, RZ ;  /* 0x0000000015067210 */ /* 0x001fe20007f7e0ff */
[----:B-1----:R-:W-:-:S04]  /*21a30*/  IMAD R4, R2, 0xa8, RZ ;  /* 0x000000a802047824 */ /* 0x002fc800078e02ff */
[----:B------:R0:W-:Y:S01]  /*21a40*/  STL [R1+0x994], R6 ;  /* 0x0009940601007387 */ /* 0x0001e20000100800 */
[-C--:B--2---:R-:W-:Y:S02]  /*21a50*/  LEA.HI.X.SX32 R7, R5, R3.reuse, 0x1, P0 ;  /* 0x0000000305077211 */ /* 0x084fe400000f0eff */
[-C--:B------:R-:W-:Y:S01]  /*21a60*/  IADD3 R5, P0, R22, R0.reuse, RZ ;  /* 0x0000000016057210 */ /* 0x080fe20007f1e0ff */
[----:B------:R-:W-:Y:S02]  /*21a70*/  IMAD R23, R2, 0x74, RZ ;  /* 0x0000007402177824 */ /* 0x000fe400078e02ff */
[----:B------:R1:W-:Y:S01]  /*21a80*/  STL [R1+0xa78], R7 ;  /* 0x000a780701007387 */ /* 0x0003e20000100800 */
[-C--:B0-----:R-:W-:Y:S02]  /*21a90*/  LEA.HI.X.SX32 R6, R21, R3.reuse, 0x1, P1 ;  /* 0x0000000315067211 */ /* 0x081fe400008f0eff */
[----:B------:R-:W-:Y:S01]  /*21aa0*/  IADD3 R4, P1, R4, R0, RZ ;  /* 0x0000000004047210 */ /* 0x000fe20007f3e0ff */
[----:B------:R0:W-:Y:S01]  /*21ab0*/  STL [R1+0xa8c], R5 ;  /* 0x000a8c0501007387 */ /* 0x0001e20000100800 */
[----:B------:R-:W-:Y:S01]  /*21ac0*/  IMAD R24, R2, 0x3a, RZ ;  /* 0x0000003a02187824 */ /* 0x000fe200078e02ff */
[----:B-1----:R-:W-:-:S02]  /*21ad0*/  LEA.HI.X.SX32 R7, R22, R3, 0x1, P3 ;  /* 0x0000000316077211 */ /* 0x002fc400018f0eff */
[----:B------:R1:W-:Y:S01]  /*21ae0*/  STL [R1+0x7a0], R6 ;  /* 0x0007a00601007387 */ /* 0x0003e20000100800 */
[----:B0-----:R-:W-:-:S03]  /*21af0*/  IMAD R5, R2, 0x1f, RZ ;  /* 0x0000001f02057824 */ /* 0x001fc600078e02ff */
[----:B------:R0:W-:Y:S04]  /*21b00*/  STL [R1+0x8e4], R4 ;  /* 0x0008e40401007387 */ /* 0x0001e80000100800 */
[----:B------:R2:W-:Y:S01]  /*21b10*/  STL [R1+0x990], R7 ;  /* 0x0009900701007387 */ /* 0x0005e20000100800 */
[----:B-1----:R-:W-:Y:S01]  /*21b20*/  IADD3 R6, P3, R23, R0, RZ ;  /* 0x0000000017067210 */ /* 0x002fe20007f7e0ff */
[----:B0-----:R-:W-:-:S04]  /*21b30*/  IMAD R4, R2, 0x98, RZ ;  /* 0x0000009802047824 */ /* 0x001fc800078e02ff */
        /* <DEDUP_REMOVED lines=14> */
[-C--:B-1----:R-:W-:Y:S01]  /*21c20*/  IADD3 R6, P3, R25, R0.reuse, RZ ;  /* 0x0000000019067210 */ /* 0x082fe20007f7e0ff */
[C---:B------:R-:W-:Y:S02]  /*21c30*/  IMAD R27, R2.reuse, 0x64, RZ ;  /* 0x00000064021b7824 */ /* 0x040fe400078e02ff */
[----:B0-----:R-:W-:Y:S01]  /*21c40*/  IMAD R4, R2, 0x88, RZ ;  /* 0x0000008802047824 */ /* 0x001fe200078e02ff */
[----:B--2---:R-:W-:Y:S02]  /*21c50*/  LEA.HI.X.SX32 R7, R5, R3, 0x1, P0 ;  /* 0x0000000305077211 */ /* 0x004fe400000f0eff */
[----:B------:R-:W-:Y:S01]  /*21c60*/  IADD3 R5, P0, R26, R0, RZ ;  /* 0x000000001a057210 */ /* 0x000fe20007f1e0ff */
[----:B------:R0:W-:Y:S04]  /*21c70*/  STL [R1+0x9d4], R6 ;  /* 0x0009d40601007387 */ /* 0x0001e80000100800 */
[----:B------:R1:W-:Y:S01]  /*21c80*/  STL [R1+0xa98], R7 ;  /* 0x000a980701007387 */ /* 0x0003e20000100800 */
[----:B------:R-:W-:-:S03]  /*21c90*/  IMAD R28, R2, 0x32, RZ ;  /* 0x00000032021c7824 */ /* 0x000fc600078e02ff */
[----:B------:R2:W-:Y:S01]  /*21ca0*/  STL [R1+0xaac], R5 ;  /* 0x000aac0501007387 */ /* 0x0005e20000100800 */
[-C--:B0-----:R-:W-:Y:S02]  /*21cb0*/  LEA.HI.X.SX32 R6, R25, R3.reuse, 0x1, P4 ;  /* 0x0000000319067211 */ /* 0x081fe400020f0eff */
[----:B------:R-:W-:Y:S02]  /*21cc0*/  IADD3 R4, P4, R4, R0, RZ ;  /* 0x0000000004047210 */ /* 0x000fe40007f9e0ff */
[----:B-1----:R-:W-:Y:S01]  /*21cd0*/  LEA.HI.X.SX32 R7, R26, R3, 0x1, P3 ;  /* 0x000000031a077211 */ /* 0x002fe200018f0eff */
[----:B------:R0:W-:Y:S01]  /*21ce0*/  STL [R1+0x820], R6 ;  /* 0x0008200601007387 */ /* 0x0001e20000100800 */
[----:B--2---:R-:W-:-:S03]  /*21cf0*/  IMAD R5, R2, 0x1b, RZ ;  /* 0x0000001b02057824 */ /* 0x004fc600078e02ff */
[----:B------:R1:W-:Y:S02]  /*21d00*/  STL [R1+0x964], R4 ;  /* 0x0009640401007387 */ /* 0x0003e40000100800 */
[----:B------:R-:W-:Y:S02]  /*21d10*/  LEA.HI.X.SX32 R5, R5, R3, 0x1, P0 ;  /* 0x0000000305057211 */ /* 0x000fe400000f0eff */
[----:B0-----:R-:W-:Y:S01]  /*21d20*/  IADD3 R6, P3, R27, R0, RZ ;  /* 0x000000001b067210 */ /* 0x001fe20007f7e0ff */
[----:B------:R0:W-:Y:S01]  /*21d30*/  STL [R1+0x9d0], R7 ;  /* 0x0009d00701007387 */ /* 0x0001e20000100800 */
[----:B-1----:R-:W-:-:S03]  /*21d40*/  IMAD R4, R2, 0xf0, RZ ;  /* 0x000000f002047824 */ /* 0x002fc600078e02ff */
[----:B------:R1:W-:Y:S01]  /*21d50*/  STL [R1+0x9f4], R6 ;  /* 0x0009f40601007387 */ /* 0x0003e20000100800 */
[----:B------:R-:W-:Y:S01]  /*21d60*/  IMAD R29, R2, 0x5c, RZ ;  /* 0x0000005c021d7824 */ /* 0x000fe200078e02ff */
[CC--:B0-----:R-:W-:Y:S02]  /*21d70*/  IADD3 R7, P0, R28.reuse, R0.reuse, RZ ;  /* 0x000000001c077210 */ /* 0x0c1fe40007f1e0ff */
[----:B------:R0:W-:Y:S01]  /*21d80*/  STL [R1+0xaa8], R5 ;  /* 0x000aa80501007387 */ /* 0x0001e20000100800 */
[-C--:B------:R-:W-:Y:S02]  /*21d90*/  LEA.HI.X.SX32 R8, R28, R3.reuse, 0x1, P3 ;  /* 0x000000031c087211 */ /* 0x080fe400018f0eff */
[----:B-1----:R-:W-:Y:S01]  /*21da0*/  LEA.HI.X.SX32 R6, R27, R3, 0x1, P6 ;  /* 0x000000031b067211 */ /* 0x002fe200030f0eff */
[----:B------:R1:W-:Y:S01]  /*21db0*/  STL [R1+0xabc], R7 ;  /* 0x000abc0701007387 */ /* 0x0003e20000100800 */
[----:B0-----:R-:W-:Y:S01]  /*21dc0*/  IADD3 R5, P6, R4, R0, RZ ;  /* 0x0000000004057210 */ /* 0x001fe20007fde0ff */
[----:B------:R-:W-:-:S02]  /*21dd0*/  IMAD R4, R2, 0x19, RZ ;  /* 0x0000001902047824 */ /* 0x000fc400078e02ff */
[----:B------:R0:W-:Y:S01]  /*21de0*/  STL [R1+0x860], R6 ;  /* 0x0008600601007387 */ /* 0x0001e20000100800 */
[----:B-1----:R-:W-:-:S03]  /*21df0*/  IMAD R7, R2, 0x2e, RZ ;  /* 0x0000002e02077824 */ /* 0x002fc600078e02ff */
[----:B------:R1:W-:Y:S04]  /*21e00*/  STL [R1+0x7c4], R5 ;  /* 0x0007c40501007387 */ /* 0x0003e80000100800 */
[----:B------:R2:W-:Y:S01]  /*21e10*/  STL [R1+0x9f0], R8 ;  /* 0x0009f00801007387 */ /* 0x0005e20000100800 */
[-C--:B0-----:R-:W-:Y:S02]  /*21e20*/  IADD3 R6, P3, R29, R0.reuse, RZ ;  /* 0x000000001d067210 */ /* 0x081fe40007f7e0ff */
[-C--:B-1----:R-:W-:Y:S01]  /*21e30*/  LEA.HI.X.SX32 R5, R4, R3.reuse, 0x1, P0 ;  /* 0x0000000304057211 */ /* 0x082fe200000f0eff */
[C---:B------:R-:W-:Y:S01]  /*21e40*/  IMAD R4, R2.reuse, 0xd0, RZ ;  /* 0x000000d002047824 */ /* 0x040fe200078e02ff */
[-C--:B--2---:R-:W-:Y:S01]  /*21e50*/  IADD3 R8, P0, R7, R0.reuse, RZ ;  /* 0x0000000007087210 */ /* 0x084fe20007f1e0ff */
[----:B------:R0:W-:Y:S04]  /*21e60*/  STL [R1+0xa14], R6 ;  /* 0x000a140601007387 */ /* 0x0001e80000100800 */
[----:B------:R1:W-:Y:S04]  /*21e70*/  STL [R1+0xab8], R5 ;  /* 0x000ab80501007387 */ /* 0x0003e80000100800 */
[----:B------:R2:W-:Y:S01]  /*21e80*/  STL [R1+0xacc], R8 ;  /* 0x000acc0801007387 */ /* 0x0005e20000100800 */
[----:B0-----:R-:W-:Y:S01]  /*21e90*/  LEA.HI.X.SX32 R6, R29, R3, 0x1, P5 ;  /* 0x000000031d067211 */ /* 0x001fe200028f0eff */
[----:B-1----:R-:W-:Y:S01]  /*21ea0*/  IMAD R5, R2, 0x54, RZ ;  /* 0x0000005402057824 */ /* 0x002fe200078e02ff */
[----:B--2---:R-:W-:-:S03]  /*21eb0*/  IADD3 R8, P5, R4, R0, RZ ;  /* 0x0000000004087210 */ /* 0x004fc60007fbe0ff */
[----:B------:R0:W-:Y:S01]  /*21ec0*/  STL [R1+0x8a0], R6 ;  /* 0x0008a00601007387 */ /* 0x0001e20000100800 */
[-C--:B------:R-:W-:Y:S01]  /*21ed0*/  LEA.HI.X.SX32 R9, R7, R3.reuse, 0x1, P3 ;  /* 0x0000000307097211 */ /* 0x080fe200018f0eff */
[C---:B------:R-:W-:Y:S02]  /*21ee0*/  IMAD R4, R2.reuse, 0x17, RZ ;  /* 0x0000001702047824 */ /* 0x040fe400078e02ff */
[----:B------:R1:W-:Y:S01]  /*21ef0*/  STL [R1+0x844], R8 ;  /* 0x0008440801007387 */ /* 0x0003e20000100800 */
[----:B0-----:R-:W-:Y:S01]  /*21f00*/  IMAD R6, R2, 0x2a, RZ ;  /* 0x0000002a02067824 */ /* 0x001fe200078e02ff */
[----:B-1----:R-:W-:Y:S02]  /*21f10*/  IADD3 R8, P3, R5, R0, RZ ;  /* 0x0000000005087210 */ /* 0x002fe40007f7e0ff */
[----:B------:R-:W-:Y:S01]  /*21f20*/  STL [R1+0xa10], R9 ;  /* 0x000a100901007387 */ /* 0x000fe20000100800 */
[----:B------:R-:W-:Y:S01]  /*21f30*/  LEA.HI.X.SX32 R7, R4, R3, 0x1, P0 ;  /* 0x0000000304077211 */ /* 0x000fe200000f0eff */
[----:B------:R-:W-:-:S02]  /*21f40*/  IMAD R4, R2, 0xb0, RZ ;  /* 0x000000b002047824 */ /* 0x000fc400078e02ff */
[----:B------:R0:W-:Y:S04]  /*21f50*/  STL [R1+0xa34], R8 ;  /* 0x000a340801007387 */ /* 0x0001e80000100800 */
[----:B------:R1:W-:Y:S01]  /*21f60*/  STL [R1+0xac8], R7 ;  /* 0x000ac80701007387 */ /* 0x0003e20000100800 */
[----:B0-----:R-:W-:Y:S02]  /*21f70*/  IADD3 R8, P0, R6, R0, RZ ;  /* 0x0000000006087210 */ /* 0x001fe40007f1e0ff */
[----:B-1----:R-:W-:-:S03]  /*21f80*/  LEA.HI.X.SX32 R7, R5, R3, 0x1, P1 ;  /* 0x0000000305077211 */ /* 0x002fc600008f0eff */
[----:B------:R0:W-:Y:S01]  /*21f90*/  STL [R1+0xadc], R8 ;  /* 0x000adc0801007387 */ /* 0x0001e20000100800 */
[----:B------:R-:W-:Y:S01]  /*21fa0*/  IMAD R5, R2, 0x4c, RZ ;  /* 0x0000004c02057824 */ /* 0x000fe200078e02ff */
[----:B------:R-:W-:Y:S02]  /*21fb0*/  LEA.HI.X.SX32 R9, R6, R3, 0x1, P3 ;  /* 0x0000000306097211 */ /* 0x000fe400018f0eff */
[----:B------:R1:W-:Y:S01]  /*21fc0*/  STL [R1+0x8e0], R7 ;  /* 0x0008e00701007387 */ /* 0x0003e20000100800 */
[----:B0-----:R-:W-:Y:S01]  /*21fd0*/  IADD3 R8, P1, R4, R0, RZ ;  /* 0x0000000004087210 */ /* 0x001fe20007f3e0ff */
[----:B------:R-:W-:-:S04]  /*21fe0*/  IMAD R4, R2, 0x15, RZ ;  /* 0x0000001502047824 */ /* 0x000fc800078e02ff */
[----:B------:R0:W-:Y:S01]  /*21ff0*/  STL [R1+0x8c4], R8 ;  /* 0x0008c40801007387 */ /* 0x0001e20000100800 */
[----:B-1----:R-:W-:Y:S01]  /*22000*/  IMAD R7, R2, 0x26, RZ ;  /* 0x0000002602077824 */ /* 0x002fe200078e02ff */
[----:B------:R-:W-:Y:S02]  /*22010*/  LEA.HI.X.SX32 R6, R4, R3, 0x1, P0 ;  /* 0x0000000304067211 */ /* 0x000fe400000f0eff */
[----:B------:R-:W-:Y:S01]  /*22020*/  STL [R1+0xa30], R9 ;  /* 0x000a300901007387 */ /* 0x000fe20000100800 */
[----:B0-----:R-:W-:Y:S01]  /*22030*/  IADD3 R8, P3, R5, R0, RZ ;  /* 0x0000000005087210 */ /* 0x001fe20007f7e0ff */
[----:B------:R-:W-:-:S04]  /*22040*/  IMAD R4, R2, 0x90, RZ ;  /* 0x0000009002047824 */ /* 0x000fc800078e02ff */
[----:B------:R0:W-:Y:S04]  /*22050*/  STL [R1+0xa54], R8 ;  /* 0x000a540801007387 */ /* 0x0001e80000100800 */
[----:B------:R1:W-:Y:S01]  /*22060*/  STL [R1+0xad8], R6 ;  /* 0x000ad80601007387 */ /* 0x0003e20000100800 */
[----:B0-----:R-:W-:Y:S02]  /*22070*/  IADD3 R8, P0, R7, R0, RZ ;  /* 0x0000000007087210 */ /* 0x001fe40007f1e0ff */
[----:B-1----:R-:W-:-:S03]  /*22080*/  LEA.HI.X.SX32 R6, R5, R3, 0x1, P2 ;  /* 0x0000000305067211 */ /* 0x002fc600010f0eff */
[----:B------:R0:W-:Y:S01]  /*22090*/  STL [R1+0xaec], R8 ;  /* 0x000aec0801007387 */ /* 0x0001e20000100800 */
[----:B------:R-:W-:-:S03]  /*220a0*/  IMAD R5, R2, 0x44, RZ ;  /* 0x0000004402057824 */ /* 0x000fc600078e02ff */
[----:B------:R1:W-:Y:S01]  /*220b0*/  STL [R1+0x920], R6 ;  /* 0x0009200601007387 */ /* 0x0003e20000100800 */
[----:B------:R-:W-:Y:S02]  /*220c0*/  LEA.HI.X.SX32 R9, R7, R3, 0x1, P3 ;  /* 0x0000000307097211 */ /* 0x000fe400018f0eff */
[----:B0-----:R-:W-:Y:S01]  /*220d0*/  IADD3 R8, P2, R4, R0, RZ ;  /* 0x0000000004087210 */ /* 0x001fe20007f5e0ff */
[----:B-1----:R-:W-:-:S04]  /*220e0*/  IMAD R6, R2, 0x13, RZ ;  /* 0x0000001302067824 */ /* 0x002fc800078e02ff */
[----:B------:R0:W-:Y:S01]  /*220f0*/  STL [R1+0x944], R8 ;  /* 0x0009440801007387 */ /* 0x0001e20000100800 */
[----:B------:R-:W-:Y:S01]  /*22100*/  IMAD R4, R2, 0x22, RZ ;  /* 0x0000002202047824 */ /* 0x000fe200078e02ff */
[----:B------:R-:W-:Y:S01]  /*22110*/  LEA.HI.X.SX32 R7, R6, R3, 0x1, P0 ;  /* 0x0000000306077211 */ /* 0x000fe200000f0eff */
[----:B------:R-:W-:Y:S01]  /*22120*/  IMAD R6, R2, 0xe0, RZ ;  /* 0x000000e002067824 */ /* 0x000fe200078e02ff */
[----:B------:R-:W-:Y:S01]  /*22130*/  STL [R1+0xa50], R9 ;  /* 0x000a500901007387 */ /* 0x000fe20000100800 */
[----:B0-----:R-:W-:-:S05]  /*22140*/  IADD3 R8, P3, R5, R0, RZ ;  /* 0x0000000005087210 */ /* 0x001fca0007f7e0ff */
[----:B------:R0:W-:Y:S04]  /*22150*/  STL [R1+0xa74], R8 ;  /* 0x000a740801007387 */ /* 0x0001e80000100800 */
[----:B------:R1:W-:Y:S01]  /*22160*/  STL [R1+0xae8], R7 ;  /* 0x000ae80701007387 */ /* 0x0003e20000100800 */
[-C--:B0-----:R-:W-:Y:S02]  /*22170*/  IADD3 R8, P0, R4, R0.reuse, RZ ;  /* 0x0000000004087210 */ /* 0x081fe40007f1e0ff */
[-C--:B-1----:R-:W-:Y:S01]  /*22180*/  LEA.HI.X.SX32 R7, R5, R3.reuse, 0x1, P4 ;  /* 0x0000000305077211 */ /* 0x082fe200020f0eff */
[----:B------:R-:W-:Y:S01]  /*22190*/  IMAD R5, R2, 0x78, RZ ;  /* 0x0000007802057824 */ /* 0x000fe200078e02ff */
[----:B------:R-:W-:Y:S01]  /*221a0*/  IADD3 R6, P4, R6, R0, RZ ;  /* 0x0000000006067210 */ /* 0x000fe20007f9e0ff */
[----:B------:R0:W-:Y:S01]  /*221b0*/  STL [R1+0xafc], R8 ;  /* 0x000afc0801007387 */ /* 0x0001e20000100800 */
[----:B------:R-:W-:-:S03]  /*221c0*/  LEA.HI.X.SX32 R4, R4, R3, 0x1, P3 ;  /* 0x0000000304047211 */ /* 0x000fc600018f0eff */
[----:B------:R1:W-:Y:S04]  /*221d0*/  STL [R1+0x960], R7 ;  /* 0x0009600701007387 */ /* 0x0003e80000100800 */
[----:B------:R2:W-:Y:S01]  /*221e0*/  STL [R1+0x804], R6 ;  /* 0x0008040601007387 */ /* 0x0005e20000100800 */
[----:B0-----:R-:W-:Y:S01]  /*221f0*/  IADD3 R8, P3, R5, R0, RZ ;  /* 0x0000000005087210 */ /* 0x001fe20007f7e0ff */
[C---:B-1----:R-:W-:Y:S02]  /*22200*/  IMAD R7, R2.reuse, 0x11, RZ ;  /* 0x0000001102077824 */ /* 0x042fe400078e02ff */
[----:B------:R0:W-:Y:S01]  /*22210*/  STL [R1+0xa70], R4 ;  /* 0x000a700401007387 */ /* 0x0001e20000100800 */
[C---:B--2---:R-:W-:Y:S02]  /*22220*/  IMAD R6, R2.reuse, 0x3c, RZ ;  /* 0x0000003c02067824 */ /* 0x044fe400078e02ff */
[-C--:B------:R-:W-:Y:S01]  /*22230*/  LEA.HI.X.SX32 R9, R7, R3.reuse, 0x1, P0 ;  /* 0x0000000307097211 */ /* 0x080fe200000f0eff */
[----:B------:R1:W-:Y:S01]  /*22240*/  STL [R1+0x9a4], R8 ;  /* 0x0009a40801007387 */ /* 0x0003e20000100800 */
[----:B------:R-:W-:Y:S01]  /*22250*/  LEA.HI.X.SX32 R7, R5, R3, 0x1, P6 ;  /* 0x0000000305077211 */ /* 0x000fe200030f0eff */
[----:B------:R-:W-:-:S02]  /*22260*/  IMAD R5, R2, 0xa0, RZ ;  /* 0x000000a002057824 */ /* 0x000fc400078e02ff */
[----:B0-----:R-:W-:Y:S01]  /*22270*/  IMAD R4, R2, 0x1e, RZ ;  /* 0x0000001e02047824 */ /* 0x001fe200078e02ff */
[----:B------:R-:W-:Y:S01]  /*22280*/  STL [R1+0xaf8], R9 ;  /* 0x000af80901007387 */ /* 0x000fe20000100800 */
[----:B-1----:R-:W-:-:S05]  /*22290*/  IADD3 R8, P0, R6, R0, RZ ;  /* 0x0000000006087210 */ /* 0x002fca0007f1e0ff */
        /* <DEDUP_REMOVED lines=13> */
[----:B--2---:R-:W-:Y:S02]  /*22370*/  IMAD R5, R2, 0x34, RZ ;  /* 0x0000003402057824 */ /* 0x004fe400078e02ff */
[-C--:B------:R-:W-:Y:S01]  /*22380*/  LEA.HI.X.SX32 R9, R7, R3.reuse, 0x1, P6 ;  /* 0x0000000307097211 */ /* 0x080fe200030f0eff */
[----:B------:R1:W-:Y:S01]  /*22390*/  STL [R1+0x9e4], R8 ;  /* 0x0009e40801007387 */ /* 0x0003e20000100800 */
[----:B------:R-:W-:Y:S01]  /*223a0*/  LEA.HI.X.SX32 R7, R6, R3, 0x1, P5 ;  /* 0x0000000306077211 */ /* 0x000fe200028f0eff */
[----:B0-----:R-:W-:-:S02]  /*223b0*/  IMAD R4, R2, 0x1a, RZ ;  /* 0x0000001a02047824 */ /* 0x001fc400078e02ff */
[----:B------:R-:W-:Y:S01]  /*223c0*/  STL [R1+0xb08], R9 ;  /* 0x000b080901007387 */ /* 0x000fe20000100800 */
[----:B-1----:R-:W-:Y:S01]  /*223d0*/  IADD3 R8, P6, R5, R0, RZ ;  /* 0x0000000005087210 */ /* 0x002fe20007fde0ff */
        /* <DEDUP_REMOVED lines=8> */
[----:B0-----:R-:W-:Y:S01]  /*22460*/  IADD3 R8, P0, R6, R0, RZ ;  /* 0x0000000006087210 */ /* 0x001fe20007f1e0ff */
[----:B------:R-:W-:Y:S01]  /*22470*/  IMAD R6, R2, 0xd, RZ ;  /* 0x0000000d02067824 */ /* 0x000fe200078e02ff */
[----:B-1----:R-:W-:-:S03]  /*22480*/  LEA.HI.X.SX32 R7, R4, R3, 0x1, P6 ;  /* 0x0000000304077211 */ /* 0x002fc600030f0eff */
[----:B------:R0:W-:Y:S01]  /*22490*/  STL [R1+0x884], R8 ;  /* 0x0008840801007387 */ /* 0x0001e20000100800 */
[----:B------:R-:W-:Y:S01]  /*224a0*/  IMAD R4, R2, 0x2c, RZ ;  /* 0x0000002c02047824 */ /* 0x000fe200078e02ff */
[-C--:B------:R-:W-:Y:S02]  /*224b0*/  LEA.HI.X.SX32 R6, R6, R3.reuse, 0x1, P5 ;  /* 0x0000000306067211 */ /* 0x080fe400028f0eff */
[----:B------:R1:W-:Y:S01]  /*224c0*/  STL [R1+0xab0], R7 ;  /* 0x000ab00701007387 */ /* 0x0003e20000100800 */
[C---:B0-----:R-:W-:Y:S02]  /*224d0*/  IADD3 R8, P6, R5.reuse, R0, RZ ;  /* 0x0000000005087210 */ /* 0x041fe40007fde0ff */
[----:B------:R-:W-:-:S03]  /*224e0*/  LEA.HI.X.SX32 R5, R5, R3, 0x1, P1 ;  /* 0x0000000305057211 */ /* 0x000fc600008f0eff */
[----:B------:R0:W-:Y:S01]  /*224f0*/  STL [R1+0xa24], R8 ;  /* 0x000a240801007387 */ /* 0x0001e20000100800 */
[----:B-1----:R-:W-:-:S03]  /*22500*/  IMAD R7, R2, 0x16, RZ ;  /* 0x0000001602077824 */ /* 0x002fc600078e02ff */
[----:B------:R1:W-:Y:S01]  /*22510*/  STL [R1+0xb18], R6 ;  /* 0x000b180601007387 */ /* 0x0003e20000100800 */
[----:B0-----:R-:W-:Y:S01]  /*22520*/  IADD3 R8, P5, R4, R0, RZ ;  /* 0x0000000004087210 */ /* 0x001fe20007fbe0ff */
[----:B-1----:R-:W-:-:S04]  /*22530*/  IMAD R6, R2, 0x48, RZ ;  /* 0x0000004802067824 */ /* 0x002fc800078e02ff */
[----:B------:R0:W-:Y:S04]  /*22540*/  STL [R1+0xad4], R8 ;  /* 0x000ad40801007387 */ /* 0x0001e80000100800 */
[----:B------:R1:W-:Y:S01]  /*22550*/  STL [R1+0x8c0], R5 ;  /* 0x0008c00501007387 */ /* 0x0003e20000100800 */
[CC--:B0-----:R-:W-:Y:S02]  /*22560*/  IADD3 R8, P1, R7.reuse, R0.reuse, RZ ;  /* 0x0000000007087210 */ /* 0x0c1fe40007f3e0ff */
[-C--:B-1----:R-:W-:Y:S01]  /*22570*/  LEA.HI.X.SX32 R5, R4, R3.reuse, 0x1, P6 ;  /* 0x0000000304057211 */ /* 0x082fe200030f0eff */
[----:B------:R-:W-:Y:S01]  /*22580*/  IMAD R4, R2, 0x24, RZ ;  /* 0x0000002402047824 */ /* 0x000fe200078e02ff */
[----:B------:R-:W-:Y:S01]  /*22590*/  IADD3 R9, P6, R6, R0, RZ ;  /* 0x0000000006097210 */ /* 0x000fe20007fde0ff */
[----:B------:R0:W-:Y:S04]  /*225a0*/  STL [R1+0xb2c], R8 ;  /* 0x000b2c0801007387 */ /* 0x0001e80000100800 */
[----:B------:R1:W-:Y:S04]  /*225b0*/  STL [R1+0xa20], R5 ;  /* 0x000a200501007387 */ /* 0x0003e80000100800 */
[----:B------:R2:W-:Y:S01]  /*225c0*/  STL [R1+0xa64], R9 ;  /* 0x000a640901007387 */ /* 0x0005e20000100800 */
[----:B0-----:R-:W-:Y:S01]  /*225d0*/  LEA.HI.X.SX32 R8, R7, R3, 0x1, P5 ;  /* 0x0000000307087211 */ /* 0x001fe200028f0eff */
[----:B------:R-:W-:-:S02]  /*225e0*/  IMAD R7, R2, 0x12, RZ ;  /* 0x0000001202077824 */ /* 0x000fc400078e02ff */
[----:B-1----:R-:W-:Y:S01]  /*225f0*/  IMAD R5, R2, 0xb, RZ ;  /* 0x0000000b02057824 */ /* 0x002fe200078e02ff */
[-C--:B--2---:R-:W-:Y:S01]  /*22600*/  IADD3 R9, P5, R4, R0.reuse, RZ ;  /* 0x0000000004097210 */ /* 0x084fe20007fbe0ff */
[----:B------:R0:W-:Y:S04]  /*22610*/  STL [R1+0xad0], R8 ;  /* 0x000ad00801007387 */ /* 0x0001e80000100800 */
[----:B------:R1:W-:Y:S01]  /*22620*/  STL [R1+0xaf4], R9 ;  /* 0x000af40901007387 */ /* 0x0003e20000100800 */
[----:B0-----:R-:W-:Y:S01]  /*22630*/  LEA.HI.X.SX32 R8, R5, R3, 0x1, P1 ;  /* 0x0000000305087211 */ /* 0x001fe200008f0eff */
[----:B------:R-:W-:Y:S01]  /*22640*/  IMAD R5, R2, 0x70, RZ ;  /* 0x0000007002057824 */ /* 0x000fe200078e02ff */
[----:B-1----:R-:W-:-:S03]  /*22650*/  IADD3 R9, P1, R7, R0, RZ ;  /* 0x0000000007097210 */ /* 0x002fc60007f3e0ff */
[----:B------:R0:W-:Y:S01]  /*22660*/  STL [R1+0xb28], R8 ;  /* 0x000b280801007387 */ /* 0x0001e20000100800 */
[----:B------:R-:W-:-:S03]  /*22670*/  LEA.HI.X.SX32 R6, R6, R3, 0x1, P2 ;  /* 0x0000000306067211 */ /* 0x000fc600010f0eff */
[----:B------:R1:W-:Y:S01]  /*22680*/  STL [R1+0xb3c], R9 ;  /* 0x000b3c0901007387 */ /* 0x0003e20000100800 */
[-C--:B------:R-:W-:Y:S01]  /*22690*/  LEA.HI.X.SX32 R4, R4, R3.reuse, 0x1, P6 ;  /* 0x0000000304047211 */ /* 0x080fe200030f0eff */
[----:B0-----:R-:W-:Y:S01]  /*226a0*/  IMAD R8, R2, 0x38, RZ ;  /* 0x0000003802087824 */ /* 0x001fe200078e02ff */
[-C--:B-1----:R-:W-:Y:S01]  /*226b0*/  IADD3 R9, P2, R5, R0.reuse, RZ ;  /* 0x0000000005097210 */ /* 0x082fe20007f5e0ff */
[----:B------:R0:W-:Y:S03]  /*226c0*/  STL [R1+0x940], R6 ;  /* 0x0009400601007387 */ /* 0x0001e60000100800 */
[----:B------:R-:W-:Y:S01]  /*226d0*/  IADD3 R10, P6, R8, R0, RZ ;  /* 0x00000000080a7210 */ /* 0x000fe20007fde0ff */
[----:B------:R1:W-:Y:S04]  /*226e0*/  STL [R1+0x9c4], R9 ;  /* 0x0009c40901007387 */ /* 0x0003e80000100800 */
[----:B------:R2:W-:Y:S01]  /*226f0*/  STL [R1+0xa60], R4 ;  /* 0x000a600401007387 */ /* 0x0005e20000100800 */
[----:B0-----:R-:W-:Y:S01]  /*22700*/  IMAD R6, R2, 0x1c, RZ ;  /* 0x0000001c02067824 */ /* 0x001fe200078e02ff */
[----:B-1----:R-:W-:-:S02]  /*22710*/  LEA.HI.X.SX32 R9, R7, R3, 0x1, P5 ;  /* 0x0000000307097211 */ /* 0x002fc400028f0eff */
[----:B------:R0:W-:Y:S01]  /*22720*/  STL [R1+0xaa4], R10 ;  /* 0x000aa40a01007387 */ /* 0x0001e20000100800 */
[----:B--2---:R-:W-:-:S03]  /*22730*/  IMAD R4, R2, 0x9, RZ ;  /* 0x0000000902047824 */ /* 0x004fc600078e02ff */
[----:B------:R1:W-:Y:S01]  /*22740*/  STL [R1+0xaf0], R9 ;  /* 0x000af00901007387 */ /* 0x0003e20000100800 */
[----:B------:R-:W-:Y:S01]  /*22750*/  IMAD R7, R2, 0xe, RZ ;  /* 0x0000000e02077824 */ /* 0x000fe200078e02ff */
[----:B0-----:R-:W-:Y:S02]  /*22760*/  IADD3 R10, P5, R6, R0, RZ ;  /* 0x00000000060a7210 */ /* 0x001fe40007fbe0ff */
[----:B-1----:R-:W-:-:S03]  /*22770*/  LEA.HI.X.SX32 R9, R4, R3, 0x1, P1 ;  /* 0x0000000304097211 */ /* 0x002fc600008f0eff */
[----:B------:R0:W-:Y:S01]  /*22780*/  STL [R1+0xb14], R10 ;  /* 0x000b140a01007387 */ /* 0x0001e20000100800 */
[----:B------:R-:W-:-:S03]  /*22790*/  IMAD R4, R2, 0x50, RZ ;  /* 0x0000005002047824 */ /* 0x000fc600078e02ff */
[----:B------:R1:W-:Y:S01]  /*227a0*/  STL [R1+0xb38], R9 ;  /* 0x000b380901007387 */ /* 0x0003e20000100800 */
[-C--:B0-----:R-:W-:Y:S02]  /*227b0*/  IADD3 R10, P1, R7, R0.reuse, RZ ;  /* 0x00000000070a7210 */ /* 0x081fe40007f3e0ff */
[----:B-1----:R-:W-:Y:S01]  /*227c0*/  LEA.HI.X.SX32 R9, R5, R3, 0x1, P4 ;  /* 0x0000000305097211 */ /* 0x002fe200020f0eff */
[----:B------:R-:W-:Y:S02]  /*227d0*/  IMAD R5, R2, 0x28, RZ ;  /* 0x0000002802057824 */ /* 0x000fe400078e02ff */
[----:B------:R0:W-:Y:S01]  /*227e0*/  STL [R1+0xb4c], R10 ;  /* 0x000b4c0a01007387 */ /* 0x0001e20000100800 */
[----:B------:R-:W-:-:S03]  /*227f0*/  IADD3 R11, P4, R4, R0, RZ ;  /* 0x00000000040b7210 */ /* 0x000fc60007f9e0ff */
[----:B------:R1:W-:Y:S01]  /*22800*/  STL [R1+0x800], R9 ;  /* 0x0008000901007387 */ /* 0x0003e20000100800 */
[-C--:B0-----:R-:W-:Y:S02]  /*22810*/  LEA.HI.X.SX32 R10, R8, R3.reuse, 0x1, P2 ;  /* 0x00000003080a7211 */ /* 0x081fe400010f0eff */
[----:B------:R-:W-:Y:S01]  /*22820*/  IADD3 R8, P2, R5, R0, RZ ;  /* 0x0000000005087210 */ /* 0x000fe20007f5e0ff */
[----:B-1----:R-:W-:Y:S01]  /*22830*/  IMAD R9, R2, 0x14, RZ ;  /* 0x0000001402097824 */ /* 0x002fe200078e02ff */
[----:B------:R-:W-:Y:S01]  /*22840*/  STL [R1+0xa44], R11 ;  /* 0x000a440b01007387 */ /* 0x000fe20000100800 */
[----:B------:R-:W-:-:S03]  /*22850*/  LEA.HI.X.SX32 R6, R6, R3, 0x1, P6 ;  /* 0x0000000306067211 */ /* 0x000fc600030f0eff */
[----:B------:R0:W-:Y:S04]  /*22860*/  STL [R1+0x9c0], R10 ;  /* 0x0009c00a01007387 */ /* 0x0001e80000100800 */
[----:B------:R1:W-:Y:S01]  /*22870*/  STL [R1+0xae4], R8 ;  /* 0x000ae40801007387 */ /* 0x0003e20000100800 */
[----:B------:R-:W-:Y:S01]  /*22880*/  LEA.HI.X.SX32 R7, R7, R3, 0x1, P5 ;  /* 0x0000000307077211 */ /* 0x000fe200028f0eff */
[----:B0-----:R-:W-:Y:S01]  /*22890*/  IMAD R10, R2, 0xa, RZ ;  /* 0x0000000a020a7824 */ /* 0x001fe200078e02ff */
[-C--:B-1----:R-:W-:Y:S01]  /*228a0*/  IADD3 R8, P6, R9, R0.reuse, RZ ;  /* 0x0000000009087210 */ /* 0x082fe20007fde0ff */
[----:B------:R0:W-:Y:S03]  /*228b0*/  STL [R1+0xaa0], R6 ;  /* 0x000aa00601007387 */ /* 0x0001e60000100800 */
[----:B------:R-:W-:Y:S01]  /*228c0*/  IADD3 R11, P5, R10, R0, RZ ;  /* 0x000000000a0b7210 */ /* 0x000fe20007fbe0ff */
[----:B------:R1:W-:Y:S01]  /*228d0*/  STL [R1+0xb34], R8 ;  /* 0x000b340801007387 */ /* 0x0003e20000100800 */
[----:B0-----:R-:W-:-:S03]  /*228e0*/  IMAD R6, R2, 0x7, RZ ;  /* 0x0000000702067824 */ /* 0x001fc600078e02ff */
[----:B------:R0:W-:Y:S01]  /*228f0*/  STL [R1+0xb10], R7 ;  /* 0x000b100701007387 */ /* 0x0001e20000100800 */
[----:B-1----:R-:W-:Y:S01]  /*22900*/  IMAD R8, R2, 0x60, RZ ;  /* 0x0000006002087824 */ /* 0x002fe200078e02ff */
[----:B------:R-:W-:Y:S02]  /*22910*/  LEA.HI.X.SX32 R6, R6, R3, 0x1, P1 ;  /* 0x0000000306067211 */ /* 0x000fe400008f0eff */
[----:B------:R1:W-:Y:S01]  /*22920*/  STL [R1+0xb5c], R11 ;  /* 0x000b5c0b01007387 */ /* 0x0003e20000100800 */
[----:B0-----:R-:W-:-:S03]  /*22930*/  IMAD R7, R2, 0x30, RZ ;  /* 0x0000003002077824 */ /* 0x001fc600078e02ff */
[----:B------:R0:W-:Y:S01]  /*22940*/  STL [R1+0xb48], R6 ;  /* 0x000b480601007387 */ /* 0x0001e20000100800 */
[----:B-1----:R-:W-:-:S05]  /*22950*/  IADD3 R11, P1, R8, R0, RZ ;  /* 0x00000000080b7210 */ /* 0x002fca0007f3e0ff */
[----:B------:R1:W-:Y:S01]  /*22960*/  STL [R1+0xa04], R11 ;  /* 0x000a040b01007387 */ /* 0x0003e20000100800 */
[-C--:B0-----:R-:W-:Y:S01]  /*22970*/  LEA.HI.X.SX32 R6, R4, R3.reuse, 0x1, P3 ;  /* 0x0000000304067211 */ /* 0x081fe200018f0eff */
[----:B------:R-:W-:Y:S01]  /*22980*/  IMAD R4, R2, 0x18, RZ ;  /* 0x0000001802047824 */ /* 0x000fe200078e02ff */
[----:B------:R-:W-:-:S03]  /*22990*/  LEA.HI.X.SX32 R5, R5, R3, 0x1, P4 ;  /* 0x0000000305057211 */ /* 0x000fc600020f0eff */
[----:B------:R0:W-:Y:S01]  /*229a0*/  STL [R1+0x900], R6 ;  /* 0x0009000601007387 */ /* 0x0001e20000100800 */
[-C--:B-1----:R-:W-:Y:S02]  /*229b0*/  IADD3 R11, P3, R7, R0.reuse, RZ ;  /* 0x00000000070b7210 */ /* 0x082fe40007f7e0ff */
[----:B------:R-:W-:-:S03]  /*229c0*/  IADD3 R12, P4, R4, R0, RZ ;  /* 0x00000000040c7210 */ /* 0x000fc60007f9e0ff */
[----:B------:R1:W-:Y:S01]  /*229d0*/  STL [R1+0xac4], R11 ;  /* 0x000ac40b01007387 */ /* 0x0003e20000100800 */
[----:B0-----:R-:W-:-:S03]  /*229e0*/  IMAD R6, R2, 0xc, RZ ;  /* 0x0000000c02067824 */ /* 0x001fc600078e02ff */
[----:B------:R0:W-:Y:S01]  /*229f0*/  STL [R1+0xa40], R5 ;  /* 0x000a400501007387 */ /* 0x0001e20000100800 */
[----:B-1----:R-:W-:-:S03]  /*22a00*/  LEA.HI.X.SX32 R11, R9, R3, 0x1, P2 ;  /* 0x00000003090b7211 */ /* 0x002fc600010f0eff */
[----:B------:R-:W-:Y:S01]  /*22a10*/  STL [R1+0xb24], R12 ;  /* 0x000b240c01007387 */ /* 0x000fe20000100800 */
[----:B------:R-:W-:Y:S01]  /*22a20*/  IADD3 R13, P2, R6, R0, RZ ;  /* 0x00000000060d7210 */ /* 0x000fe20007f5e0ff */
[C---:B------:R-:W-:Y:S02]  /*22a30*/  IMAD R9, R2.reuse, 0x5, RZ ;  /* 0x0000000502097824 */ /* 0x040fe400078e02ff */
[----:B0-----:R-:W-:Y:S01]  /*22a40*/  IMAD R5, R2, 0x6, RZ ;  /* 0x0000000602057824 */ /* 0x001fe200078e02ff */
[----:B------:R0:W-:Y:S04]  /*22a50*/  STL [R1+0xae0], R11 ;  /* 0x000ae00b01007387 */ /* 0x0001e80000100800 */
[----:B------:R-:W-:Y:S01]  /*22a60*/  STL [R1+0xb54], R13 ;  /* 0x000b540d01007387 */ /* 0x000fe20000100800 */
[----:B0-----:R-:W-:-:S02]  /*22a70*/  LEA.HI.X.SX32 R11, R10, R3, 0x1, P6 ;  /* 0x000000030a0b7211 */ /* 0x001fc400030f0eff */
[----:B------:R-:W-:Y:S02]  /*22a80*/  IADD3 R12, P6, R5, R0, RZ ;  /* 0x00000000050c7210 */ /* 0x000fe40007fde0ff */
[-C--:B------:R-:W-:Y:S01]  /*22a90*/  LEA.HI.X.SX32 R10, R9, R3.reuse, 0x1, P5 ;  /* 0x00000003090a7211 */ /* 0x080fe200028f0eff */
[----:B------:R0:W-:Y:S01]  /*22aa0*/  STL [R1+0xb30], R11 ;  /* 0x000b300b01007387 */ /* 0x0001e20000100800 */
[----:B------:R-:W-:-:S03]  /*22ab0*/  LEA.HI.X.SX32 R9, R8, R3, 0x1, P0 ;  /* 0x0000000308097211 */ /* 0x000fc600000f0eff */
[----:B------:R-:W-:Y:S01]  /*22ac0*/  STL [R1+0xb6c], R12 ;  /* 0x000b6c0c01007387 */ /* 0x000fe20000100800 */
[----:B0-----:R-:W-:-:S03]  /*22ad0*/  LEA R11, P5, R2, R0, 0x7 ;  /* 0x00000000020b7211 */ /* 0x001fc600078a38ff */
[----:B------:R0:W-:Y:S01]  /*22ae0*/  STL [R1+0xb58], R10 ;  /* 0x000b580a01007387 */ /* 0x0001e20000100800 */
[----:B------:R-:W-:-:S03]  /*22af0*/  LEA.HI.X.SX32 R8, R7, R3, 0x1, P1 ;  /* 0x0000000307087211 */ /* 0x000fc600008f0eff */
[----:B------:R-:W-:Y:S01]  /*22b00*/  STL [R1+0x984], R11 ;  /* 0x0009840b01007387 */ /* 0x000fe20000100800 */
[----:B------:R-:W-:-:S03]  /*22b10*/  LEA.HI.X.SX32 R7, R4, R3, 0x1, P3 ;  /* 0x0000000304077211 */ /* 0x000fc600018f0eff */
[----:B------:R1:W-:Y:S01]  /*22b20*/  STL [R1+0x880], R9 ;  /* 0x0008800901007387 */ /* 0x0003e20000100800 */
[----:B0-----:R-:W-:-:S05]  /*22b30*/  LEA R10, P0, R2, R0, 0x6 ;  /* 0x00000000020a7211 */ /* 0x001fca00078030ff */
[----:B------:R-:W-:Y:S01]  /*22b40*/  STL [R1+0xa84], R10 ;  /* 0x000a840a01007387 */ /* 0x000fe20000100800 */
[----:B-1----:R-:W-:-:S03]  /*22b50*/  LEA R9, P1, R2, R0, 0x5 ;  /* 0x0000000002097211 */ /* 0x002fc600078228ff */
[----:B------:R0:W-:Y:S04]  /*22b60*/  STL [R1+0xa00], R8 ;  /* 0x000a000801007387 */ /* 0x0001e80000100800 */
[----:B------:R-:W-:Y:S04]  /*22b70*/  STL [R1+0xb04], R9 ;  /* 0x000b040901007387 */ /* 0x000fe80000100800 */
[----:B------:R1:W-:Y:S01]  /*22b80*/  STL [R1+0xac0], R7 ;  /* 0x000ac00701007387 */ /* 0x0003e20000100800 */
[C---:B0-----:R-:W-:Y:S01]  /*22b90*/  LEA R8, P3, R2.reuse, R0, 0x4 ;  /* 0x0000000002087211 */ /* 0x041fe200078620ff */
[----:B------:R-:W-:-:S04]  /*22ba0*/  IMAD.SHL.U32 R4, R2, 0x2, RZ ;  /* 0x0000000202047824 */ /* 0x000fc800078e00ff */
[----:B------:R0:W-:Y:S01]  /*22bb0*/  STL [R1+0xb44], R8 ;  /* 0x000b440801007387 */ /* 0x0001e20000100800 */
[----:B-1----:R-:W-:Y:S01]  /*22bc0*/  LEA.HI.X.SX32 R7, R6, R3, 0x1, P4 ;  /* 0x0000000306077211 */ /* 0x002fe200020f0eff */
[----:B------:R-:W-:-:S04]  /*22bd0*/  IMAD R6, R2, 0x3, RZ ;  /* 0x0000000302067824 */ /* 0x000fc800078e02ff */
[----:B------:R1:W-:Y:S01]  /*22be0*/  STL [R1+0xb20], R7 ;  /* 0x000b200701007387 */ /* 0x0003e20000100800 */
[----:B0-----:R-:W-:-:S05]  /*22bf0*/  LEA R8, P4, R2, R0, 0x3 ;  /* 0x0000000002087211 */ /* 0x001fca00078818ff */
[----:B------:R0:W-:Y:S01]  /*22c00*/  STL [R1+0xb64], R8 ;  /* 0x000b640801007387 */ /* 0x0001e20000100800 */
[----:B-1----:R-:W-:Y:S01]  /*22c10*/  LEA.HI.X.SX32 R7, R5, R3, 0x1, P2 ;  /* 0x0000000305077211 */ /* 0x002fe200010f0eff */
[----:B------:R-:W-:-:S04]  /*22c20*/  IMAD.SHL.U32 R5, R2, 0x40, RZ ;  /* 0x0000004002057824 */ /* 0x000fc800078e00ff */
[----:B------:R1:W-:Y:S01]  /*22c30*/  STL [R1+0xb50], R7 ;  /* 0x000b500701007387 */ /* 0x0003e20000100800 */
[----:B0-----:R-:W-:Y:S02]  /*22c40*/  IADD3 R8, P2, R4, R0, RZ ;  /* 0x0000000004087210 */ /* 0x001fe40007f5e0ff */
[----:B------:R-:W-:-:S03]  /*22c50*/  LEA.HI.X.SX32 R5, R5, R3, 0x1, P5 ;  /* 0x0000000305057211 */ /* 0x000fc600028f0eff */
[----:B------:R0:W-:Y:S01]  /*22c60*/  STL [R1+0xb7c], R8 ;  /* 0x000b7c0801007387 */ /* 0x0001e20000100800 */
[----:B-1----:R-:W-:Y:S02]  /*22c70*/  LEA.HI.X.SX32 R7, R6, R3, 0x1, P6 ;  /* 0x0000000306077211 */ /* 0x002fe400030f0eff */
[C---:B------:R-:W-:Y:S02]  /*22c80*/  LEA R6, P6, R2.reuse, R0, 0x2 ;  /* 0x0000000002067211 */ /* 0x040fe400078c10ff */
[----:B------:R1:W5:Y:S01]  /*22c90*/  LDL.LU R0, [R1+0x17ac] ;  /* 0x0017ac0001007983 */ /* 0x0003620000300800 */
[----:B0-----:R-:W-:-:S03]  /*22ca0*/  IMAD.SHL.U32 R8, R2, 0x20, RZ ;  /* 0x0000002002087824 */ /* 0x001fc600078e00ff */
[----:B------:R0:W-:Y:S04]  /*22cb0*/  STL [R1+0xb68], R7 ;  /* 0x000b680701007387 */ /* 0x0001e80000100800 */
[----:B------:R2:W-:Y:S01]  /*22cc0*/  STL [R1+0xb74], R6 ;  /* 0x000b740601007387 */ /* 0x0005e20000100800 */
[----:B------:R-:W-:-:S03]  /*22cd0*/  LEA.HI.X.SX32 R9, R8, R3, 0x1, P0 ;  /* 0x0000000308097211 */ /* 0x000fc600000f0eff */
[----:B------:R3:W-:Y:S01]  /*22ce0*/  STL [R1+0x980], R5 ;  /* 0x0009800501007387 */ /* 0x0007e20000100800 */
[C---:B0-----:R-:W-:Y:S02]  /*22cf0*/  IMAD.SHL.U32 R7, R2.reuse, 0x10, RZ ;  /* 0x0000001002077824 */ /* 0x041fe400078e00ff */
[----:B--2---:R-:W-:-:S03]  /*22d00*/  IMAD.SHL.U32 R6, R2, 0x8, RZ ;  /* 0x0000000802067824 */ /* 0x004fc600078e00ff */
[-C--:B------:R-:W-:Y:S01]  /*22d10*/  LEA.HI.X.SX32 R8, R7, R3.reuse, 0x1, P1 ;  /* 0x0000000307087211 */ /* 0x080fe200008f0eff */
[----:B---3--:R-:W-:Y:S01]  /*22d20*/  IMAD.SHL.U32 R5, R2, 0x4, RZ ;  /* 0x0000000402057824 */ /* 0x008fe200078e00ff */
[-C--:B------:R-:W-:Y:S01]  /*22d30*/  LEA.HI.X.SX32 R7, R6, R3.reuse, 0x1, P3 ;  /* 0x0000000306077211 */ /* 0x080fe200018f0eff */
[----:B------:R-:W-:Y:S03]  /*22d40*/  STL [R1+0xa80], R9 ;  /* 0x000a800901007387 */ /* 0x000fe60000100800 */
[-C--:B------:R-:W-:Y:S02]  /*22d50*/  LEA.HI.X.SX32 R6, R5, R3.reuse, 0x1, P4 ;  /* 0x0000000305067211 */ /* 0x080fe400020f0eff */
[-C--:B------:R-:W-:Y:S01]  /*22d60*/  LEA.HI.X.SX32 R5, R2, R3.reuse, 0x1, P2 ;  /* 0x0000000302057211 */ /* 0x080fe200010f0eff */
[----:B------:R-:W-:Y:S01]  /*22d70*/  STL [R1+0xb00], R8 ;  /* 0x000b000801007387 */ /* 0x000fe20000100800 */
[----:B------:R-:W-:-:S03]  /*22d80*/  LEA.HI.X.SX32 R2, R4, R3, 0x1, P6 ;  /* 0x0000000304027211 */ /* 0x000fc600030f0eff */
[----:B------:R-:W-:Y:S04]  /*22d90*/  STL [R1+0xb40], R7 ;  /* 0x000b400701007387 */ /* 0x000fe80000100800 */
[----:B------:R-:W-:Y:S04]  /*22da0*/  STL [R1+0xb60], R6 ;  /* 0x000b600601007387 */ /* 0x000fe80000100800 */
[----:B------:R0:W-:Y:S04]  /*22db0*/  STL [R1+0xb78], R5 ;  /* 0x000b780501007387 */ /* 0x0001e80000100800 */
[----:B------:R-:W-:Y:S04]  /*22dc0*/  STL [R1+0x19c], RZ ;  /* 0x00019cff01007387 */ /* 0x000fe80000100800 */
[----:B------:R2:W-:Y:S04]  /*22dd0*/  STL [R1+0xb70], R2 ;  /* 0x000b700201007387 */ /* 0x0005e80000100800 */
[----:B------:R-:W-:Y:S04]  /*22de0*/  STL [R1+0x5e0], RZ ;  /* 0x0005e0ff01007387 */ /* 0x000fe80000100800 */
        /* <DEDUP_REMOVED lines=39> */
[----:B------:R-:W3:Y:S04]  /*23060*/  LDL R3, [R1+0x5cc] ;  /* 0x0005cc0001037983 */ /* 0x000ee80000100800 */
[----:B------:R-:W4:Y:S04]  /*23070*/  LDL R4, [R1+0x5c4] ;  /* 0x0005c40001047983 */ /* 0x000f280000100800 */
[----:B0-----:R-:W0:Y:S04]  /*23080*/  S2R R5, SR_TID.X ;  /* 0x0000000000057919 */ /* 0x001e280000002100 */
[----:B------:R-:W-:Y:S04]  /*23090*/  STL [R1+0x520], RZ ;  /* 0x000520ff01007387 */ /* 0x000fe80000100800 */
[----:B------:R-:W-:Y:S04]  /*230a0*/  STL [R1+0x524], RZ ;  /* 0x000524ff01007387 */ /* 0x000fe80000100800 */
[----:B------:R-:W-:Y:S04]  /*230b0*/  STL [R1+0x528], RZ ;  /* 0x000528ff01007387 */ /* 0x000fe80000100800 */
[----:B------:R-:W-:Y:S04]  /*230c0*/  STL [R1+0x52c], RZ ;  /* 0x00052cff01007387 */ /* 0x000fe80000100800 */
[----:B------:R-:W-:Y:S04]  /*230d0*/  STL [R1+0x500], RZ ;  /* 0x000500ff01007387 */ /* 0x000fe80000100800 */
[----:B------:R-:W-:Y:S01]  /*230e0*/  STL [R1+0x504], RZ ;  /* 0x000504ff01007387 */ /* 0x000fe20000100800 */
[----:B0-----:R-:W-:-:S03]  /*230f0*/  LOP3.LUT R5, R5, 0x7f, RZ, 0xc0, !PT ;  /* 0x0000007f05057812 */ /* 0x001fc600078ec0ff */
[----:B------:R-:W-:Y:S04]  /*23100*/  STL [R1+0x508], RZ ;  /* 0x000508ff01007387 */ /* 0x000fe80000100800 */
[----:B------:R-:W-:Y:S04]  /*23110*/  STL [R1+0x50c], RZ ;  /* 0x00050cff01007387 */ /* 0x000fe80000100800 */
[----:B------:R-:W-:Y:S01]  /*23120*/  STL [R1+0x220], RZ ;  /* 0x000220ff01007387 */ /* 0x000fe20000100800 */
[----:B------:R-:W-:-:S03]  /*23130*/  IMAD.SHL.U32 R5, R5, 0x2, RZ ;  /* 0x0000000205057824 */ /* 0x000fc600078e00ff */
[----:B------:R-:W-:Y:S04]  /*23140*/  STL [R1+0x224], RZ ;  /* 0x000224ff01007387 */ /* 0x000fe80000100800 */
[----:B------:R-:W-:Y:S04]  /*23150*/  STL [R1+0x228], RZ ;  /* 0x000228ff01007387 */ /* 0x000fe80000100800 */
[----:B------:R-:W-:Y:S04]  /*23160*/  STL [R1+0x22c], RZ ;  /* 0x00022cff01007387 */ /* 0x000fe80000100800 */
[----:B------:R-:W-:Y:S04]  /*23170*/  STL [R1+0x330], RZ ;  /* 0x000330ff01007387 */ /* 0x000fe80000100800 */
[----:B------:R-:W-:Y:S01]  /*23180*/  STL [R1+0x334], RZ ;  /* 0x000334ff01007387 */ /* 0x000fe20000100800 */
[----:B--2---:R-:W-:-:S03]  /*23190*/  LOP3.LUT R2, R5, 0x20, RZ, 0x3c, !PT ;  /* 0x0000002005027812 */ /* 0x004fc600078e3cff */
[----:B------:R-:W-:Y:S01]  /*231a0*/  STL [R1+0x338], RZ ;  /* 0x000338ff01007387 */ /* 0x000fe20000100800 */
[----:B------:R-:W-:-:S03]  /*231b0*/  LOP3.LUT R2, R5, 0x50, RZ, 0x3c, !PT ;  /* 0x0000005005027812 */ /* 0x000fc600078e3cff */
[----:B------:R-:W-:Y:S04]  /*231c0*/  STL [R1+0x33c], RZ ;  /* 0x00033cff01007387 */ /* 0x000fe80000100800 */
[----:B------:R-:W-:Y:S04]  /*231d0*/  STL [R1+0x450], RZ ;  /* 0x000450ff01007387 */ /* 0x000fe80000100800 */
[----:B------:R-:W-:Y:S01]  /*231e0*/  STL [R1+0x454], RZ ;  /* 0x000454ff01007387 */ /* 0x000fe20000100800 */
[----:B------:R-:W-:-:S03]  /*231f0*/  LOP3.LUT R6, R5, 0x10, RZ, 0x3c, !PT ;  /* 0x0000001005067812 */ /* 0x000fc600078e3cff */
        /* <DEDUP_REMOVED lines=8> */
[----:B------:R-:W-:Y:S04]  /*23280*/  STL [R1+0x468], RZ ;  /* 0x000468ff01007387 */ /* 0x000fe80000100800 */
[----:B------:R-:W-:Y:S01]  /*23290*/  STL [R1+0x46c], RZ ;  /* 0x00046cff01007387 */ /* 0x000fe20000100800 */
[----:B------:R-:W-:Y:S02]  /*232a0*/  USHF.R.S32.HI UR5, URZ, 0x1f, UR4 ;  /* 0x0000001f3f057899 */ /* 0x000fe40008011404 */
[----:B------:R-:W-:Y:S02]  /*232b0*/  USHF.L.U32 UR8, UR4, 0x1, URZ ;  /* 0x0000000104087899 */ /* 0x000fe4000800063f */
[----:B------:R-:W-:Y:S01]  /*232c0*/  USHF.L.U64.HI UR5, UR4, 0x1, UR5 ;  /* 0x0000000104057899 */ /* 0x000fe20008010205 */
[----:B---3--:R-:W-:-:S02]  /*232d0*/  LOP3.LUT R2, R3, 0x40, RZ, 0x3c, !PT ;  /* 0x0000004003027812 */ /* 0x008fc400078e3cff */
[----:B----4-:R-:W-:-:S03]  /*232e0*/  LOP3.LUT R5, R4, 0x20, RZ, 0x3c, !PT ;  /* 0x0000002004057812 */ /* 0x010fc600078e3cff */
[----:B------:R0:W-:Y:S01]  /*232f0*/  STL [R1+0x5c8], R2 ;  /* 0x0005c80201007387 */ /* 0x0001e20000100800 */
[----:B------:R-:W-:-:S03]  /*23300*/  LOP3.LUT R3, R4, 0x40, RZ, 0x3c, !PT ;  /* 0x0000004004037812 */ /* 0x000fc600078e3cff */
[----:B------:R1:W-:Y:S01]  /*23310*/  STL [R1+0x13a4], R5 ;  /* 0x0013a40501007387 */ /* 0x0003e20000100800 */
[----:B0-----:R-:W-:-:S05]  /*23320*/  LOP3.LUT R2, R4, 0x60, RZ, 0x3c, !PT ;  /* 0x0000006004027812 */ /* 0x001fca00078e3cff */
[----:B------:R1:W-:Y:S04]  /*23330*/  STL [R1+0x139c], R2 ;  /* 0x00139c0201007387 */ /* 0x0003e80000100800 */
[----:B------:R1:W-:Y:S02]  /*23340*/  STL [R1+0x13a0], R3 ;  /* 0x0013a00301007387 */ /* 0x0003e40000100800 */
.L_x_3:
[----:B-1---5:R-:W2:Y:S04]  /*23350*/  LDL R3, [R1+0x778] ;  /* 0x0007780001037983 */ /* 0x022ea80000100800 */
[----:B------:R-:W2:Y:S04]  /*23360*/  LDL R2, [R1+0x77c] ;  /* 0x00077c0001027983 */ /* 0x000ea80000100800 */
[----:B------:R-:W-:Y:S04]  /*23370*/  STL [R1+0x3e88], R19 ;  /* 0x003e881301007387 */ /* 0x000fe80000100800 */
        /* <DEDUP_REMOVED lines=147> */
[----:B0----5:R0:W-:Y:S04]  /*23cb0*/  STL [R1+0x18c0], R0 ;  /* 0x0018c00001007387 */ /* 0x0211e80000100800 */
[----:B0-----:R-:W3:Y:S01]  /*23cc0*/  LDL.LU R0, [R1+0x780] ;  /* 0x0007800001007983 */ /* 0x001ee20000300800 */
[----:B------:R-:W-:Y:S01]  /*23cd0*/  IMAD.MOV.U32 R4, RZ, RZ, -0x80 ;  /* 0xffffff80ff047424 */ /* 0x000fe200078e00ff */
[----:B------:R-:W-:-:S02]  /*23ce0*/  PRMT R17, RZ, 0x7610, R17 ;  /* 0x00007610ff117816 */ /* 0x000fc40000000011 */
[----:B------:R-:W-:Y:S01]  /*23cf0*/  PRMT R21, RZ, 0x7610, R21 ;  /* 0x00007610ff157816 */ /* 0x000fe20000000015 */
[----:B---3--:R-:W-:Y:S01]  /*23d00*/  STL [R1+0x18d8], R0 ;  /* 0x0018d80001007387 */ /* 0x008fe20000100800 */
[----:B------:R-:W-:-:S03]  /*23d10*/  IMAD R4, R0, R4, c[0x0][0x180] ;  /* 0x0000600000047624 */ /* 0x000fc600078e0204 */
[----:B------:R-:W-:Y:S02]  /*23d20*/  STL [R1+0x39f0], R0 ;  /* 0x0039f00001007387 */ /* 0x000fe40000100800 */
[C---:B------:R-:W-:Y:S02]  /*23d30*/  ISETP.GT.AND P0, PT, R4.reuse, RZ, PT ;  /* 0x000000ff0400720c */ /* 0x040fe40003f04270 */
[----:B------:R-:W-:Y:S01]  /*23d40*/  STL [R1+0x39f4], R0 ;  /* 0x0039f40001007387 */ /* 0x000fe20000100800 */
[C---:B------:R-:W-:Y:S02]  /*23d50*/  ISETP.GT.AND P1, PT, R4.reuse, 0x1, PT ;  /* 0x000000010400780c */ /* 0x040fe40003f24270 */
[C---:B------:R-:W-:Y:S01]  /*23d60*/  ISETP.GT.AND P2, PT, R4.reuse, 0x2, PT ;  /* 0x000000020400780c */ /* 0x040fe20003f44270 */
[----:B------:R-:W-:Y:S01]  /*23d70*/  STL [R1+0x39f8], R0 ;  /* 0x0039f80001007387 */ /* 0x000fe20000100800 */
[----:B------:R-:W-:Y:S02]  /*23d80*/  PRMT R19, RZ, 0x7610, R19 ;  /* 0x00007610ff137816 */ /* 0x000fe40000000013 */
[C---:B------:R-:W-:Y:S01]  /*23d90*/  ISETP.GT.AND P3, PT, R4.reuse, 0x3, PT ;  /* 0x000000030400780c */ /* 0x040fe20003f64270 */
        /* <DEDUP_REMOVED lines=54> */
[----:B--2---:R0:W2:Y:S04]  /*24100*/  @P0 LDG.E.U16 R17, [R2.64] ;  /* 0x0000000602110981 */ /* 0x0040a8000c1e1500 */
[----:B0-----:R-:W3:Y:S04]  /*24110*/  LDL R2, [R1+0xb78] ;  /* 0x000b780001027983 */ /* 0x001ee80000100800 */
[----:B------:R-:W3:Y:S01]  /*24120*/  LDL R3, [R1+0xb7c] ;  /* 0x000b7c0001037983 */ /* 0x000ee20000100800 */
[----:B------:R-:W-:-:S02]  /*24130*/  ISETP.GT.AND P0, PT, R4, 0x4, PT ;  /* 0x000000040400780c */ /* 0x000fc40003f04270 */
[----:B---3--:R-:W-:-:S04]  /*24140*/  @P1 LOP3.LUT R3, R3, R2, RZ, 0x3c, !PT ;  /* 0x0000000203031212 */ /* 0x008fc800078e3cff */
[----:B------:R-:W-:-:S04]  /*24150*/  @P1 LOP3.LUT R2, R3, R2, RZ, 0x3c, !PT ;  /* 0x0000000203021212 */ /* 0x000fc800078e3cff */
[----:B------:R-:W-:-:S05]  /*24160*/  @P1 LOP3.LUT R3, R3, R2, RZ, 0x3c, !PT ;  /* 0x0000000203031212 */ /* 0x000fca00078e3cff */
[----:B------:R-:W3:Y:S04]  /*24170*/  @P1 LDG.E.U16 R21, [R2.64] ;  /* 0x0000000602151981 */ /* 0x000ee8000c1e1500 */
[----:B---3--:R0:W-:Y:S04]  /*24180*/  STL [R1+0x314], R21 ;  /* 0x0003141501007387 */ /* 0x0081e80000100800 */
[----:B0-----:R-:W3:Y:S04]  /*24190*/  LDL.LU R21, [R1+0x3e9c] ;  /* 0x003e9c0001157983 */ /* 0x001ee80000300800 */
[----:B------:R-:W4:Y:S04]  /*241a0*/  LDL R2, [R1+0xb70] ;  /* 0x000b700001027983 */ /* 0x000f280000100800 */
[----:B------:R-:W4:Y:S01]  /*241b0*/  LDL R3, [R1+0xb74] ;  /* 0x000b740001037983 */ /* 0x000f220000100800 */
[----:B------:R-:W-:-:S02]  /*241c0*/  ISETP.GT.AND P1, PT, R4, 0x5, PT ;  /* 0x000000050400780c */ /* 0x000fc40003f24270 */
[----:B---3--:R-:W-:Y:S02]  /*241d0*/  PRMT R21, RZ, 0x7610, R21 ;  /* 0x00007610ff157816 */ /* 0x008fe40000000015 */
[----:B----4-:R-:W-:-:S04]  /*241e0*/  @P2 LOP3.LUT R3, R3, R2, RZ, 0x3c, !PT ;  /* 0x0000000203032212 */ /* 0x010fc800078e3cff */
        /* <DEDUP_REMOVED lines=47> */
[----:B------:R-:W-:-:S02]  /*244e0*/  PRMT R23, RZ, 0x7610, R23 ;  /* 0x00007610ff177816 */ /* 0x000fc40000000017 */
[----:B------:R-:W-:Y:S02]  /*244f0*/  ISETP.GT.AND P2, PT, R4, 0xa, PT ;  /* 0x0000000a0400780c */ /* 0x000fe40003f44270 */
        /* <DEDUP_REMOVED lines=10> */
[----:B----4-:R-:W-:-:S04]  /*245a0*/  @P0 LOP3.LUT R3, R3, R2, RZ, 0x3c, !PT ;  /* 0x0000000203030212 */ /* 0x010fc800078e3cff */
[----:B------:R-:W-:-:S04]  /*245b0*/  @P0 LOP3.LUT R2, R3, R2, RZ, 0x3c, !PT ;  /* 0x0000000203020212 */ /* 0x000fc800078e3cff */
[----:B------:R-:W-:-:S05]  /*245c0*/  @P0 LOP3.LUT R3, R3, R2, RZ, 0x3c, !PT ;  /* 0x0000000203030212 */ /* 0x000fca00078e3cff */
[----:B------:R0:W4:Y:S04]  /*245d0*/  @P0 LDG.E.U16 R19, [R2.64] ;  /* 0x0000000602130981 */ /* 0x000128000c1e1500 */
[----:B0-----:R-:W2:Y:S04]  /*245e0*/  LDL R2, [R1+0xb38] ;  /* 0x000b380001027983 */ /* 0x001ea80000100800 */
[----:B------:R-:W2:Y:S01]  /*245f0*/  LDL R3, [R1+0xb3c] ;  /* 0x000b3c0001037983 */ /* 0x000ea20000100800 */
[----:B---3--:R-:W-:Y:S02]  /*24600*/  PRMT R21, RZ, 0x7610, R21 ;  /* 0x00007610ff157816 */ /* 0x008fe40000000015 */
[----:B------:R-:W-:-:S02]  /*24610*/  ISETP.GT.AND P0, PT, R4, 0xc, PT ;  /* 0x0000000c0400780c */ /* 0x000fc40003f04270 */
[----:B--2---:R-:W-:-:S04]  /*24620*/  @P1 LOP3.LUT R3, R3, R2, RZ, 0x3c, !PT ;  /* 0x0000000203031212 */ /* 0x004fc800078e3cff */
[----:B------:R-:W-:-:S04]  /*24630*/  @P1 LOP3.LUT R2, R3, R2, RZ, 0x3c, !PT ;  /* 0x0000000203021212 */ /* 0x000fc800078e3cff */
[----:B------:R-:W-:-:S05]  /*24640*/  @P1 LOP3.LUT R3, R3, R2, RZ, 0x3c, !PT ;  /* 0x0000000203031212 */ /* 0x000fca00078e3cff */
[----:B------:R-:W2:Y:S04]  /*24650*/  @P1 LDG.E.U16 R23, [R2.64] ;  /* 0x0000000602171981 */ /* 0x000ea8000c1e1500 */
[----:B--2---:R0:W-:Y:S04]  /*24660*/  STL [R1+0x2f8], R23 ;  /* 0x0002f81701007387 */ /* 0x0041e80000100800 */
[----:B0-----:R-:W2:Y:S04]  /*24670*/  LDL.LU R23, [R1+0x3e80] ;  /* 0x003e800001177983 */ /* 0x001ea80000300800 */
[----:B------:R-:W3:Y:S04]  /*24680*/  LDL R2, [R1+0xb30] ;  /* 0x000b300001027983 */ /* 0x000ee80000100800 */
[----:B------:R-:W3:Y:S01]  /*24690*/  LDL R3, [R1+0xb34] ;  /* 0x000b340001037983 */ /* 0x000ee20000100800 */
[----:B------:R-:W-:-:S02]  /*246a0*/  ISETP.GT.AND P1, PT, R4, 0xd, PT ;  /* 0x0000000d0400780c */ /* 0x000fc40003f24270 */
[----:B--2---:R-:W-:Y:S02]  /*246b0*/  PRMT R23, RZ, 0x7610, R23 ;  /* 0x00007610ff177816 */ /* 0x004fe40000000017 */
[----:B---3--:R-:W-:-:S04]  /*246c0*/  @P2 LOP3.LUT R3, R3, R2, RZ, 0x3c, !PT ;  /* 0x0000000203032212 */ /* 0x008fc800078e3cff */
        /* <DEDUP_REMOVED lines=47> */
[----:B------:R-:W-:-:S02]  /*249c0*/  PRMT R25, RZ, 0x7610, R25 ;  /* 0x00007610ff197816 */ /* 0x000fc40000000019 */
[----:B------:R-:W-:Y:S02]  /*249d0*/  ISETP.GT.AND P2, PT, R4, 0x12, PT ;  /* 0x000000120400780c */ /* 0x000fe40003f44270 */
        /* <DEDUP_REMOVED lines=10> */
[----:B---3--:R-:W-:-:S04]  /*24a80*/  @P0 LOP3.LUT R3, R3, R2, RZ, 0x3c, !PT ;  /* 0x0000000203030212 */ /* 0x008fc800078e3cff */
[----:B------:R-:W-:-:S04]  /*24a90*/  @P0 LOP3.LUT R2, R3, R2, RZ, 0x3c, !PT ;  /* 0x0000000203020212 */ /* 0x000fc800078e3cff */
[----:B------:R-:W-:-:S05]  /*24aa0*/  @P0 LOP3.LUT R3, R3, R2, RZ, 0x3c, !PT ;  /* 0x0000000203030212 */ /* 0x000fca00078e3cff */
[----:B------:R0:W3:Y:S04]  /*24ab0*/  @P0 LDG.E.U16 R21, [R2.64] ;  /* 0x0000000602150981 */ /* 0x0000e8000c1e1500 */
[----:B0-----:R-:W3:Y:S04]  /*24ac0*/  LDL R2, [R1+0xaf8] ;  /* 0x000af80001027983 */ /* 0x001ee80000100800 */
[----:B------:R-:W3:Y:S01]  /*24ad0*/  LDL R3, [R1+0xafc] ;  /* 0x000afc0001037983 */ /* 0x000ee20000100800 */
[----:B--2---:R-:W-:Y:S02]  /*24ae0*/  PRMT R23, RZ, 0x7610, R23 ;  /* 0x00007610ff177816 */ /* 0x004fe40000000017 */
[----:B------:R-:W-:-:S02]  /*24af0*/  ISETP.GT.AND P0, PT, R4, 0x14, PT ;  /* 0x000000140400780c */ /* 0x000fc40003f04270 */
        /* <DEDUP_REMOVED lines=308> */
[----:B------:R0:W2:Y:S04]  /*25e40*/  @P0 LDG.E.U16 R29, [R2.64] ;  /* 0x00000006021d0981 */ /* 0x0000a8000c1e1500 */
[----:B0-----:R-:W3:Y:S04]  /*25e50*/  LDL R2, [R1+0x9f8] ;  /* 0x0009f80001027983 */ /* 0x001ee80000100800 */
[----:B------:R-:W3:Y:S01]  /*25e60*/  LDL R3, [R1+0x9fc] ;  /* 0x0009fc0001037983 */ /* 0x000ee20000100800 */
[----:B------:R-:W-:Y:S02]  /*25e70*/  ISETP.GT.AND P0, PT, R4, 0x34, PT ;  /* 0x000000340400780c */ /* 0x000fe40003f04270 */
[----:B---3--:R-:W-:-:S04]  /*25e80*/  @P1 LOP3.LUT R3, R3, R2, RZ, 0x3c, !PT ;  /* 0x0000000203031212 */ /* 0x008fc800078e3cff */
[----:B------:R-:W-:-:S04]  /*25e90*/  @P1 LOP3.LUT R2, R3, R2, RZ, 0x3c, !PT ;  /* 0x0000000203021212 */ /* 0x000fc800078e3cff */
[----:B------:R-:W-:-:S05]  /*25ea0*/  @P1 LOP3.LUT R3, R3, R2, RZ, 0x3c, !PT ;  /* 0x0000000203031212 */ /* 0x000fca00078e3cff */
[----:B------:R-:W3:Y:S04]  /*25eb0*/  @P1 LDG.E.U16 R9, [R2.64] ;  /* 0x0000000602091981 */ /* 0x000ee8000c1e1500 */
[----:B---3--:R0:W-:Y:S04]  /*25ec0*/  STL [R1+0x26c], R9 ;  /* 0x00026c0901007387 */ /* 0x0081e80000100800 */
[----:B0-----:R-:W3:Y:S04]  /*25ed0*/  LDL.LU R9, [R1+0x3df4] ;  /* 0x003df40001097983 */ /* 0x001ee80000300800 */
[----:B------:R-:W2:Y:S04]  /*25ee0*/  LDL R2, [R1+0x9f0] ;  /* 0x0009f00001027983 */ /* 0x000ea80000100800 */
[----:B------:R-:W2:Y:S01]  /*25ef0*/  LDL R3, [R1+0x9f4] ;  /* 0x0009f40001037983 */ /* 0x000ea20000100800 */
[----:B------:R-:W-:-:S02]  /*25f00*/  ISETP.GT.AND P1, PT, R4, 0x35, PT ;  /* 0x000000350400780c */ /* 0x000fc40003f24270 */
[----:B---3--:R-:W-:Y:S02]  /*25f10*/  PRMT R9, RZ, 0x7610, R9 ;  /* 0x00007610ff097816 */ /* 0x008fe40000000009 */
        /* <DEDUP_REMOVED lines=437> */
[----:B--2---:R-:W-:-:S02]  /*27a70*/  PRMT R8, RZ, 0x7610, R8 ;  /* 0x00007610ff087816 */ /* 0x004fc40000000008 */
[C---:B------:R-:W-:Y:S02]  /*27a80*/  ISETP.GT.AND P1, PT, R4.reuse, 0x61, PT ;  /* 0x000000610400780c */ /* 0x040fe40003f24270 */
[----:B------:R-:W-:Y:S02]  /*27a90*/  PRMT R0, RZ, 0x7610, R0 ;  /* 0x00007610ff007816 */ /* 0x000fe40000000000 */
[----:B------:R-:W-:Y:S02]  /*27aa0*/  ISETP.GT.AND P4, PT, R4, 0x62, PT ;  /* 0x000000620400780c */ /* 0x000fe40003f84270 */
[----:B---3--:R-:W-:Y:S02]  /*27ab0*/  PRMT R9, RZ, 0x7610, R9 ;  /* 0x00007610ff097816 */ /* 0x008fe40000000009 */
[----:B----4-:R-:W-:-:S04]  /*27ac0*/  @P0 LOP3.LUT R3, R3, R2, RZ, 0x3c, !PT ;  /* 0x0000000203030212 */ /* 0x010fc800078e3cff */
[----:B------:R-:W-:-:S04]  /*27ad0*/  @P0 LOP3.LUT R2, R3, R2, RZ, 0x3c, !PT ;  /* 0x0000000203020212 */ /* 0x000fc800078e3cff */
[----:B------:R-:W-:-:S05]  /*27ae0*/  @P0 LOP3.LUT R3, R3, R2, RZ, 0x3c, !PT ;  /* 0x0000000203030212 */ /* 0x000fca00078e3cff */
[----:B------:R-:W2:Y:S04]  /*27af0*/  @P0 LDG.E.U16 R9, [R2.64] ;  /* 0x0000000602090981 */ /* 0x000ea8000c1e1500 */
[----:B--2---:R0:W-:Y:S04]  /*27b00*/  STL [R1+0x148], R9 ;  /* 0x0001480901007387 */ /* 0x0041e80000100800 */
[----:B0-----:R-:W2:Y:S04]  /*27b10*/  LDL.LU R9, [R1+0x3d40] ;  /* 0x003d400001097983 */ /* 0x001ea80000300800 */
[----:B------:R-:W3:Y:S04]  /*27b20*/  LDL R2, [R1+0x888] ;  /* 0x0008880001027983 */ /* 0x000ee80000100800 */
[----:B------:R-:W3:Y:S01]  /*27b30*/  LDL R3, [R1+0x88c] ;  /* 0x00088c0001037983 */ /* 0x000ee20000100800 */
[----:B--2---:R-:W-:-:S02]  /*27b40*/  PRMT R9, RZ, 0x7610, R9 ;  /* 0x00007610ff097816 */ /* 0x004fc40000000009 */
        /* <DEDUP_REMOVED lines=17> */
[----:B---3--:R-:W-:-:S02]  /*27c60*/  PRMT R9, RZ, 0x7610, R9 ;  /* 0x00007610ff097816 */ /* 0x008fc40000000009 */
[----:B----4-:R-:W-:-:S04]  /*27c70*/  @P1 LOP3.LUT R3, R3, R2, RZ, 0x3c, !PT ;  /* 0x0000000203031212 */ /* 0x010fc800078e3cff */
[----:B------:R-:W-:-:S04]  /*27c80*/  @P1 LOP3.LUT R2, R3, R2, RZ, 0x3c, !PT ;  /* 0x0000000203021212 */ /* 0x000fc800078e3cff */
[----:B------:R-:W-:-:S05]  /*27c90*/  @P1 LOP3.LUT R3, R3, R2, RZ, 0x3c, !PT ;  /* 0x0000000203031212 */ /* 0x000fca00078e3cff */
[----:B------:R0:W3:Y:S04]  /*27ca0*/  @P1 LDG.E.U16 R0, [R2.64] ;  /* 0x0000000602001981 */ /* 0x0000e8000c1e1500 */
[----:B0-----:R-:W4:Y:S04]  /*27cb0*/  LDL R2, [R1+0x870] ;  /* 0x0008700001027983 */ /* 0x001f280000100800 */
[----:B------:R-:W4:Y:S04]  /*27cc0*/  LDL R3, [R1+0x874] ;  /* 0x0008740001037983 */ /* 0x000f280000100800 */
[----:B---3--:R-:W-:Y:S01]  /*27cd0*/  STL [R1+0x3c4c], R0 ;  /* 0x003c4c0001007387 */ /* 0x008fe20000100800 */
        /* <DEDUP_REMOVED lines=261> */
[----:B------:R0:W2:Y:S04]  /*28d30*/  @P1 LDG.E.U16 R9, [R2.64] ;  /* 0x0000000602091981 */ /* 0x0000a8000c1e1500 */
[----:B0-----:R-:W3:Y:S04]  /*28d40*/  LDL R2, [R1+0x798] ;  /* 0x0007980001027983 */ /* 0x001ee80000100800 */
[----:B------:R-:W3:Y:S01]  /*28d50*/  LDL R3, [R1+0x79c] ;  /* 0x00079c0001037983 */ /* 0x000ee20000100800 */
[----:B------:R-:W-:Y:S02]  /*28d60*/  PRMT R8, RZ, 0x7610, R8 ;  /* 0x00007610ff087816 */ /* 0x000fe40000000008 */
[----:B------:R-:W-:Y:S01]  /*28d70*/  ISETP.GT.AND P1, PT, R4, 0x7e, PT ;  /* 0x0000007e0400780c */ /* 0x000fe20003f24270 */
[----:B--2---:R0:W-:Y:S04]  /*28d80*/  STL [R1+0xc0], R9 ;  /* 0x0000c00901007387 */ /* 0x0041e80000100800 */
[----:B0-----:R-:W0:Y:S01]  /*28d90*/  S2R R9, SR_TID.X ;  /* 0x0000000000097919 */ /* 0x001e220000002100 */
[----:B---3--:R-:W-:-:S04]  /*28da0*/  @P0 LOP3.LUT R3, R3, R2, RZ, 0x3c, !PT ;  /* 0x0000000203030212 */ /* 0x008fc800078e3cff */
[----:B------:R-:W-:-:S04]  /*28db0*/  @P0 LOP3.LUT R2, R3, R2, RZ, 0x3c, !PT ;  /* 0x0000000203020212 */ /* 0x000fc800078e3cff */
[----:B------:R-:W-:-:S05]  /*28dc0*/  @P0 LOP3.LUT R3, R3, R2, RZ, 0x3c, !PT ;  /* 0x0000000203030212 */ /* 0x000fca00078e3cff */
[----:B------:R-:W2:Y:S01]  /*28dd0*/  @P0 LDG.E.U16 R8, [R2.64] ;  /* 0x0000000602080981 */ /* 0x000ea2000c1e1500 */
[----:B0-----:R-:W-:-:S04]  /*28de0*/  LOP3.LUT R9, R9, 0x7f, RZ, 0xc0, !PT ;  /* 0x0000007f09097812 */ /* 0x001fc800078ec0ff */
[----:B------:R-:W-:Y:S01]  /*28df0*/  ISETP.GE.AND P0, PT, R9, R4, PT ;  /* 0x000000040900720c */ /* 0x000fe20003f06270 */
[----:B--2---:R0:W-:Y:S04]  /*28e00*/  STL [R1+0xbc], R8 ;  /* 0x0000bc0801007387 */ /* 0x0041e80000100800 */
[----:B0-----:R-:W2:Y:S04]  /*28e10*/  LDL.LU R8, [R1+0x3cd0] ;  /* 0x003cd00001087983 */ /* 0x001ea80000300800 */
[----:B------:R-:W3:Y:S04]  /*28e20*/  LDL R2, [R1+0x790] ;  /* 0x0007900001027983 */ /* 0x000ee80000100800 */
[----:B------:R-:W3:Y:S01]  /*28e30*/  LDL R3, [R1+0x794] ;  /* 0x0007940001037983 */ /* 0x000ee20000100800 */
[----:B------:R-:W-:-:S03]  /*28e40*/  ISETP.GT.AND P2, PT, R4, 0x7f, PT ;  /* 0x0000007f0400780c */ /* 0x000fc60003f44270 */
[----:B------:R-:W2:Y:S01]  /*28e50*/  LDL.LU R9, [R1+0x3ccc] ;  /* 0x003ccc0001097983 */ /* 0x000ea20000300800 */
[----:B---3--:R-:W-:-:S04]  /*28e60*/  @P1 LOP3.LUT R3, R3, R2, RZ, 0x3c, !PT ;  /* 0x0000000203031212 */ /* 0x008fc800078e3cff */
[C---:B------:R-:W-:Y:S02]  /*28e70*/  @P1 LOP3.LUT R2, R3.reuse, R2, RZ, 0x3c, !PT ;  /* 0x0000000203021212 */ /* 0x040fe400078e3cff */
[----:B--2---:R-:W-:Y:S02]  /*28e80*/  PRMT R9, RZ, 0x7610, R9 ;  /* 0x00007610ff097816 */ /* 0x004fe40000000009 */
        /* <DEDUP_REMOVED lines=11> */
[----:B------:R-:W-:Y:S06]  /*28f40*/  BAR.SYNC.DEFER_BLOCKING 0x0 ;  /* 0x0000000000007b1d */ /* 0x000fec0000010000 */
[----:B--2---:R0:W-:Y:S04]  /*28f50*/  STL [R1+0xb4], R9 ;  /* 0x0000b40901007387 */ /* 0x0041e80000100800 */
[----:B0-----:R-:W2:Y:S04]  /*28f60*/  LDL.LU R9, [R1+0x3cc4] ;  /* 0x003cc40001097983 */ /* 0x001ea80000300800 */
[----:B------:R-:W3:Y:S04]  /*28f70*/  LDL R2, [R1+0xb98] ;  /* 0x000b980001027983 */ /* 0x000ee80000100800 */
[----:B------:R-:W3:Y:S01]  /*28f80*/  LDL R3, [R1+0x12e4] ;  /* 0x0012e40001037983 */ /* 0x000ee20000100800 */
[----:B--2---:R-:W-:-:S02]  /*28f90*/  PRMT R9, RZ, 0x7610, R9 ;  /* 0x00007610ff097816 */ /* 0x004fc40000000009 */
[----:B---3--:R-:W-:-:S04]  /*28fa0*/  @!P0 LOP3.LUT R3, R3, R2, RZ, 0x3c, !PT ;  /* 0x0000000203038212 */ /* 0x008fc800078e3cff */
[----:B------:R-:W-:-:S04]  /*28fb0*/  @!P0 LOP3.LUT R2, R3, R2, RZ, 0x3c, !PT ;  /* 0x0000000203028212 */ /* 0x000fc800078e3cff */
[----:B------:R-:W-:-:S05]  /*28fc0*/  @!P0 LOP3.LUT R3, R3, R2, RZ, 0x3c, !PT ;  /* 0x0000000203038212 */ /* 0x000fca00078e3cff */
[----:B------:R-:W2:Y:S04]  /*28fd0*/  @!P0 LDG.E.U16 R9, [R2.64] ;  /* 0x0000000602098981 */ /* 0x000ea8000c1e1500 */
        /* <DEDUP_REMOVED lines=71> */
[----:B------:R0:W2:Y:S04]  /*29450*/  @!P0 LDG.E.U16 R9, [R2.64] ;  /* 0x0000000602098981 */ /* 0x0000a8000c1e1500 */
[----:B0-----:R-:W3:Y:S04]  /*29460*/  LDL R2, [R1+0x10c0] ;  /* 0x0010c00001027983 */ /* 0x001ee80000100800 */
[----:B------:R-:W3:Y:S01]  /*29470*/  LDL R3, [R1+0x10c4] ;  /* 0x0010c40001037983 */ /* 0x000ee20000100800 */
[----:B------:R-:W-:-:S03]  /*29480*/  PRMT R8, RZ, 0x7610, R8 ;  /* 0x00007610ff087816 */ /* 0x000fc60000000008 */
[----:B--2---:R0:W-:Y:S04]  /*29490*/  STL [R1+0x90], R9 ;  /* 0x0000900901007387 */ /* 0x0041e80000100800 */
[----:B0-----:R-:W2:Y:S01]  /*294a0*/  LDL R9, [R1+0xf84] ;  /* 0x000f840001097983 */ /* 0x001ea20000100800 */
[----:B---3--:R-:W-:-:S04]  /*294b0*/  @!P0 LOP3.LUT R3, R3, R2, RZ, 0x3c, !PT ;  /* 0x0000000203038212 */ /* 0x008fc800078e3cff */
[----:B------:R-:W-:-:S04]  /*294c0*/  @!P0 LOP3.LUT R2, R3, R2, RZ, 0x3c, !PT ;  /* 0x0000000203028212 */ /* 0x000fc800078e3cff */
[----:B------:R-:W-:-:S05]  /*294d0*/  @!P0 LOP3.LUT R3, R3, R2, RZ, 0x3c, !PT ;  /* 0x0000000203038212 */ /* 0x000fca00078e3cff */
[----:B------:R-:W3:Y:S04]  /*294e0*/  @!P0 LDG.E.U16 R8, [R2.64] ;  /* 0x0000000602088981 */ /* 0x000ee8000c1e1500 */
[----:B---3--:R0:W-:Y:S04]  /*294f0*/  STL [R1+0x8c], R8 ;  /* 0x00008c0801007387 */ /* 0x0081e80000100800 */
[----:B0-----:R-:W3:Y:S04]  /*29500*/  LDL.LU R8, [R1+0x3ca0] ;  /* 0x003ca00001087983 */ /* 0x001ee80000300800 */
[----:B------:R-:W2:Y:S04]  /*29510*/  LDL R2, [R1+0x1080] ;  /* 0x0010800001027983 */ /* 0x000ea80000100800 */
[----:B------:R-:W2:Y:S01]  /*29520*/  LDL R3, [R1+0x1084] ;  /* 0x0010840001037983 */ /* 0x000ea20000100800 */
[----:B---3--:R-:W-:-:S02]  /*29530*/  PRMT R8, RZ, 0x7610, R8 ;  /* 0x00007610ff087816 */ /* 0x008fc40000000008 */
[----:B--2---:R-:W-:-:S04]  /*29540*/  @!P0 LOP3.LUT R3, R3, R2, RZ, 0x3c, !PT ;  /* 0x0000000203038212 */ /* 0x004fc800078e3cff */
        /* <DEDUP_REMOVED lines=32> */
[----:B------:R-:W3:Y:S01]  /*29750*/  LDL R3, [R1+0xf80] ;  /* 0x000f800001037983 */ /* 0x000ee20000100800 */
[----:B------:R-:W-:Y:S01]  /*29760*/  @!P0 IMAD.MOV.U32 R2, RZ, RZ, R9 ;  /* 0x000000ffff028224 */ /* 0x000fe200078e0009 */
[----:B------:R-:W-:-:S02]  /*29770*/  PRMT R26, RZ, 0x7610, R26 ;  /* 0x00007610ff1a7816 */ /* 0x000fc4000000001a */
[----:B------:R-:W4:Y:S01]  /*29780*/  LDL R9, [R1+0xe00] ;  /* 0x000e000001097983 */ /* 0x000f220000100800 */
[----:B--2---:R-:W-:-:S06]  /*29790*/  PRMT R8, RZ, 0x7610, R8 ;  /* 0x00007610ff087816 */ /* 0x004fcc0000000008 */
[----:B---3--:R0:W2:Y:S04]  /*297a0*/  @!P0 LDG.E.U16 R8, [R2.64] ;  /* 0x0000000602088981 */ /* 0x0080a8000c1e1500 */
[----:B0-----:R-:W3:Y:S04]  /*297b0*/  LDL R2, [R1+0xf40] ;  /* 0x000f400001027983 */ /* 0x001ee80000100800 */
[----:B------:R-:W3:Y:S02]  /*297c0*/  LDL R3, [R1+0xf44] ;  /* 0x000f440001037983 */ /* 0x000ee40000100800 */
[----:B---3--:R-:W-:-:S04]  /*297d0*/  @!P0 LOP3.LUT R3, R3, R2, RZ, 0x3c, !PT ;  /* 0x0000000203038212 */ /* 0x008fc800078e3cff */
[----:B------:R-:W-:-:S04]  /*297e0*/  @!P0 LOP3.LUT R2, R3, R2, RZ, 0x3c, !PT ;  /* 0x0000000203028212 */ /* 0x000fc800078e3cff */
[----:B------:R-:W-:-:S05]  /*297f0*/  @!P0 LOP3.LUT R3, R3, R2, RZ, 0x3c, !PT ;  /* 0x0000000203038212 */ /* 0x000fca00078e3cff */
[----:B------:R-:W3:Y:S04]  /*29800*/  @!P0 LDG.E.U16 R26, [R2.64] ;  /* 0x00000006021a8981 */ /* 0x000ee8000c1e1500 */
[----:B--2---:R0:W-:Y:S04]  /*29810*/  STL [R1+0x78], R8 ;  /* 0x0000780801007387 */ /* 0x0041e80000100800 */
[----:B0-----:R-:W2:Y:S04]  /*29820*/  LDL R8, [R1+0xe04] ;  /* 0x000e040001087983 */ /* 0x001ea80000100800 */
[----:B---3--:R0:W-:Y:S04]  /*29830*/  STL [R1+0x74], R26 ;  /* 0x0000741a01007387 */ /* 0x0081e80000100800 */
[----:B0-----:R-:W3:Y:S04]  /*29840*/  LDL.LU R26, [R1+0x3c8c] ;  /* 0x003c8c00011a7983 */ /* 0x001ee80000300800 */
[----:B------:R-:W2:Y:S04]  /*29850*/  LDL R2, [R1+0xf00] ;  /* 0x000f000001027983 */ /* 0x000ea80000100800 */
[----:B------:R-:W2:Y:S01]  /*29860*/  LDL R3, [R1+0xf04] ;  /* 0x000f040001037983 */ /* 0x000ea20000100800 */
[----:B------:R-:W-:-:S02]  /*29870*/  PRMT R22, RZ, 0x7610, R22 ;  /* 0x00007610ff167816 */ /* 0x000fc40000000016 */
[----:B--2---:R-:W-:-:S04]  /*29880*/  @!P0 LOP3.LUT R3, R3, R2, RZ, 0x3c, !PT ;  /* 0x0000000203038212 */ /* 0x004fc800078e3cff */
[----:B------:R-:W-:-:S04]  /*29890*/  @!P0 LOP3.LUT R2, R3, R2, RZ, 0x3c, !PT ;  /* 0x0000000203028212 */ /* 0x000fc800078e3cff */
[----:B------:R-:W-:-:S05]  /*298a0*/  @!P0 LOP3.LUT R3, R3, R2, RZ, 0x3c, !PT ;  /* 0x0000000203038212 */ /* 0x000fca00078e3cff */
[----:B------:R-:W2:Y:S04]  /*298b0*/  @!P0 LDG.E.U16 R22, [R2.64] ;  /* 0x0000000602168981 */ /* 0x000ea8000c1e1500 */
[----:B--2---:R0:W-:Y:S04]  /*298c0*/  STL [R1+0x70], R22 ;  /* 0x0000701601007387 */ /* 0x0041e80000100800 */
[----:B0-----:R-:W2:Y:S04]  /*298d0*/  LDL.LU R22, [R1+0x3c88] ;  /* 0x003c880001167983 */ /* 0x001ea80000300800 */
        /* <DEDUP_REMOVED lines=21> */
[----:B------:R-:W-:Y:S02]  /*29a30*/  PRMT R5, RZ, 0x7610, R5 ;  /* 0x00007610ff057816 */ /* 0x000fe40000000005 */
[----:B--2---:R-:W-:-:S04]  /*29a40*/  @!P0 LOP3.LUT R3, R3, R2, RZ, 0x3c, !PT ;  /* 0x0000000203038212 */ /* 0x004fc800078e3cff */
[----:B------:R-:W-:-:S04]  /*29a50*/  @!P0 LOP3.LUT R2, R3, R2, RZ, 0x3c, !PT ;  /* 0x0000000203028212 */ /* 0x000fc800078e3cff */
[----:B------:R-:W-:-:S05]  /*29a60*/  @!P0 LOP3.LUT R3, R3, R2, RZ, 0x3c, !PT ;  /* 0x0000000203038212 */ /* 0x000fca00078e3cff */
[----:B------:R0:W2:Y:S02]  /*29a70*/  @!P0 LDG.E.U16 R6, [R2.64] ;  /* 0x0000000602068981 */ /* 0x0000a4000c1e1500 */
[----:B0-----:R-:W-:Y:S02]  /*29a80*/  @!P0 IMAD.MOV.U32 R2, RZ, RZ, R8 ;  /* 0x000000ffff028224 */ /* 0x001fe400078e0008 */
[----:B----4-:R-:W-:-:S05]  /*29a90*/  @!P0 IMAD.MOV.U32 R3, RZ, RZ, R9 ;  /* 0x000000ffff038224 */ /* 0x010fca00078e0009 */
[----:B------:R-:W4:Y:S04]  /*29aa0*/  @!P0 LDG.E.U16 R5, [R2.64] ;  /* 0x0000000602058981 */ /* 0x000f28000c1e1500 */
[----:B--2---:R0:W-:Y:S04]  /*29ab0*/  STL [R1+0x64], R6 ;  /* 0x0000640601007387 */ /* 0x0041e80000100800 */
[----:B0-----:R-:W2:Y:S04]  /*29ac0*/  LDL.LU R6, [R1+0x3c7c] ;  /* 0x003c7c0001067983 */ /* 0x001ea80000300800 */
[----:B------:R-:W2:Y:S04]  /*29ad0*/  LDL R9, [R1+0xcc0] ;  /* 0x000cc00001097983 */ /* 0x000ea80000100800 */
[----:B------:R-:W2:Y:S04]  /*29ae0*/  LDL R8, [R1+0xcc4] ;  /* 0x000cc40001087983 */ /* 0x000ea80000100800 */
[----:B----4-:R0:W-:Y:S04]  /*29af0*/  STL [R1+0x10], R5 ;  /* 0x0000100501007387 */ /* 0x0101e80000100800 */
[----:B0-----:R-:W4:Y:S04]  /*29b00*/  LDL.LU R5, [R1+0x3c78] ;  /* 0x003c780001057983 */ /* 0x001f280000300800 */
        /* <DEDUP_REMOVED lines=16> */
[----:B--2---:R0:W-:Y:S04]  /*29c10*/  STL [R1], R12 ;  /* 0x0000000c01007387 */ /* 0x0041e80000100800 */
[----:B0-----:R-:W2:Y:S04]  /*29c20*/  LDL.LU R12, [R1+0x3c70] ;  /* 0x003c7000010c7983 */ /* 0x001ea80000300800 */
[----:B------:R-:W2:Y:S04]  /*29c30*/  LDL R2, [R1+0xd40] ;  /* 0x000d400001027983 */ /* 0x000ea80000100800 */
[----:B------:R-:W2:Y:S01]  /*29c40*/  LDL R3, [R1+0xd44] ;  /* 0x000d440001037983 */ /* 0x000ea20000100800 */
[----:B---3--:R-:W-:-:S02]  /*29c50*/  PRMT R26, RZ, 0x7610, R26 ;  /* 0x00007610ff1a7816 */ /* 0x008fc4000000001a */
[----:B--2---:R-:W-:-:S04]  /*29c60*/  @!P0 LOP3.LUT R3, R3, R2, RZ, 0x3c, !PT ;  /* 0x0000000203038212 */ /* 0x004fc800078e3cff */
[----:B------:R-:W-:-:S04]  /*29c70*/  @!P0 LOP3.LUT R2, R3, R2, RZ, 0x3c, !PT ;  /* 0x0000000203028212 */ /* 0x000fc800078e3cff */
[----:B------:R-:W-:-:S05]  /*29c80*/  @!P0 LOP3.LUT R3, R3, R2, RZ, 0x3c, !PT ;  /* 0x0000000203038212 */ /* 0x000fca00078e3cff */
[----:B------:R0:W2:Y:S04]  /*29c90*/  @!P0 LDG.E.U16 R26, [R2.64] ;  /* 0x00000006021a8981 */ /* 0x0000a8000c1e1500 */
[----:B0-----:R-:W3:Y:S04]  /*29ca0*/  LDL R2, [R1+0xd00] ;  /* 0x000d000001027983 */ /* 0x001ee80000100800 */
[----:B------:R-:W3:Y:S01]  /*29cb0*/  LDL R3, [R1+0xd04] ;  /* 0x000d040001037983 */ /* 0x000ee20000100800 */
[----:B------:R-:W-:Y:S02]  /*29cc0*/  PRMT R22, RZ, 0x7610, R22 ;  /* 0x00007610ff167816 */ /* 0x000fe40000000016 */
[----:B---3--:R-:W-:-:S04]  /*29cd0*/  @!P0 LOP3.LUT R3, R3, R2, RZ, 0x3c, !PT ;  /* 0x0000000203038212 */ /* 0x008fc800078e3cff */
[----:B------:R-:W-:-:S04]  /*29ce0*/  @!P0 LOP3.LUT R2, R3, R2, RZ, 0x3c, !PT ;  /* 0x0000000203028212 */ /* 0x000fc800078e3cff */
[----:B------:R-:W-:-:S05]  /*29cf0*/  @!P0 LOP3.LUT R3, R3, R2, RZ, 0x3c, !PT ;  /* 0x0000000203038212 */ /* 0x000fca00078e3cff */
[----:B------:R0:W3:Y:S01]  /*29d00*/  @!P0 LDG.E.U16 R22, [R2.64] ;  /* 0x0000000602168981 */ /* 0x0000e2000c1e1500 */
[----:B------:R-:W-:-:S03]  /*29d10*/  PRMT R18, RZ, 0x7610, R18 ;  /* 0x00007610ff127816 */ /* 0x000fc60000000012 */
[----:B--2---:R-:W-:Y:S01]  /*29d20*/  STL [R1+0x3bf4], R26 ;  /* 0x003bf41a01007387 */ /* 0x004fe20000100800 */
[----:B0-----:R-:W-:Y:S02]  /*29d30*/  @!P0 IMAD.MOV.U32 R2, RZ, RZ, R8 ;  /* 0x000000ffff028224 */ /* 0x001fe400078e0008 */
[----:B------:R-:W-:-:S05]  /*29d40*/  @!P0 IMAD.MOV.U32 R3, RZ, RZ, R9 ;  /* 0x000000ffff038224 */ /* 0x000fca00078e0009 */
[----:B------:R0:W2:Y:S04]  /*29d50*/  @!P0 LDG.E.U16 R18, [R2.64] ;  /* 0x0000000602128981 */ /* 0x0000a8000c1e1500 */
[----:B---3--:R1:W-:Y:S04]  /*29d60*/  STL [R1+0x3bf8], R22 ;  /* 0x003bf81601007387 */ /* 0x0083e80000100800 */
[----:B0-----:R-:W3:Y:S04]  /*29d70*/  LDL R2, [R1+0xc80] ;  /* 0x000c800001027983 */ /* 0x001ee80000100800 */
[----:B------:R-:W3:Y:S01]  /*29d80*/  LDL R3, [R1+0xc84] ;  /* 0x000c840001037983 */ /* 0x000ee20000100800 */
[----:B------:R-:W-:-:S03]  /*29d90*/  PRMT R7, RZ, 0x7610, R7 ;  /* 0x00007610ff077816 */ /* 0x000fc60000000007 */
[----:B-1----:R-:W4:Y:S04]  /*29da0*/  LDL R22, [R1+0xbc4] ;  /* 0x000bc40001167983 */ /* 0x002f280000100800 */
[----:B------:R-:W4:Y:S04]  /*29db0*/  LDL R9, [R1+0xb9c] ;  /* 0x000b9c0001097983 */ /* 0x000f280000100800 */
[----:B------:R-:W4:Y:S04]  /*29dc0*/  LDL R8, [R1+0x131c] ;  /* 0x00131c0001087983 */ /* 0x000f280000100800 */
[----:B--2---:R-:W-:Y:S01]  /*29dd0*/  STL [R1+0x3bfc], R18 ;  /* 0x003bfc1201007387 */ /* 0x004fe20000100800 */
[----:B---3--:R-:W-:-:S04]  /*29de0*/  @!P0 LOP3.LUT R3, R3, R2, RZ, 0x3c, !PT ;  /* 0x0000000203038212 */ /* 0x008fc800078e3cff */
[----:B------:R-:W-:-:S04]  /*29df0*/  @!P0 LOP3.LUT R2, R3, R2, RZ, 0x3c, !PT ;  /* 0x0000000203028212 */ /* 0x000fc800078e3cff */
[----:B------:R-:W-:-:S05]  /*29e00*/  @!P0 LOP3.LUT R3, R3, R2, RZ, 0x3c, !PT ;  /* 0x0000000203038212 */ /* 0x000fca00078e3cff */
[----:B------:R0:W2:Y:S04]  /*29e10*/  @!P0 LDG.E.U16 R7, [R2.64] ;  /* 0x0000000602078981 */ /* 0x0000a8000c1e1500 */
[----:B0-----:R-:W3:Y:S04]  /*29e20*/  LDL R2, [R1+0xc40] ;  /* 0x000c400001027983 */ /* 0x001ee80000100800 */
[----:B------:R-:W3:Y:S01]  /*29e30*/  LDL R3, [R1+0xc44] ;  /* 0x000c440001037983 */ /* 0x000ee20000100800 */
[----:B------:R-:W-:-:S03]  /*29e40*/  PRMT R6, RZ, 0x7610, R6 ;  /* 0x00007610ff067816 */ /* 0x000fc60000000006 */
[----:B--2---:R-:W-:Y:S01]  /*29e50*/  STL [R1+0x3c00], R7 ;  /* 0x003c000701007387 */ /* 0x004fe20000100800 */
[----:B---3--:R-:W-:-:S04]  /*29e60*/  @!P0 LOP3.LUT R3, R3, R2, RZ, 0x3c, !PT ;  /* 0x0000000203038212 */ /* 0x008fc800078e3cff */
[----:B------:R-:W-:-:S04]  /*29e70*/  @!P0 LOP3.LUT R2, R3, R2, RZ, 0x3c, !PT ;  /* 0x0000000203028212 */ /* 0x000fc800078e3cff */
[----:B------:R-:W-:-:S05]  /*29e80*/  @!P0 LOP3.LUT R3, R3, R2, RZ, 0x3c, !PT ;  /* 0x0000000203038212 */ /* 0x000fca00078e3cff */
[----:B------:R0:W2:Y:S04]  /*29e90*/  @!P0 LDG.E.U16 R6, [R2.64] ;  /* 0x0000000602068981 */ /* 0x0000a8000c1e1500 */
[----:B0-----:R-:W3:Y:S04]  /*29ea0*/  LDL R2, [R1+0xc00] ;  /* 0x000c000001027983 */ /* 0x001ee80000100800 */
[----:B------:R-:W3:Y:S01]  /*29eb0*/  LDL R3, [R1+0xc04] ;  /* 0x000c040001037983 */ /* 0x000ee20000100800 */
[----:B----4-:R-:W-:-:S03]  /*29ec0*/  PRMT R5, RZ, 0x7610, R5 ;  /* 0x00007610ff057816 */ /* 0x010fc60000000005 */
[----:B--2---:R-:W-:Y:S01]  /*29ed0*/  STL [R1+0x3c04], R6 ;  /* 0x003c040601007387 */ /* 0x004fe20000100800 */
[----:B---3--:R-:W-:-:S04]  /*29ee0*/  @!P0 LOP3.LUT R3, R3, R2, RZ, 0x3c, !PT ;  /* 0x0000000203038212 */ /* 0x008fc800078e3cff */
[----:B------:R-:W-:-:S04]  /*29ef0*/  @!P0 LOP3.LUT R2, R3, R2, RZ, 0x3c, !PT ;  /* 0x0000000203028212 */ /* 0x000fc800078e3cff */
[----:B------:R-:W-:-:S05]  /*29f00*/  @!P0 LOP3.LUT R3, R3, R2, RZ, 0x3c, !PT ;  /* 0x0000000203038212 */ /* 0x000fca00078e3cff */
[----:B------:R0:W2:Y:S04]  /*29f10*/  @!P0 LDG.E.U16 R5, [R2.64] ;  /* 0x0000000602058981 */ /* 0x0000a8000c1e1500 */
[----:B0-----:R-:W3:Y:S01]  /*29f20*/  LDL R3, [R1+0xbc0] ;  /* 0x000bc00001037983 */ /* 0x001ee20000100800 */
[----:B------:R-:W-:Y:S01]  /*29f30*/  PRMT R4, RZ, 0x7610, R4 ;  /* 0x00007610ff047816 */ /* 0x000fe20000000004 */
[----:B------:R-:W-:-:S05]  /*29f40*/  @!P0 IMAD.MOV.U32 R2, RZ, RZ, R22 ;  /* 0x000000ffff028224 */ /* 0x000fca00078e0016 */
[----:B---3--:R0:W3:Y:S04]  /*29f50*/  @!P0 LDG.E.U16 R4, [R2.64] ;  /* 0x0000000602048981 */ /* 0x0080e8000c1e1500 */
[----:B--2---:R-:W-:Y:S01]  /*29f60*/  STL [R1+0x3c08], R5 ;  /* 0x003c080501007387 */ /* 0x004fe20000100800 */
[----:B0-----:R-:W-:-:S06]  /*29f70*/  PRMT R3, RZ, 0x7610, R3 ;  /* 0x00007610ff037816 */ /* 0x001fcc0000000003 */
[----:B------:R0:W2:Y:S04]  /*29f80*/  @!P0 LDG.E.U16 R3, [R8.64] ;  /* 0x0000000608038981 */ /* 0x0000a8000c1e1500 */
[----:B---3--:R-:W-:Y:S04]  /*29f90*/  STL [R1+0x3c0c], R4 ;  /* 0x003c0c0401007387 */ /* 0x008fe80000100800 */
[----:B0-----:R-:W3:Y:S04]  /*29fa0*/  LDL R8, [R1+0x1320] ;  /* 0x0013200001087983 */ /* 0x001ee80000100800 */
[----:B------:R-:W3:Y:S01]  /*29fb0*/  LDL R9, [R1+0x135c] ;  /* 0x00135c0001097983 */ /* 0x000ee20000100800 */
[----:B------:R-:W-:-:S03]  /*29fc0*/  PRMT R2, RZ, 0x7610, R2 ;  /* 0x00007610ff027816 */ /* 0x000fc60000000002 */
        /* <DEDUP_REMOVED lines=12> */
[----:B------:R-:W3:Y:S04]  /*2a090*/  @!P0 LDG.E.U16 R15, [R8.64] ;  /* 0x00000006080f8981 */ /* 0x000ee8000c1e1500 */
[----:B--2---:R-:W-:Y:S04]  /*2a0a0*/  STL [R1+0x3c14], R2 ;  /* 0x003c140201007387 */ /* 0x004fe80000100800 */
[----:B---3--:R0:W-:Y:S04]  /*2a0b0*/  STL [R1+0x60], R15 ;  /* 0x0000600f01007387 */ /* 0x0081e80000100800 */
[----:B0-----:R-:W2:Y:S04]  /*2a0c0*/  LDL.LU R15, [R1+0x3c6c] ;  /* 0x003c6c00010f7983 */ /* 0x001ea80000300800 */
[----:B------:R-:W3:Y:S04]  /*2a0d0*/  LDL R8, [R1+0x12b8] ;  /* 0x0012b80001087983 */ /* 0x000ee80000100800 */
[----:B------:R-:W3:Y:S01]  /*2a0e0*/  LDL R9, [R1+0x12bc] ;  /* 0x0012bc0001097983 */ /* 0x000ee20000100800 */
[----:B------:R-:W-:-:S02]  /*2a0f0*/  PRMT R14, RZ, 0x7610, R14 ;  /* 0x00007610ff0e7816 */ /* 0x000fc4000000000e */
        /* <DEDUP_REMOVED lines=21> */
[----:B------:R-:W2:Y:S01]  /*2a250*/  @!P0 LDG.E.U16 R10, [R8.64] ;  /* 0x00000006080a8981 */ /* 0x000ea2000c1e1500 */
[----:B------:R-:W-:-:S03]  /*2a260*/  PRMT R28, RZ, 0x7610, R28 ;  /* 0x00007610ff1c7816 */ /* 0x000fc6000000001c */
[----:B--2---:R0:W-:Y:S04]  /*2a270*/  STL [R1+0x54], R10 ;  /* 0x0000540a01007387 */ /* 0x0041e80000100800 */
[----:B0-----:R-:W2:Y:S04]  /*2a280*/  LDL.LU R10, [R1+0x3c60] ;  /* 0x003c6000010a7983 */ /* 0x001ea80000300800 */
[----:B------:R-:W2:Y:S01]  /*2a290*/  LDL R9, [R1+0x11f8] ;  /* 0x0011f80001097983 */ /* 0x000ea20000100800 */
[----:B----4-:R-:W-:-:S03]  /*2a2a0*/  @!P0 IMAD.MOV.U32 R8, RZ, RZ, R22 ;  /* 0x000000ffff088224 */ /* 0x010fc600078e0016 */
[----:B------:R-:W4:Y:S04]  /*2a2b0*/  LDL R22, [R1+0x10bc] ;  /* 0x0010bc0001167983 */ /* 0x000f280000100800 */
[----:B--2---:R-:W2:Y:S04]  /*2a2c0*/  @!P0 LDG.E.U16 R28, [R8.64] ;  /* 0x00000006081c8981 */ /* 0x004ea8000c1e1500 */
        /* <DEDUP_REMOVED lines=8> */
[----:B------:R0:W2:Y:S04]  /*2a350*/  @!P0 LDG.E.U16 R13, [R8.64] ;  /* 0x00000006080d8981 */ /* 0x0000a8000c1e1500 */
[----:B0-----:R-:W2:Y:S04]  /*2a360*/  LDL R8, [R1+0x1178] ;  /* 0x0011780001087983 */ /* 0x001ea80000100800 */
[----:B------:R-:W2:Y:S01]  /*2a370*/  LDL R9, [R1+0x117c] ;  /* 0x00117c0001097983 */ /* 0x000ea20000100800 */
[----:B------:R-:W-:Y:S02]  /*2a380*/  PRMT R24, RZ, 0x7610, R24 ;  /* 0x00007610ff187816 */ /* 0x000fe40000000018 */
[----:B--2---:R-:W-:-:S04]  /*2a390*/  @!P0 LOP3.LUT R9, R9, R8, RZ, 0x3c, !PT ;  /* 0x0000000809098212 */ /* 0x004fc800078e3cff */
[----:B------:R-:W-:-:S04]  /*2a3a0*/  @!P0 LOP3.LUT R8, R9, R8, RZ, 0x3c, !PT ;  /* 0x0000000809088212 */ /* 0x000fc800078e3cff */
[----:B------:R-:W-:-:S05]  /*2a3b0*/  @!P0 LOP3.LUT R9, R9, R8, RZ, 0x3c, !PT ;  /* 0x0000000809098212 */ /* 0x000fca00078e3cff */
[----:B------:R-:W2:Y:S04]  /*2a3c0*/  @!P0 LDG.E.U16 R24, [R8.64] ;  /* 0x0000000608188981 */ /* 0x000ea8000c1e1500 */
[----:B------:R0:W-:Y:S04]  /*2a3d0*/  STL [R1+0x4c], R13 ;  /* 0x00004c0d01007387 */ /* 0x0001e80000100800 */
[----:B0-----:R-:W3:Y:S04]  /*2a3e0*/  LDL R13, [R1+0x107c] ;  /* 0x00107c00010d7983 */ /* 0x001ee80000100800 */
        /* <DEDUP_REMOVED lines=20> */
[----:B------:R-:W2:Y:S01]  /*2a530*/  LDL R9, [R1+0x10b8] ;  /* 0x0010b80001097983 */ /* 0x000ea20000100800 */
[----:B------:R-:W-:Y:S01]  /*2a540*/  PRMT R4, RZ, 0x7610, R4 ;  /* 0x00007610ff047816 */ /* 0x000fe20000000004 */
[----:B----4-:R-:W-:Y:S01]  /*2a550*/  @!P0 IMAD.MOV.U32 R8, RZ, RZ, R22 ;  /* 0x000000ffff088224 */ /* 0x010fe200078e0016 */
[----:B------:R-:W-:Y:S01]  /*2a560*/  PRMT R5, RZ, 0x7610, R5 ;  /* 0x00007610ff057816 */ /* 0x000fe20000000005 */
[----:B------:R-:W4:Y:S04]  /*2a570*/  LDL R22, [R1+0xf78] ;  /* 0x000f780001167983 */ /* 0x000f280000100800 */
[----:B--2---:R0:W2:Y:S04]  /*2a580*/  @!P0 LDG.E.U16 R4, [R8.64] ;  /* 0x0000000608048981 */ /* 0x0040a8000c1e1500 */
[----:B0-----:R-:W4:Y:S01]  /*2a590*/  LDL R9, [R1+0x1078] ;  /* 0x0010780001097983 */ /* 0x001f220000100800 */
[----:B---3--:R-:W-:-:S03]  /*2a5a0*/  @!P0 IMAD.MOV.U32 R8, RZ, RZ, R13 ;  /* 0x000000ffff088224 */ /* 0x008fc600078e000d */
[----:B--2---:R0:W-:Y:S01]  /*2a5b0*/  STL [R1+0x3c], R4 ;  /* 0x00003c0401007387 */ /* 0x0041e20000100800 */
[----:B------:R-:W-:Y:S01]  /*2a5c0*/  PRMT R16, RZ, 0x7610, R16 ;  /* 0x00007610ff107816 */ /* 0x000fe20000000010 */
[----:B------:R-:W2:Y:S02]  /*2a5d0*/  LDL R13, [R1+0xf38] ;  /* 0x000f3800010d7983 */ /* 0x000ea40000100800 */
[----:B----4-:R1:W3:Y:S04]  /*2a5e0*/  @!P0 LDG.E.U16 R5, [R8.64] ;  /* 0x0000000608058981 */ /* 0x0102e8000c1e1500 */
[----:B0-----:R-:W4:Y:S04]  /*2a5f0*/  LDL R4, [R1+0xf7c] ;  /* 0x000f7c0001047983 */ /* 0x001f280000100800 */
[----:B-1----:R-:W2:Y:S04]  /*2a600*/  LDL R8, [R1+0x1038] ;  /* 0x0010380001087983 */ /* 0x002ea80000100800 */
[----:B------:R-:W2:Y:S02]  /*2a610*/  LDL R9, [R1+0x103c] ;  /* 0x00103c0001097983 */ /* 0x000ea40000100800 */
[----:B--2---:R-:W-:-:S04]  /*2a620*/  @!P0 LOP3.LUT R9, R9, R8, RZ, 0x3c, !PT ;  /* 0x0000000809098212 */ /* 0x004fc800078e3cff */
[----:B------:R-:W-:-:S04]  /*2a630*/  @!P0 LOP3.LUT R8, R9, R8, RZ, 0x3c, !PT ;  /* 0x0000000809088212 */ /* 0x000fc800078e3cff */
[----:B------:R-:W-:-:S05]  /*2a640*/  @!P0 LOP3.LUT R9, R9, R8, RZ, 0x3c, !PT ;  /* 0x0000000809098212 */ /* 0x000fca00078e3cff */
[----:B------:R-:W2:Y:S04]  /*2a650*/  @!P0 LDG.E.U16 R16, [R8.64] ;  /* 0x0000000608108981 */ /* 0x000ea8000c1e1500 */
[----:B---3--:R0:W-:Y:S04]  /*2a660*/  STL [R1+0x38], R5 ;  /* 0x0000380501007387 */ /* 0x0081e80000100800 */
[----:B0-----:R-:W3:Y:S04]  /*2a670*/  LDL R5, [R1+0xf3c] ;  /* 0x000f3c0001057983 */ /* 0x001ee80000100800 */
[----:B--2---:R0:W-:Y:S04]  /*2a680*/  STL [R1+0x34], R16 ;  /* 0x0000341001007387 */ /* 0x0041e80000100800 */
[----:B0-----:R-:W2:Y:S01]  /*2a690*/  LDL.LU R16, [R1+0x3c50] ;  /* 0x003c500001107983 */ /* 0x001ea20000300800 */
[----:B------:R-:W2:Y:S01]  /*2a6a0*/  LDL R9, [R1+0xff8] ;  /* 0x000ff80001097983 */ /* 0x000ea20000100800 */
[----:B------:R-:W-:Y:S01]  /*2a6b0*/  PRMT R7, RZ, 0x7610, R7 ;  /* 0x00007610ff077816 */ /* 0x000fe20000000007 */
[----:B------:R-:W-:Y:S01]  /*2a6c0*/  @!P0 IMAD.MOV.U32 R8, RZ, RZ, R12 ;  /* 0x000000ffff088224 */ /* 0x000fe200078e000c */
[----:B------:R-:W-:Y:S01]  /*2a6d0*/  PRMT R26, RZ, 0x7610, R26 ;  /* 0x00007610ff1a7816 */ /* 0x000fe2000000001a */
[----:B------:R-:W3:Y:S04]  /*2a6e0*/  LDL R12, [R1+0xef8] ;  /* 0x000ef800010c7983 */ /* 0x000ee80000100800 */
[----:B--2---:R0:W2:Y:S04]  /*2a6f0*/  @!P0 LDG.E.U16 R7, [R8.64] ;  /* 0x0000000608078981 */ /* 0x0040a8000c1e1500 */
[----:B0-----:R-:W2:Y:S04]  /*2a700*/  LDL R8, [R1+0xfb8] ;  /* 0x000fb80001087983 */ /* 0x001ea80000100800 */
[----:B------:R-:W2:Y:S02]  /*2a710*/  LDL R9, [R1+0xfbc] ;  /* 0x000fbc0001097983 */ /* 0x000ea40000100800 */
[----:B--2---:R-:W-:-:S04]  /*2a720*/  @!P0 LOP3.LUT R9, R9, R8, RZ, 0x3c, !PT ;  /* 0x0000000809098212 */ /* 0x004fc800078e3cff */
[----:B------:R-:W-:-:S04]  /*2a730*/  @!P0 LOP3.LUT R8, R9, R8, RZ, 0x3c, !PT ;  /* 0x0000000809088212 */ /* 0x000fc800078e3cff */
[----:B------:R-:W-:-:S05]  /*2a740*/  @!P0 LOP3.LUT R9, R9, R8, RZ, 0x3c, !PT ;  /* 0x0000000809098212 */ /* 0x000fca00078e3cff */
[----:B------:R4:W2:Y:S04]  /*2a750*/  @!P0 LDG.E.U16 R26, [R8.64] ;  /* 0x00000006081a8981 */ /* 0x0008a8000c1e1500 */
[----:B------:R0:W-:Y:S01]  /*2a760*/  STL [R1+0x30], R7 ;  /* 0x0000300701007387 */ /* 0x0001e20000100800 */
[----:B------:R-:W-:-:S03]  /*2a770*/  PRMT R18, RZ, 0x7610, R18 ;  /* 0x00007610ff127816 */ /* 0x000fc60000000012 */
[----:B0-----:R-:W2:Y:S01]  /*2a780*/  LDL R7, [R1+0xefc] ;  /* 0x000efc0001077983 */ /* 0x001ea20000100800 */
[----:B----4-:R-:W-:Y:S02]  /*2a790*/  @!P0 IMAD.MOV.U32 R8, RZ, RZ, R4 ;  /* 0x000000ffff088224 */ /* 0x010fe400078e0004 */
[----:B------:R-:W-:Y:S01]  /*2a7a0*/  @!P0 IMAD.MOV.U32 R9, RZ, RZ, R22 ;  /* 0x000000ffff098224 */ /* 0x000fe200078e0016 */
[----:B------:R-:W-:-:S04]  /*2a7b0*/  PRMT R3, RZ, 0x7610, R3 ;  /* 0x00007610ff037816 */ /* 0x000fc80000000003 */
[----:B------:R3:W4:Y:S02]  /*2a7c0*/  @!P0 LDG.E.U16 R18, [R8.64] ;  /* 0x0000000608128981 */ /* 0x000724000c1e1500 */
[----:B---3--:R-:W-:Y:S02]  /*2a7d0*/  @!P0 IMAD.MOV.U32 R8, RZ, RZ, R5 ;  /* 0x000000ffff088224 */ /* 0x008fe400078e0005 */
[----:B------:R-:W-:-:S05]  /*2a7e0*/  @!P0 IMAD.MOV.U32 R9, RZ, RZ, R13 ;  /* 0x000000ffff098224 */ /* 0x000fca00078e000d */
[----:B------:R0:W3:Y:S04]  /*2a7f0*/  @!P0 LDG.E.U16 R3, [R8.64] ;  /* 0x0000000608038981 */ /* 0x0000e8000c1e1500 */
[----:B--2---:R1:W-:Y:S01]  /*2a800*/  STL [R1+0x2c], R26 ;  /* 0x00002c1a01007387 */ /* 0x0043e20000100800 */
[----:B------:R-:W2:Y:S01]  /*2a810*/  LDL R4, [R1+0xebc] ;  /* 0x000ebc0001047983 */ /* 0x000ea20000100800 */
[----:B------:R-:W-:Y:S01]  /*2a820*/  PRMT R6, RZ, 0x7610, R6 ;  /* 0x00007610ff067816 */ /* 0x000fe20000000006 */
[----:B0-----:R-:W-:Y:S01]  /*2a830*/  @!P0 IMAD.MOV.U32 R9, RZ, RZ, R12 ;  /* 0x000000ffff098224 */ /* 0x001fe200078e000c */
[----:B------:R-:W-:Y:S01]  /*2a840*/  PRMT R2, RZ, 0x7610, R2 ;  /* 0x00007610ff027816 */ /* 0x000fe20000000002 */
[----:B------:R-:W2:Y:S04]  /*2a850*/  LDL R22, [R1+0xe78] ;  /* 0x000e780001167983 */ /* 0x000ea80000100800 */
[----:B-1----:R-:W2:Y:S01]  /*2a860*/  LDL R26, [R1+0xeb8] ;  /* 0x000eb800011a7983 */ /* 0x002ea20000100800 */
[----:B------:R-:W-:-:S05]  /*2a870*/  @!P0 IMAD.MOV.U32 R8, RZ, RZ, R7 ;  /* 0x000000ffff088224 */ /* 0x000fca00078e0007 */
[----:B------:R2:W2:Y:S04]  /*2a880*/  @!P0 LDG.E.U16 R6, [R8.64] ;  /* 0x0000000608068981 */ /* 0x0004a8000c1e1500 */
[----:B----4-:R0:W-:Y:S01]  /*2a890*/  STL [R1+0x28], R18 ;  /* 0x0000281201007387 */ /* 0x0101e20000100800 */
[----:B------:R-:W4:Y:S03]  /*2a8a0*/  LDL R5, [R1+0xe38] ;  /* 0x000e380001057983 */ /* 0x000f260000100800 */
[----:B0-----:R-:W4:Y:S04]  /*2a8b0*/  LDL R18, [R1+0xe7c] ;  /* 0x000e7c0001127983 */ /* 0x001f280000100800 */
[----:B---3--:R0:W-:Y:S01]  /*2a8c0*/  STL [R1+0x24], R3 ;  /* 0x0000240301007387 */ /* 0x0081e20000100800 */
[----:B------:R-:W3:Y:S02]  /*2a8d0*/  LDL R13, [R1+0xdf8] ;  /* 0x000df800010d7983 */ /* 0x000ee40000100800 */
[----:B------:R-:W3:Y:S02]  /*2a8e0*/  LDL R12, [R1+0xdfc] ;  /* 0x000dfc00010c7983 */ /* 0x000ee40000100800 */
[----:B------:R-:W3:Y:S01]  /*2a8f0*/  LDL R7, [R1+0xdb8] ;  /* 0x000db80001077983 */ /* 0x000ee20000100800 */
[----:B0-----:R-:W3:Y:S01]  /*2a900*/  LDL R3, [R1+0xe3c] ;  /* 0x000e3c0001037983 */ /* 0x001ee20000100800 */
[----:B--2---:R-:W-:-:S02]  /*2a910*/  @!P0 IMAD.MOV.U32 R8, RZ, RZ, R4 ;  /* 0x000000ffff088224 */ /* 0x004fc400078e0004 */
[----:B------:R-:W-:-:S05]  /*2a920*/  @!P0 IMAD.MOV.U32 R9, RZ, RZ, R26 ;  /* 0x000000ffff098224 */ /* 0x000fca00078e001a */
[----:B------:R4:W2:Y:S04]  /*2a930*/  @!P0 LDG.E.U16 R2, [R8.64] ;  /* 0x0000000608028981 */ /* 0x0008a8000c1e1500 */
[----:B------:R0:W-:Y:S01]  /*2a940*/  STL [R1+0x20], R6 ;  /* 0x0000200601007387 */ /* 0x0001e20000100800 */
[----:B------:R-:W2:Y:S01]  /*2a950*/  LDL R4, [R1+0xd78] ;  /* 0x000d780001047983 */ /* 0x000ea20000100800 */
[----:B------:R-:W-:Y:S02]  /*2a960*/  PRMT R15, RZ, 0x7610, R15 ;  /* 0x00007610ff0f7816 */ /* 0x000fe4000000000f */
[----:B0-----:R-:W2:Y:S01]  /*2a970*/  LDL R6, [R1+0xdbc] ;  /* 0x000dbc0001067983 */ /* 0x001ea20000100800 */
[----:B----4-:R-:W-:Y:S02]  /*2a980*/  @!P0 IMAD.MOV.U32 R8, RZ, RZ, R18 ;  /* 0x000000ffff088224 */ /* 0x010fe400078e0012 */
[----:B------:R-:W-:-:S05]  /*2a990*/  @!P0 IMAD.MOV.U32 R9, RZ, RZ, R22 ;  /* 0x000000ffff098224 */ /* 0x000fca00078e0016 */
[----:B------:R0:W4:Y:S02]  /*2a9a0*/  @!P0 LDG.E.U16 R15, [R8.64] ;  /* 0x00000006080f8981 */ /* 0x000124000c1e1500 */
[----:B0-----:R-:W-:Y:S02]  /*2a9b0*/  @!P0 IMAD.MOV.U32 R9, RZ, RZ, R5 ;  /* 0x000000ffff098224 */ /* 0x001fe400078e0005 */
[----:B---3--:R-:W-:Y:S01]  /*2a9c0*/  @!P0 IMAD.MOV.U32 R8, RZ, RZ, R3 ;  /* 0x000000ffff088224 */ /* 0x008fe200078e0003 */
[----:B--2---:R0:W-:Y:S01]  /*2a9d0*/  STL [R1+0x1c], R2 ;  /* 0x00001c0201007387 */ /* 0x0041e20000100800 */
[----:B------:R-:W2:Y:S02]  /*2a9e0*/  LDL R5, [R1+0xd38] ;  /* 0x000d380001057983 */ /* 0x000ea40000100800 */
[----:B------:R-:W3:Y:S01]  /*2a9f0*/  LDL R3, [R1+0xd3c] ;  /* 0x000d3c0001037983 */ /* 0x000ee20000100800 */
[----:B0-----:R-:W2:Y:S01]  /*2aa00*/  LDL R2, [R1+0xd7c] ;  /* 0x000d7c0001027983 */ /* 0x001ea20000100800 */
[----:B------:R-:W-:-:S02]  /*2aa10*/  PRMT R14, RZ, 0x7610, R14 ;  /* 0x00007610ff0e7816 */ /* 0x000fc4000000000e */
[----:B------:R-:W-:-:S04]  /*2aa20*/  PRMT R11, RZ, 0x7610, R11 ;  /* 0x00007610ff0b7816 */ /* 0x000fc8000000000b */
[----:B------:R0:W3:Y:S01]  /*2aa30*/  @!P0 LDG.E.U16 R14, [R8.64] ;  /* 0x00000006080e8981 */ /* 0x0000e2000c1e1500 */
[----:B------:R-:W-:Y:S01]  /*2aa40*/  PRMT R10, RZ, 0x7610, R10 ;  /* 0x00007610ff0a7816 */ /* 0x000fe2000000000a */
[----:B0-----:R-:W-:Y:S02]  /*2aa50*/  @!P0 IMAD.MOV.U32 R8, RZ, RZ, R12 ;  /* 0x000000ffff088224 */ /* 0x001fe400078e000c */
[----:B------:R-:W-:-:S05]  /*2aa60*/  @!P0 IMAD.MOV.U32 R9, RZ, RZ, R13 ;  /* 0x000000ffff098224 */ /* 0x000fca00078e000d */
[----:B------:R0:W4:Y:S01]  /*2aa70*/  @!P0 LDG.E.U16 R11, [R8.64] ;  /* 0x00000006080b8981 */ /* 0x000122000c1e1500 */
[----:B------:R-:W-:Y:S01]  /*2aa80*/  PRMT R28, RZ, 0x7610, R28 ;  /* 0x00007610ff1c7816 */ /* 0x000fe2000000001c */
[----:B0-----:R-:W-:Y:S02]  /*2aa90*/  @!P0 IMAD.MOV.U32 R8, RZ, RZ, R6 ;  /* 0x000000ffff088224 */ /* 0x001fe400078e0006 */
[----:B------:R-:W-:Y:S01]  /*2aaa0*/  @!P0 IMAD.MOV.U32 R9, RZ, RZ, R7 ;  /* 0x000000ffff098224 */ /* 0x000fe200078e0007 */
[----:B------:R-:W-:Y:S01]  /*2aab0*/  PRMT R24, RZ, 0x7610, R24 ;  /* 0x00007610ff187816 */ /* 0x000fe20000000018 */
[----:B------:R-:W4:Y:S04]  /*2aac0*/  LDL R7, [R1+0xcf8] ;  /* 0x000cf80001077983 */ /* 0x000f280000100800 */
[----:B------:R0:W4:Y:S04]  /*2aad0*/  @!P0 LDG.E.U16 R10, [R8.64] ;  /* 0x00000006080a8981 */ /* 0x000128000c1e1500 */
[----:B------:R-:W4:Y:S01]  /*2aae0*/  LDL R6, [R1+0xcfc] ;  /* 0x000cfc0001067983 */ /* 0x000f220000100800 */
[----:B0-----:R-:W-:-:S03]  /*2aaf0*/  @!P0 IMAD.MOV.U32 R9, RZ, RZ, R4 ;  /* 0x000000ffff098224 */ /* 0x001fc600078e0004 */
[----:B------:R-:W4:Y:S01]  /*2ab00*/  LDL R4, [R1+0xcb8] ;  /* 0x000cb80001047983 */ /* 0x000f220000100800 */
[----:B--2---:R-:W-:-:S03]  /*2ab10*/  @!P0 IMAD.MOV.U32 R8, RZ, RZ, R2 ;  /* 0x000000ffff088224 */ /* 0x004fc600078e0002 */
[----:B------:R-:W2:Y:S04]  /*2ab20*/  LDL R2, [R1+0xcbc] ;  /* 0x000cbc0001027983 */ /* 0x000ea80000100800 */
[----:B------:R3:W2:Y:S02]  /*2ab30*/  @!P0 LDG.E.U16 R28, [R8.64] ;  /* 0x00000006081c8981 */ /* 0x0006a4000c1e1500 */
[----:B---3--:R-:W-:Y:S02]  /*2ab40*/  @!P0 IMAD.MOV.U32 R8, RZ, RZ, R3 ;  /* 0x000000ffff088224 */ /* 0x008fe400078e0003 */
[----:B------:R-:W-:-:S05]  /*2ab50*/  @!P0 IMAD.MOV.U32 R9, RZ, RZ, R5 ;  /* 0x000000ffff098224 */ /* 0x000fca00078e0005 */
[----:B------:R4:W3:Y:S01]  /*2ab60*/  @!P0 LDG.E.U16 R24, [R8.64] ;  /* 0x0000000608188981 */ /* 0x0008e2000c1e1500 */
[----:B------:R-:W-:Y:S01]  /*2ab70*/  PRMT R20, RZ, 0x7610, R20 ;  /* 0x00007610ff147816 */ /* 0x000fe20000000014 */
[----:B----4-:R-:W-:Y:S02]  /*2ab80*/  @!P0 IMAD.MOV.U32 R9, RZ, RZ, R7 ;  /* 0x000000ffff098224 */ /* 0x010fe400078e0007 */
[----:B------:R-:W-:-:S05]  /*2ab90*/  @!P0 IMAD.MOV.U32 R8, RZ, RZ, R6 ;  /* 0x000000ffff088224 */ /* 0x000fca00078e0006 */
[----:B------:R0:W4:Y:S04]  /*2aba0*/  @!P0 LDG.E.U16 R20, [R8.64] ;  /* 0x0000000608148981 */ /* 0x000128000c1e1500 */
[----:B--2---:R-:W-:Y:S01]  /*2abb0*/  STL [R1+0x3ba0], R28 ;  /* 0x003ba01c01007387 */ /* 0x004fe20000100800 */
[----:B------:R1:W-:Y:S03]  /*2abc0*/  STL [R1+0xc], R11 ;  /* 0x00000c0b01007387 */ /* 0x0003e60000100800 */
[----:B-1----:R-:W2:Y:S01]  /*2abd0*/  LDL R11, [R1+0xc78] ;  /* 0x000c7800010b7983 */ /* 0x002ea20000100800 */
[----:B------:R1:W-:Y:S02]  /*2abe0*/  STL [R1+0x4], R10 ;  /* 0x0000040a01007387 */ /* 0x0003e40000100800 */
[----:B------:R-:W2:Y:S02]  /*2abf0*/  LDL R5, [R1+0xc38] ;  /* 0x000c380001057983 */ /* 0x000ea40000100800 */
[----:B------:R-:W2:Y:S01]  /*2ac00*/  LDL R3, [R1+0xc3c] ;  /* 0x000c3c0001037983 */ /* 0x000ea20000100800 */
[----:B-1----:R-:W2:Y:S01]  /*2ac10*/  LDL R10, [R1+0xc7c] ;  /* 0x000c7c00010a7983 */ /* 0x002ea20000100800 */
[----:B---3--:R-:W-:Y:S02]  /*2ac20*/  STL [R1+0x3ba4], R24 ;  /* 0x003ba41801007387 */ /* 0x008fe40000100800 */
[----:B------:R-:W-:Y:S02]  /*2ac30*/  STL [R1+0x18], R15 ;  /* 0x0000180f01007387 */ /* 0x000fe40000100800 */
[----:B------:R-:W3:Y:S01]  /*2ac40*/  LDL R7, [R1+0xbf8] ;  /* 0x000bf80001077983 */ /* 0x000ee20000100800 */
[----:B------:R-:W3:Y:S01]  /*2ac50*/  LDL R6, [R1+0xbfc] ;  /* 0x000bfc0001067983 */ /* 0x000ee20000100800 */
[----:B------:R-:W-:Y:S01]  /*2ac60*/  PRMT R16, RZ, 0x7610, R16 ;  /* 0x00007610ff107816 */ /* 0x000fe20000000010 */
[----:B0-----:R-:W-:-:S02]  /*2ac70*/  @!P0 IMAD.MOV.U32 R8, RZ, RZ, R2 ;  /* 0x000000ffff088224 */ /* 0x001fc400078e0002 */
[----:B------:R-:W-:-:S05]  /*2ac80*/  @!P0 IMAD.MOV.U32 R9, RZ, RZ, R4 ;  /* 0x000000ffff098224 */ /* 0x000fca00078e0004 */
[----:B------:R0:W3:Y:S02]  /*2ac90*/  @!P0 LDG.E.U16 R16, [R8.64] ;  /* 0x0000000608108981 */ /* 0x0000e4000c1e1500 */
[----:B0-----:R-:W-:Y:S02]  /*2aca0*/  PRMT R8, RZ, 0x7610, R8 ;  /* 0x00007610ff087816 */ /* 0x001fe40000000008 */
[----:B------:R-:W-:Y:S01]  /*2acb0*/  PRMT R9, RZ, 0x7610, R9 ;  /* 0x00007610ff097816 */ /* 0x000fe20000000009 */
[----:B----4-:R-:W-:Y:S01]  /*2acc0*/  STL [R1+0x3ba8], R20 ;  /* 0x003ba81401007387 */ /* 0x010fe20000100800 */
[----:B------:R-:W-:Y:S02]  /*2acd0*/  STL [R1+0x14], R14 ;  /* 0x0000140e01007387 */ /* 0x000fe40000100800 */
[----:B------:R-:W4:Y:S02]  /*2ace0*/  LDL R4, [R1+0xbb8] ;  /* 0x000bb80001047983 */ /* 0x000f240000100800 */
[----:B------:R-:W4:Y:S01]  /*2acf0*/  LDL R2, [R1+0xbbc] ;  /* 0x000bbc0001027983 */ /* 0x000f220000100800 */
[----:B--2---:R0:W2:Y:S01]  /*2ad00*/  @!P0 LDG.E.U16 R8, [R10.64] ;  /* 0x000000060a088981 */ /* 0x0040a2000c1e1500 */
[----:B---3--:R-:W-:-:S02]  /*2ad10*/  @!P0 IMAD.MOV.U32 R13, RZ, RZ, R7 ;  /* 0x000000ffff0d8224 */ /* 0x008fc400078e0007 */
[----:B0-----:R-:W-:Y:S02]  /*2ad20*/  @!P0 IMAD.MOV.U32 R10, RZ, RZ, R3 ;  /* 0x000000ffff0a8224 */ /* 0x001fe400078e0003 */
[----:B------:R-:W-:Y:S02]  /*2ad30*/  @!P0 IMAD.MOV.U32 R11, RZ, RZ, R5 ;  /* 0x000000ffff0b8224 */ /* 0x000fe400078e0005 */
[----:B------:R-:W-:-:S03]  /*2ad40*/  @!P0 IMAD.MOV.U32 R12, RZ, RZ, R6 ;  /* 0x000000ffff0c8224 */ /* 0x000fc600078e0006 */
[----:B------:R0:W3:Y:S02]  /*2ad50*/  @!P0 LDG.E.U16 R9, [R10.64] ;  /* 0x000000060a098981 */ /* 0x0000e4000c1e1500 */
[----:B0-----:R-:W-:-:S06]  /*2ad60*/  PRMT R10, RZ, 0x7610, R10 ;  /* 0x00007610ff0a7816 */ /* 0x001fcc000000000a */
[----:B------:R4:W3:Y:S04]  /*2ad70*/  @!P0 LDG.E.U16 R10, [R12.64] ;  /* 0x000000060c0a8981 */ /* 0x0008e8000c1e1500 */
[----:B------:R-:W-:Y:S01]  /*2ad80*/  STL [R1+0x3bac], R16 ;  /* 0x003bac1001007387 */ /* 0x000fe20000100800 */
[----:B------:R-:W-:Y:S01]  /*2ad90*/  PRMT R11, RZ, 0x7610, R11 ;  /* 0x00007610ff0b7816 */ /* 0x000fe2000000000b */
[----:B----4-:R-:W-:Y:S02]  /*2ada0*/  @!P0 IMAD.MOV.U32 R12, RZ, RZ, R2 ;  /* 0x000000ffff0c8224 */ /* 0x010fe400078e0002 */
[----:B------:R-:W-:-:S05]  /*2adb0*/  @!P0 IMAD.MOV.U32 R13, RZ, RZ, R4 ;  /* 0x000000ffff0d8224 */ /* 0x000fca00078e0004 */
[----:B------:R0:W4:Y:S04]  /*2adc0*/  @!P0 LDG.E.U16 R11, [R12.64] ;  /* 0x000000060c0b8981 */ /* 0x000128000c1e1500 */
[----:B--2---:R1:W-:Y:S01]  /*2add0*/  STL [R1+0x3bb0], R8 ;  /* 0x003bb00801007387 */ /* 0x0043e20000100800 */
[----:B------:R-:W2:Y:S02]  /*2ade0*/  LDL R5, [R1+0x12e8] ;  /* 0x0012e80001057983 */ /* 0x000ea40000100800 */
[----:B------:R-:W2:Y:S01]  /*2adf0*/  LDL R3, [R1+0x1324] ;  /* 0x0013240001037983 */ /* 0x000ea20000100800 */
[----:B---3--:R3:W-:Y:S01]  /*2ae00*/  STL [R1+0x3bb4], R9 ;  /* 0x003bb40901007387 */ /* 0x0087e20000100800 */
[----:B-1----:R-:W2:Y:S03]  /*2ae10*/  LDL R8, [R1+0x1378] ;  /* 0x0013780001087983 */ /* 0x002ea60000100800 */
[----:B------:R-:W-:Y:S04]  /*2ae20*/  STL [R1+0x3bb8], R10 ;  /* 0x003bb80a01007387 */ /* 0x000fe80000100800 */
[----:B---3--:R-:W3:Y:S01]  /*2ae30*/  LDL R9, [R1+0x1328] ;  /* 0x0013280001097983 */ /* 0x008ee20000100800 */
[----:B------:R-:W3:Y:S02]  /*2ae40*/  LDL R7, [R1+0xb90] ;  /* 0x000b900001077983 */ /* 0x000ee40000100800 */
[----:B------:R-:W3:Y:S01]  /*2ae50*/  LDL R4, [R1+0x12e0] ;  /* 0x0012e00001047983 */ /* 0x000ee20000100800 */
[----:B------:R-:W1:Y:S01]  /*2ae60*/  S2R R2, SR_TID.X ;  /* 0x0000000000027919 */ /* 0x000e620000002100 */
[----:B0-----:R-:W-:-:S02]  /*2ae70*/  PRMT R12, RZ, 0x7610, R12 ;  /* 0x00007610ff0c7816 */ /* 0x001fc4000000000c */
[----:B------:R-:W-:Y:S02]  /*2ae80*/  PRMT R13, RZ, 0x7610, R13 ;  /* 0x00007610ff0d7816 */ /* 0x000fe4000000000d */
[----:B-1----:R-:W-:Y:S01]  /*2ae90*/  LOP3.LUT R22, R2, 0x7f, RZ, 0xc0, !PT ;  /* 0x0000007f02167812 */ /* 0x002fe200078ec0ff */
[----:B----4-:R-:W-:Y:S01]  /*2aea0*/  STL [R1+0x3bbc], R11 ;  /* 0x003bbc0b01007387 */ /* 0x010fe20000100800 */
[----:B------:R-:W4:Y:S02]  /*2aeb0*/  LDL R6, [R1+0x12b0] ;  /* 0x0012b00001067983 */ /* 0x000f240000100800 */
[----:B--2---:R-:W-:Y:S02]  /*2aec0*/  @!P0 IMAD.MOV.U32 R15, RZ, RZ, R5 ;  /* 0x000000ffff0f8224 */ /* 0x004fe400078e0005 */
[----:B------:R-:W-:Y:S02]  /*2aed0*/  @!P0 IMAD.MOV.U32 R14, RZ, RZ, R3 ;  /* 0x000000ffff0e8224 */ /* 0x000fe400078e0003 */
[----:B------:R-:W-:Y:S01]  /*2aee0*/  IMAD.SHL.U32 R5, R22, 0x2, RZ ;  /* 0x0000000216057824 */ /* 0x000fe200078e00ff */
[----:B------:R-:W2:Y:S04]  /*2aef0*/  LDL R3, [R1+0x12b4] ;  /* 0x0012b40001037983 */ /* 0x000ea80000100800 */
[----:B------:R0:W2:Y:S04]  /*2af00*/  @!P0 LDG.E.U16 R12, [R14.64] ;  /* 0x000000060e0c8981 */ /* 0x0000a8000c1e1500 */
[----:B------:R1:W-:Y:S01]  /*2af10*/  STS.U16 [R5+0x10000], R17 ;  /* 0x0100001105007388 */ /* 0x0003e20000000400 */
[----:B0-----:R-:W-:Y:S01]  /*2af20*/  @!P0 IMAD.MOV.U32 R14, RZ, RZ, R8 ;  /* 0x000000ffff0e8224 */ /* 0x001fe200078e0008 */
[----:B-1----:R-:W-:Y:S01]  /*2af30*/  PRMT R17, RZ, 0x7610, R17 ;  /* 0x00007610ff117816 */ /* 0x002fe20000000011 */
[----:B---3--:R-:W-:-:S05]  /*2af40*/  @!P0 IMAD.MOV.U32 R15, RZ, RZ, R9 ;  /* 0x000000ffff0f8224 */ /* 0x008fca00078e0009 */
[----:B------:R0:W3:Y:S02]  /*2af50*/  @!P0 LDG.E.U16 R13, [R14.64] ;  /* 0x000000060e0d8981 */ /* 0x0000e4000c1e1500 */
[----:B0-----:R-:W-:Y:S02]  /*2af60*/  @!P0 IMAD.MOV.U32 R14, RZ, RZ, R4 ;  /* 0x000000ffff0e8224 */ /* 0x001fe400078e0004 */
[----:B------:R-:W-:-:S05]  /*2af70*/  @!P0 IMAD.MOV.U32 R15, RZ, RZ, R7 ;  /* 0x000000ffff0f8224 */ /* 0x000fca00078e0007 */
[----:B------:R4:W3:Y:S04]  /*2af80*/  @!P0 LDG.E.U16 R17, [R14.64] ;  /* 0x000000060e118981 */ /* 0x0008e8000c1e1500 */
[----:B------:R-:W-:Y:S01]  /*2af90*/  STL [R1+0x3c40], R2 ;  /* 0x003c400201007387 */ /* 0x000fe20000100800 */
[----:B----4-:R-:W-:-:S03]  /*2afa0*/  @!P0 IMAD.MOV.U32 R15, RZ, RZ, R6 ;  /* 0x000000ffff0f8224 */ /* 0x010fc600078e0006 */
[----:B--2---:R0:W-:Y:S01]  /*2afb0*/  STL [R1+0x3bc0], R12 ;  /* 0x003bc00c01007387 */ /* 0x0041e20000100800 */
[----:B------:R-:W-:Y:S02]  /*2afc0*/  STL [R1+0x3c44], R22 ;  /* 0x003c441601007387 */ /* 0x000fe40000100800 */
[----:B------:R-:W2:Y:S01]  /*2afd0*/  LDL R11, [R1+0x1274] ;  /* 0x00127400010b7983 */ /* 0x000ea20000100800 */
[----:B0-----:R-:W4:Y:S04]  /*2afe0*/  LDL R12, [R1+0x1270] ;  /* 0x00127000010c7983 */ /* 0x001f280000100800 */
[----:B---3--:R-:W-:Y:S01]  /*2aff0*/  STL [R1+0x3bc4], R13 ;  /* 0x003bc40d01007387 */ /* 0x008fe20000100800 */
[----:B------:R-:W3:Y:S02]  /*2b000*/  LDL R10, [R1+0x1230] ;  /* 0x00123000010a7983 */ /* 0x000ee40000100800 */
[----:B------:R-:W3:Y:S02]  /*2b010*/  LDL R9, [R1+0x1234] ;  /* 0x0012340001097983 */ /* 0x000ee40000100800 */
[----:B------:R-:W3:Y:S01]  /*2b020*/  LDL R8, [R1+0x11f0] ;  /* 0x0011f00001087983 */ /* 0x000ee20000100800 */
[----:B------:R-:W3:Y:S04]  /*2b030*/  LDL R7, [R1+0x11f4] ;  /* 0x0011f40001077983 */ /* 0x000ee80000100800 */
[----:B------:R-:W3:Y:S04]  /*2b040*/  LDL R4, [R1+0x11b4] ;  /* 0x0011b40001047983 */ /* 0x000ee80000100800 */
[----:B------:R-:W-:Y:S01]  /*2b050*/  STL [R1+0x3b9c], R17 ;  /* 0x003b9c1101007387 */ /* 0x000fe20000100800 */
[----:B------:R-:W3:Y:S02]  /*2b060*/  LDL R6, [R1+0x11b0] ;  /* 0x0011b00001067983 */ /* 0x000ee40000100800 */
[----:B------:R-:W-:-:S02]  /*2b070*/  @!P0 IMAD.MOV.U32 R14, RZ, RZ, R3 ;  /* 0x000000ffff0e8224 */ /* 0x000fc400078e0003 */
[----:B------:R-:W3:Y:S01]  /*2b080*/  LDL R2, [R1+0x1174] ;  /* 0x0011740001027983 */ /* 0x000ee20000100800 */
[----:B------:R-:W3:Y:S04]  /*2b090*/  LDL R3, [R1+0x1170] ;  /* 0x0011700001037983 */ /* 0x000ee80000100800 */
[----:B------:R0:W-:Y:S01]  /*2b0a0*/  STS.U16 [R5+0x10800], R19 ;  /* 0x0108001305007388 */ /* 0x0001e20000000400 */
[----:B------:R1:W-:Y:S01]  /*2b0b0*/  STS.U16 [R5+0x11000], R21 ;  /* 0x0110001505007388 */ /* 0x0003e20000000400 */
[----:B0-----:R-:W-:Y:S02]  /*2b0c0*/  PRMT R19, RZ, 0x7610, R19 ;  /* 0x00007610ff137816 */ /* 0x001fe40000000013 */
[----:B-1----:R-:W-:-:S04]  /*2b0d0*/  PRMT R21, RZ, 0x7610, R21 ;  /* 0x00007610ff157816 */ /* 0x002fc80000000015 */
[----:B------:R2:W3:Y:S04]  /*2b0e0*/  @!P0 LDG.E.U16 R19, [R14.64] ;  /* 0x000000060e138981 */ /* 0x0004e8000c1e1500 */
[----:B------:R0:W-:Y:S01]  /*2b0f0*/  STS.U16 [R5+0x11800], R23 ;  /* 0x0118001705007388 */ /* 0x0001e20000000400 */
[----:B------:R1:W-:Y:S01]  /*2b100*/  STS.U16 [R5+0x12000], R25 ;  /* 0x0120001905007388 */ /* 0x0003e20000000400 */
[----:B0-----:R-:W-:Y:S02]  /*2b110*/  PRMT R23, RZ, 0x7610, R23 ;  /* 0x00007610ff177816 */ /* 0x001fe40000000017 */
[----:B-1----:R-:W-:Y:S01]  /*2b120*/  PRMT R25, RZ, 0x7610, R25 ;  /* 0x00007610ff197816 */ /* 0x002fe20000000019 */
[----:B------:R0:W-:Y:S02]  /*2b130*/  STS.U16 [R5+0x12800], R27 ;  /* 0x0128001b05007388 */ /* 0x0001e40000000400 */
[----:B0-----:R-:W-:Y:S01]  /*2b140*/  PRMT R27, RZ, 0x7610, R27 ;  /* 0x00007610ff1b7816 */ /* 0x001fe2000000001b */
[----:B--2---:R-:W-:-:S02]  /*2b150*/  @!P0 IMAD.MOV.U32 R14, RZ, RZ, R11 ;  /* 0x000000ffff0e8224 */ /* 0x004fc400078e000b */
[----:B----4-:R-:W-:-:S05]  /*2b160*/  @!P0 IMAD.MOV.U32 R15, RZ, RZ, R12 ;  /* 0x000000ffff0f8224 */ /* 0x010fca00078e000c */
[----:B------:R3:W2:Y:S02]  /*2b170*/  @!P0 LDG.E.U16 R21, [R14.64] ;  /* 0x000000060e158981 */ /* 0x0006a4000c1e1500 */
[----:B---3--:R-:W-:Y:S02]  /*2b180*/  @!P0 IMAD.MOV.U32 R15, RZ, RZ, R10 ;  /* 0x000000ffff0f8224 */ /* 0x008fe400078e000a */
[----:B------:R-:W-:-:S05]  /*2b190*/  @!P0 IMAD.MOV.U32 R14, RZ, RZ, R9 ;  /* 0x000000ffff0e8224 */ /* 0x000fca00078e0009 */
[----:B------:R0:W3:Y:S02]  /*2b1a0*/  @!P0 LDG.E.U16 R23, [R14.64] ;  /* 0x000000060e178981 */ /* 0x0000e4000c1e1500 */
[----:B0-----:R-:W-:Y:S02]  /*2b1b0*/  @!P0 IMAD.MOV.U32 R14, RZ, RZ, R7 ;  /* 0x000000ffff0e8224 */ /* 0x001fe400078e0007 */
[----:B------:R-:W-:-:S05]  /*2b1c0*/  @!P0 IMAD.MOV.U32 R15, RZ, RZ, R8 ;  /* 0x000000ffff0f8224 */ /* 0x000fca00078e0008 */
[----:B------:R0:W4:Y:S02]  /*2b1d0*/  @!P0 LDG.E.U16 R25, [R14.64] ;  /* 0x000000060e198981 */ /* 0x000124000c1e1500 */
[----:B0-----:R-:W-:Y:S02]  /*2b1e0*/  @!P0 IMAD.MOV.U32 R14, RZ, RZ, R4 ;  /* 0x000000ffff0e8224 */ /* 0x001fe400078e0004 */
[----:B------:R-:W-:-:S05]  /*2b1f0*/  @!P0 IMAD.MOV.U32 R15, RZ, RZ, R6 ;  /* 0x000000ffff0f8224 */ /* 0x000fca00078e0006 */
[----:B------:R0:W4:Y:S04]  /*2b200*/  @!P0 LDG.E.U16 R27, [R14.64] ;  /* 0x000000060e1b8981 */ /* 0x000128000c1e1500 */
[----:B------:R1:W-:Y:S01]  /*2b210*/  STS.U16 [R5+0x13000], R29 ;  /* 0x0130001d05007388 */ /* 0x0003e20000000400 */
[----:B0-----:R-:W-:Y:S01]  /*2b220*/  @!P0 IMAD.MOV.U32 R14, RZ, RZ, R2 ;  /* 0x000000ffff0e8224 */ /* 0x001fe200078e0002 */
[----:B-1----:R-:W-:Y:S01]  /*2b230*/  PRMT R29, RZ, 0x7610, R29 ;  /* 0x00007610ff1d7816 */ /* 0x002fe2000000001d */
[----:B------:R-:W-:-:S05]  /*2b240*/  @!P0 IMAD.MOV.U32 R15, RZ, RZ, R3 ;  /* 0x000000ffff0f8224 */ /* 0x000fca00078e0003 */
[----:B------:R-:W4:Y:S04]  /*2b250*/  @!P0 LDG.E.U16 R29, [R14.64] ;  /* 0x000000060e1d8981 */ /* 0x000f28000c1e1500 */
[----:B------:R-:W-:Y:S04]  /*2b260*/  STL [R1+0x3bc8], R19 ;  /* 0x003bc81301007387 */ /* 0x000fe80000100800 */
[----:B--2---:R-:W-:Y:S04]  /*2b270*/  STL [R1+0x3bcc], R21 ;  /* 0x003bcc1501007387 */ /* 0x004fe80000100800 */
[----:B---3--:R0:W-:Y:S04]  /*2b280*/  STL [R1+0x3bd0], R23 ;  /* 0x003bd01701007387 */ /* 0x0081e80000100800 */
[----:B----4-:R-:W-:Y:S04]  /*2b290*/  STL [R1+0x3bd4], R25 ;  /* 0x003bd41901007387 */ /* 0x010fe80000100800 */
[----:B------:R-:W-:Y:S01]  /*2b2a0*/  STL [R1+0x3bd8], R27 ;  /* 0x003bd81b01007387 */ /* 0x000fe20000100800 */
[----:B0-----:R-:W2:Y:S02]  /*2b2b0*/  LDL.LU R23, [R1+0x230] ;  /* 0x0002300001177983 */ /* 0x001ea40000300800 */
[----:B------:R-:W3:Y:S02]  /*2b2c0*/  LDL.LU R21, [R1+0x200] ;  /* 0x0002000001157983 */ /* 0x000ee40000300800 */
[----:B------:R-:W4:Y:S01]  /*2b2d0*/  LDL.LU R19, [R1+0x1e0] ;  /* 0x0001e00001137983 */ /* 0x000f220000300800 */
[----:B------:R-:W4:Y:S01]  /*2b2e0*/  LDL.LU R17, [R1+0x180] ;  /* 0x0001800001117983 */ /* 0x000f220000300800 */
[----:B------:R-:W4:Y:S02]  /*2b2f0*/  LDL.LU R26, [R1+0x160] ;  /* 0x00016000011a7983 */ /* 0x000f240000300800 */
[----:B------:R-:W4:Y:S02]  /*2b300*/  LDL.LU R13, [R1+0x140] ;  /* 0x00014000010d7983 */ /* 0x000f240000300800 */
        /* <DEDUP_REMOVED lines=16> */
[----:B------:R-:W-:Y:S01]  /*2b410*/  STL [R1+0x3bdc], R29 ;  /* 0x003bdc1d01007387 */ /* 0x000fe20000100800 */
[----:B------:R-:W-:Y:S01]  /*2b420*/  STL [R1+0x3964], R14 ;  /* 0x0039640e01007387 */ /* 0x000fe20000100800 */
[----:B------:R-:W-:Y:S02]  /*2b430*/  STL [R1+0x3968], R14 ;  /* 0x0039680e01007387 */ /* 0x000fe40000100800 */
[----:B------:R-:W-:Y:S02]  /*2b440*/  STL [R1+0x396c], R14 ;  /* 0x00396c0e01007387 */ /* 0x000fe40000100800 */
        /* <DEDUP_REMOVED lines=85> */
[----:B------:R-:W-:Y:S04]  /*2b9a0*/  STL [R1+0x3be4], R15 ;  /* 0x003be40f01007387 */ /* 0x000fe80000100800 */
[----:B--2---:R-:W-:Y:S01]  /*2b9b0*/  STS.U16 [R5+0x13800], R23 ;  /* 0x0138001705007388 */ /* 0x004fe20000000400 */
[----:B---3--:R-:W-:Y:S02]  /*2b9c0*/  STS.U16 [R5+0x14000], R21 ;  /* 0x0140001505007388 */ /* 0x008fe40000000400 */
[----:B----4-:R-:W-:Y:S01]  /*2b9d0*/  STS.U16 [R5+0x14800], R19 ;  /* 0x0148001305007388 */ /* 0x010fe20000000400 */
[----:B------:R-:W-:Y:S04]  /*2b9e0*/  STS.U16 [R5+0x15000], R17 ;  /* 0x0150001105007388 */ /* 0x000fe80000000400 */
[----:B------:R0:W-:Y:S01]  /*2b9f0*/  STS.U16 [R5+0x15800], R26 ;  /* 0x0158001a05007388 */ /* 0x0001e20000000400 */
[----:B------:R-:W-:Y:S02]  /*2ba00*/  STS.U16 [R5+0x16000], R13 ;  /* 0x0160000d05007388 */ /* 0x000fe40000000400 */
[----:B------:R-:W-:Y:S02]  /*2ba10*/  STS.U16 [R5+0x16800], R22 ;  /* 0x0168001605007388 */ /* 0x000fe40000000400 */
[----:B------:R-:W-:Y:S01]  /*2ba20*/  STS.U16 [R5+0x17000], R12 ;  /* 0x0170000c05007388 */ /* 0x000fe20000000400 */
[----:B------:R1:W-:Y:S04]  /*2ba30*/  STS.U16 [R5+0x17800], R0 ;  /* 0x0178000005007388 */ /* 0x0003e80000000400 */
[----:B0-----:R-:W2:Y:S04]  /*2ba40*/  LDL.LU R26, [R1+0xcc] ;  /* 0x0000cc00011a7983 */ /* 0x001ea80000300800 */
[----:B-1----:R-:W3:Y:S01]  /*2ba50*/  LDL.LU R0, [R1+0x3c4c] ;  /* 0x003c4c0001007983 */ /* 0x002ee20000300800 */
[----:B------:R-:W-:Y:S02]  /*2ba60*/  STL [R1+0x3c2c], R5 ;  /* 0x003c2c0501007387 */ /* 0x000fe40000100800 */
[----:B------:R-:W4:Y:S01]  /*2ba70*/  LDL.LU R22, [R1+0x2f4] ;  /* 0x0002f40001167983 */ /* 0x000f220000300800 */
[----:B------:R-:W-:-:S05]  /*2ba80*/  LOP3.LUT R17, R5, 0x10, RZ, 0x3c, !PT ;  /* 0x0000001005117812 */ /* 0x000fca00078e3cff */
[----:B------:R-:W-:Y:S01]  /*2ba90*/  STS.U16 [R17+0x10100], R2 ;  /* 0x0101000211007388 */ /* 0x000fe20000000400 */
[----:B------:R-:W-:Y:S02]  /*2baa0*/  STS.U16 [R17+0x10900], R11 ;  /* 0x0109000b11007388 */ /* 0x000fe40000000400 */
[----:B------:R-:W-:Y:S02]  /*2bab0*/  STS.U16 [R17+0x11100], R10 ;  /* 0x0111000a11007388 */ /* 0x000fe40000000400 */
[----:B------:R-:W-:Y:S01]  /*2bac0*/  STS.U16 [R17+0x11900], R9 ;  /* 0x0119000911007388 */ /* 0x000fe20000000400 */
        /* <DEDUP_REMOVED lines=8> */
[----:B----4-:R0:W-:Y:S04]  /*2bb50*/  STL [R1+0x3c48], R22 ;  /* 0x003c481601007387 */ /* 0x0101e80000100800 */
[----:B0-----:R-:W4:Y:S04]  /*2bb60*/  LDL.LU R22, [R1+0x310] ;  /* 0x0003100001167983 */ /* 0x001f280000300800 */
[----:B---3--:R0:W-:Y:S01]  /*2bb70*/  STS.U16 [R17+0x16100], R0 ;  /* 0x0161000011007388 */ /* 0x0081e20000000400 */
[----:B------:R-:W3:Y:S01]  /*2bb80*/  LDL.LU R2, [R1+0x2d8] ;  /* 0x0002d80001027983 */ /* 0x000ee20000300800 */
[----:B0-----:R-:W-:-:S02]  /*2bb90*/  LOP3.LUT R0, R5, 0x20, RZ, 0x3c, !PT ;  /* 0x0000002005007812 */ /* 0x001fc400078e3cff */
[----:B------:R-:W3:Y:S01]  /*2bba0*/  LDL.LU R5, [R1+0x2a0] ;  /* 0x0002a00001057983 */ /* 0x000ee20000300800 */
[----:B------:R-:W3:Y:S02]  /*2bbb0*/  LDL.LU R15, [R1+0x284] ;  /* 0x00028400010f7983 */ /* 0x000ee40000300800 */
[----:B------:R-:W3:Y:S02]  /*2bbc0*/  LDL.LU R14, [R1+0x268] ;  /* 0x00026800010e7983 */ /* 0x000ee40000300800 */
[----:B------:R-:W3:Y:S01]  /*2bbd0*/  LDL.LU R29, [R1+0x218] ;  /* 0x00021800011d7983 */ /* 0x000ee20000300800 */
        /* <DEDUP_REMOVED lines=16> */
[----:B------:R-:W3:Y:S04]  /*2bce0*/  LDL.LU R4, [R1+0x1f4] ;  /* 0x0001f40001047983 */ /* 0x000ee80000300800 */
[----:B------:R0:W-:Y:S01]  /*2bcf0*/  STS.U16 [R17+0x16900], R7 ;  /* 0x0169000711007388 */ /* 0x0001e20000000400 */
[----:B------:R-:W3:Y:S02]  /*2bd00*/  LDL.LU R6, [R1+0x1d4] ;  /* 0x0001d40001067983 */ /* 0x000ee40000300800 */
[----:B------:R1:W-:Y:S02]  /*2bd10*/  STS.U16 [R17+0x17100], R18 ;  /* 0x0171001211007388 */ /* 0x0003e40000000400 */
[----:B--2---:R2:W-:Y:S01]  /*2bd20*/  STS.U16 [R17+0x17900], R26 ;  /* 0x0179001a11007388 */ /* 0x0045e20000000400 */
[----:B0-----:R-:W3:Y:S01]  /*2bd30*/  LDL.LU R7, [R1+0x174] ;  /* 0x0001740001077983 */ /* 0x001ee20000300800 */
[----:B-1----:R-:W3:Y:S02]  /*2bd40*/  LDL.LU R18, [R1+0x154] ;  /* 0x0001540001127983 */ /* 0x002ee40000300800 */
[----:B--2---:R-:W2:Y:S02]  /*2bd50*/  LDL.LU R26, [R1+0x134] ;  /* 0x00013400011a7983 */ /* 0x004ea40000300800 */
[----:B------:R0:W-:Y:S02]  /*2bd60*/  STL [R1+0x3bf0], R17 ;  /* 0x003bf01101007387 */ /* 0x0001e40000100800 */
[----:B0-----:R-:W2:Y:S04]  /*2bd70*/  LDL.LU R17, [R1+0x2bc] ;  /* 0x0002bc0001117983 */ /* 0x001ea80000300800 */
[----:B----4-:R0:W-:Y:S04]  /*2bd80*/  STS.U16 [R0+0x10200], R22 ;  /* 0x0102001600007388 */ /* 0x0101e80000000400 */
[----:B0-----:R-:W4:Y:S04]  /*2bd90*/  LDL.LU R22, [R1+0x3c48] ;  /* 0x003c480001167983 */ /* 0x001f280000300800 */
[----:B----4-:R0:W-:Y:S01]  /*2bda0*/  STS.U16 [R0+0x10a00], R22 ;  /* 0x010a001600007388 */ /* 0x0101e20000000400 */
[----:B---3--:R1:W-:Y:S02]  /*2bdb0*/  STS.U16 [R0+0x11200], R2 ;  /* 0x0112000200007388 */ /* 0x0083e40000000400 */
[----:B--2---:R2:W-:Y:S01]  /*2bdc0*/  STS.U16 [R0+0x11a00], R17 ;  /* 0x011a001100007388 */ /* 0x0045e20000000400 */
[----:B0-----:R-:W3:Y:S01]  /*2bdd0*/  LDL.LU R22, [R1+0x3c44] ;  /* 0x003c440001167983 */ /* 0x001ee20000300800 */
[----:B-1----:R-:W4:Y:S02]  /*2bde0*/  LDL.LU R2, [R1+0x3c40] ;  /* 0x003c400001027983 */ /* 0x002f240000300800 */
[----:B------:R-:W-:Y:S02]  /*2bdf0*/  STL [R1+0x3be8], R0 ;  /* 0x003be80001007387 */ /* 0x000fe40000100800 */
[----:B--2---:R-:W2:Y:S02]  /*2be00*/  LDL.LU R17, [R1+0x308] ;  /* 0x0003080001117983 */ /* 0x004ea40000300800 */
[----:B--2---:R0:W-:Y:S04]  /*2be10*/  STL [R1+0x3c30], R17 ;  /* 0x003c301101007387 */ /* 0x0041e80000100800 */
[----:B0-----:R-:W2:Y:S04]  /*2be20*/  LDL.LU R17, [R1+0xc4] ;  /* 0x0000c40001117983 */ /* 0x001ea80000300800 */
[----:B--2---:R0:W-:Y:S04]  /*2be30*/  STL [R1+0x3c38], R17 ;  /* 0x003c381101007387 */ /* 0x0041e80000100800 */
[----:B0-----:R-:W2:Y:S04]  /*2be40*/  LDL.LU R17, [R1+0xe4] ;  /* 0x0000e40001117983 */ /* 0x001ea80000300800 */
[----:B------:R-:W-:Y:S01]  /*2be50*/  STS.U16 [R0+0x12200], R5 ;  /* 0x0122000500007388 */ /* 0x000fe20000000400 */
[----:B----4-:R-:W-:Y:S01]  /*2be60*/  LOP3.LUT R2, R2, 0x7f, RZ, 0xc0, !PT ;  /* 0x0000007f02027812 */ /* 0x010fe200078ec0ff */
[----:B------:R-:W-:Y:S02]  /*2be70*/  STS.U16 [R0+0x12a00], R15 ;  /* 0x012a000f00007388 */ /* 0x000fe40000000400 */
[----:B------:R-:W-:Y:S01]  /*2be80*/  STS.U16 [R0+0x13200], R14 ;  /* 0x0132000e00007388 */ /* 0x000fe20000000400 */
[----:B------:R-:W-:Y:S04]  /*2be90*/  STS.U16 [R0+0x13a00], R29 ;  /* 0x013a001d00007388 */ /* 0x000fe80000000400 */
[----:B--2---:R0:W-:Y:S04]  /*2bea0*/  STL [R1+0x3c3c], R17 ;  /* 0x003c3c1101007387 */ /* 0x0041e80000100800 */
[----:B0-----:R-:W2:Y:S01]  /*2beb0*/  LDL.LU R17, [R1+0x104] ;  /* 0x0001040001117983 */ /* 0x001ea20000300800 */
[----:B------:R-:W4:Y:S02]  /*2bec0*/  LDL.LU R5, [R1+0x2ec] ;  /* 0x0002ec0001057983 */ /* 0x000f240000300800 */
[----:B------:R-:W-:-:S02]  /*2bed0*/  IMAD.SHL.U32 R2, R2, 0x2, RZ ;  /* 0x0000000202027824 */ /* 0x000fc400078e00ff */
[----:B------:R-:W-:Y:S01]  /*2bee0*/  STS.U16 [R0+0x14200], R27 ;  /* 0x0142001b00007388 */ /* 0x000fe20000000400 */
[----:B------:R-:W-:Y:S01]  /*2bef0*/  STS.U16 [R0+0x14a00], R25 ;  /* 0x014a001900007388 */ /* 0x000fe20000000400 */
[----:B------:R-:W-:Y:S02]  /*2bf00*/  STS.U16 [R0+0x15200], R23 ;  /* 0x0152001700007388 */ /* 0x000fe40000000400 */
[----:B------:R-:W-:Y:S01]  /*2bf10*/  STS.U16 [R0+0x15a00], R21 ;  /* 0x015a001500007388 */ /* 0x000fe20000000400 */
[----:B------:R-:W-:Y:S01]  /*2bf20*/  LOP3.LUT R2, R2, 0x30, RZ, 0x3c, !PT ;  /* 0x0000003002027812 */ /* 0x000fe200078e3cff */
[----:B------:R-:W-:Y:S01]  /*2bf30*/  STS.U16 [R0+0x16200], R19 ;  /* 0x0162001300007388 */ /* 0x000fe20000000400 */
[----:B------:R-:W-:Y:S02]  /*2bf40*/  STS.U16 [R0+0x16a00], R13 ;  /* 0x016a000d00007388 */ /* 0x000fe40000000400 */
[----:B------:R-:W-:Y:S02]  /*2bf50*/  STS.U16 [R0+0x17200], R12 ;  /* 0x0172000c00007388 */ /* 0x000fe40000000400 */
[----:B------:R-:W-:Y:S01]  /*2bf60*/  STS.U16 [R0+0x17a00], R11 ;  /* 0x017a000b00007388 */ /* 0x000fe20000000400 */
[----:B------:R3:W-:Y:S01]  /*2bf70*/  STS.U16 [R2+0x10300], R10 ;  /* 0x0103000a02007388 */ /* 0x0007e20000000400 */
        /* <DEDUP_REMOVED lines=11> */
[----:B------:R0:W-:Y:S01]  /*2c030*/  STS.U16 [R2+0x16300], R26 ;  /* 0x0163001a02007388 */ /* 0x0001e20000000400 */
[----:B---3--:R-:W-:-:S02]  /*2c040*/  IMAD.SHL.U32 R10, R22, 0x2, RZ ;  /* 0x00000002160a7824 */ /* 0x008fc400078e00ff */
[----:B0-----:R-:W-:Y:S01]  /*2c050*/  IMAD.SHL.U32 R26, R22, 0x2, RZ ;  /* 0x00000002161a7824 */ /* 0x001fe200078e00ff */
[----:B----4-:R0:W-:Y:S01]  /*2c060*/  STL [R1+0x3c34], R5 ;  /* 0x003c340501007387 */ /* 0x0101e20000100800 */
[----:B------:R-:W3:Y:S02]  /*2c070*/  LDL.LU R15, [R1+0x2d0] ;  /* 0x0002d000010f7983 */ /* 0x000ee40000300800 */
[----:B------:R-:W4:Y:S02]  /*2c080*/  LDL.LU R14, [R1+0x2b4] ;  /* 0x0002b400010e7983 */ /* 0x000f240000300800 */
        /* <DEDUP_REMOVED lines=18> */
[----:B0-----:R-:W-:Y:S01]  /*2c1b0*/  LOP3.LUT R5, R26, 0x30, RZ, 0x3c, !PT ;  /* 0x000000301a057812 */ /* 0x001fe200078e3cff */
[----:B------:R-:W3:Y:S02]  /*2c1c0*/  LDL.LU R6, [R1+0x23c] ;  /* 0x00023c0001067983 */ /* 0x000ee40000300800 */
[----:B------:R-:W3:Y:S01]  /*2c1d0*/  LDL.LU R7, [R1+0x20c] ;  /* 0x00020c0001077983 */ /* 0x000ee20000300800 */
[----:B------:R-:W3:Y:S01]  /*2c1e0*/  LDL.LU R18, [R1+0x1ec] ;  /* 0x0001ec0001127983 */ /* 0x000ee20000300800 */
[----:B------:R-:W3:Y:S02]  /*2c1f0*/  LDL.LU R22, [R1+0x18c] ;  /* 0x00018c0001167983 */ /* 0x000ee40000300800 */
[----:B------:R-:W3:Y:S01]  /*2c200*/  LDL.LU R26, [R1+0x16c] ;  /* 0x00016c00011a7983 */ /* 0x000ee20000300800 */
[----:B--2---:R0:W-:Y:S04]  /*2c210*/  STS.U16 [R5+0x16b00], R17 ;  /* 0x016b001105007388 */ /* 0x0041e80000000400 */
[----:B0-----:R-:W2:Y:S04]  /*2c220*/  LDL.LU R17, [R1+0x3c3c] ;  /* 0x003c3c0001117983 */ /* 0x001ea80000300800 */
[----:B--2---:R0:W-:Y:S04]  /*2c230*/  STS.U16 [R5+0x17300], R17 ;  /* 0x0173001105007388 */ /* 0x0041e80000000400 */
[----:B0-----:R-:W2:Y:S01]  /*2c240*/  LDL.LU R17, [R1+0x3c38] ;  /* 0x003c380001117983 */ /* 0x001ea20000300800 */
[----:B------:R-:W-:-:S03]  /*2c250*/  LOP3.LUT R0, R10, 0x40, RZ, 0x3c, !PT ;  /* 0x000000400a007812 */ /* 0x000fc600078e3cff */
[----:B--2---:R0:W-:Y:S04]  /*2c260*/  STS.U16 [R5+0x17b00], R17 ;  /* 0x017b001105007388 */ /* 0x0041e80000000400 */
[----:B0-----:R-:W2:Y:S01]  /*2c270*/  LDL.LU R5, [R1+0x3c34] ;  /* 0x003c340001057983 */ /* 0x001ea20000300800 */
[----:B------:R-:W2:Y:S03]  /*2c280*/  LDL.LU R17, [R1+0x3c30] ;  /* 0x003c300001117983 */ /* 0x000ea60000300800 */
[----:B--2---:R-:W-:Y:S01]  /*2c290*/  STS.U16 [R0+0x10400], R17 ;  /* 0x0104001100007388 */ /* 0x004fe20000000400 */
[----:B------:R0:W-:Y:S02]  /*2c2a0*/  STS.U16 [R0+0x10c00], R5 ;  /* 0x010c000500007388 */ /* 0x0001e40000000400 */
[----:B---3--:R-:W-:Y:S02]  /*2c2b0*/  STS.U16 [R0+0x11400], R15 ;  /* 0x0114000f00007388 */ /* 0x008fe40000000400 */
[----:B----4-:R-:W-:Y:S01]  /*2c2c0*/  STS.U16 [R0+0x11c00], R14 ;  /* 0x011c000e00007388 */ /* 0x010fe20000000400 */
        /* <DEDUP_REMOVED lines=11> */
[----:B------:R1:W-:Y:S01]  /*2c380*/  STS.U16 [R0+0x17c00], R16 ;  /* 0x017c001000007388 */ /* 0x0003e20000000400 */
[----:B0-----:R-:W2:Y:S04]  /*2c390*/  LDL.LU R5, [R1+0x14c] ;  /* 0x00014c0001057983 */ /* 0x001ea80000300800 */
[----:B-1----:R-:W3:Y:S01]  /*2c3a0*/  LDL.LU R0, [R1+0x12c] ;  /* 0x00012c0001007983 */ /* 0x002ee20000300800 */
[----:B------:R-:W4:Y:S03]  /*2c3b0*/  LDL.LU R15, [R1+0xbc] ;  /* 0x0000bc00010f7983 */ /* 0x000f260000300800 */
[----:B----4-:R0:W-:Y:S04]  /*2c3c0*/  STL [R1+0x3c24], R15 ;  /* 0x003c240f01007387 */ /* 0x0101e80000100800 */
[----:B0-----:R-:W4:Y:S01]  /*2c3d0*/  LDL.LU R15, [R1+0xdc] ;  /* 0x0000dc00010f7983 */ /* 0x001f220000300800 */
[----:B------:R-:W-:-:S05]  /*2c3e0*/  LOP3.LUT R17, R10, 0x50, RZ, 0x3c, !PT ;  /* 0x000000500a117812 */ /* 0x000fca00078e3cff */
[----:B------:R-:W-:Y:S01]  /*2c3f0*/  STS.U16 [R17+0x10500], R20 ;  /* 0x0105001411007388 */ /* 0x000fe20000000400 */
[----:B------:R-:W-:Y:S02]  /*2c400*/  STS.U16 [R17+0x10d00], R24 ;  /* 0x010d001811007388 */ /* 0x000fe40000000400 */
[----:B------:R-:W-:Y:S02]  /*2c410*/  STS.U16 [R17+0x11500], R28 ;  /* 0x0115001c11007388 */ /* 0x000fe40000000400 */
[----:B------:R-:W-:Y:S01]  /*2c420*/  STS.U16 [R17+0x11d00], R2 ;  /* 0x011d000211007388 */ /* 0x000fe20000000400 */
[----:B----4-:R0:W-:Y:S04]  /*2c430*/  STL [R1+0x3c28], R15 ;  /* 0x003c280f01007387 */ /* 0x0101e80000100800 */
[----:B0-----:R-:W4:Y:S01]  /*2c440*/  LDL.LU R15, [R1+0xfc] ;  /* 0x0000fc00010f7983 */ /* 0x001f220000300800 */
        /* <DEDUP_REMOVED lines=15> */
[----:B------:R-:W4:Y:S04]  /*2c540*/  LDL.LU R24, [R1+0xb8] ;  /* 0x0000b80001187983 */ /* 0x000f280000300800 */
[----:B------:R0:W-:Y:S01]  /*2c550*/  STS.U16 [R17+0x12500], R3 ;  /* 0x0125000311007388 */ /* 0x0001e20000000400 */
[----:B------:R-:W4:Y:S02]  /*2c560*/  LDL.LU R28, [R1+0x2fc] ;  /* 0x0002fc00011c7983 */ /* 0x000f240000300800 */
[----:B------:R1:W-:Y:S02]  /*2c570*/  STS.U16 [R17+0x12d00], R4 ;  /* 0x012d000411007388 */ /* 0x0003e40000000400 */
[----:B------:R-:W4:Y:S01]  /*2c580*/  LDL.LU R2, [R1+0x2e0] ;  /* 0x0002e00001027983 */ /* 0x000f220000300800 */
[----:B------:R2:W-:Y:S01]  /*2c590*/  STS.U16 [R17+0x13500], R6 ;  /* 0x0135000611007388 */ /* 0x0005e20000000400 */
[----:B------:R2:W-:Y:S02]  /*2c5a0*/  STS.U16 [R17+0x13d00], R7 ;  /* 0x013d000711007388 */ /* 0x0005e40000000400 */
[----:B------:R2:W-:Y:S02]  /*2c5b0*/  STS.U16 [R17+0x14500], R18 ;  /* 0x0145001211007388 */ /* 0x0005e40000000400 */
[----:B------:R3:W-:Y:S01]  /*2c5c0*/  STS.U16 [R17+0x14d00], R22 ;  /* 0x014d001611007388 */ /* 0x0007e20000000400 */
[----:B0-----:R-:W4:Y:S01]  /*2c5d0*/  LDL.LU R3, [R1+0x2c4] ;  /* 0x0002c40001037983 */ /* 0x001f220000300800 */
[----:B-1----:R-:W4:Y:S03]  /*2c5e0*/  LDL.LU R4, [R1+0x2a8] ;  /* 0x0002a80001047983 */ /* 0x002f260000300800 */
[----:B------:R0:W-:Y:S04]  /*2c5f0*/  STS.U16 [R17+0x15500], R26 ;  /* 0x0155001a11007388 */ /* 0x0001e80000000400 */
[----:B--2---:R-:W2:Y:S01]  /*2c600*/  LDL.LU R6, [R1+0x28c] ;  /* 0x00028c0001067983 */ /* 0x004ea20000300800 */
[----:B------:R-:W2:Y:S02]  /*2c610*/  LDL.LU R7, [R1+0x270] ;  /* 0x0002700001077983 */ /* 0x000ea40000300800 */
[----:B------:R-:W2:Y:S02]  /*2c620*/  LDL.LU R18, [R1+0x234] ;  /* 0x0002340001127983 */ /* 0x000ea40000300800 */
[----:B------:R1:W-:Y:S01]  /*2c630*/  STS.U16 [R17+0x15d00], R5 ;  /* 0x015d000511007388 */ /* 0x0003e20000000400 */
[----:B---3--:R-:W3:Y:S04]  /*2c640*/  LDL.LU R22, [R1+0x204] ;  /* 0x0002040001167983 */ /* 0x008ee80000300800 */
[----:B------:R-:W-:Y:S04]  /*2c650*/  STS.U16 [R17+0x16500], R0 ;  /* 0x0165000011007388 */ /* 0x000fe80000000400 */
[----:B0-----:R-:W2:Y:S04]  /*2c660*/  LDL.LU R26, [R1+0x1e4] ;  /* 0x0001e400011a7983 */ /* 0x001ea80000300800 */
[----:B-1----:R-:W2:Y:S04]  /*2c670*/  LDL.LU R5, [R1+0x3c2c] ;  /* 0x003c2c0001057983 */ /* 0x002ea80000300800 */
[----:B----4-:R0:W-:Y:S04]  /*2c680*/  STS.U16 [R17+0x16d00], R15 ;  /* 0x016d000f11007388 */ /* 0x0101e80000000400 */
[----:B0-----:R-:W4:Y:S04]  /*2c690*/  LDL.LU R15, [R1+0x3c28] ;  /* 0x003c2800010f7983 */ /* 0x001f280000300800 */
[----:B----4-:R0:W-:Y:S04]  /*2c6a0*/  STS.U16 [R17+0x17500], R15 ;  /* 0x0175000f11007388 */ /* 0x0101e80000000400 */
[----:B0-----:R-:W4:Y:S01]  /*2c6b0*/  LDL.LU R15, [R1+0x3c24] ;  /* 0x003c2400010f7983 */ /* 0x001f220000300800 */
[C---:B--2---:R-:W-:Y:S01]  /*2c6c0*/  LOP3.LUT R0, R5.reuse, 0x60, RZ, 0x3c, !PT ;  /* 0x0000006005007812 */ /* 0x044fe200078e3cff */
[----:B------:R-:W-:-:S02]  /*2c6d0*/  LOP3.LUT R5, R5, 0x70, RZ, 0x3c, !PT ;  /* 0x0000007005057812 */ /* 0x000fc400078e3cff */
[----:B----4-:R-:W-:Y:S02]  /*2c6e0*/  STS.U16 [R17+0x17d00], R15 ;  /* 0x017d000f11007388 */ /* 0x010fe40000000400 */
        /* <DEDUP_REMOVED lines=17> */
[----:B------:R0:W-:Y:S02]  /*2c800*/  STS.U16 [R5+0x10f00], R2 ;  /* 0x010f000205007388 */ /* 0x0001e40000000400 */
[----:B0-----:R-:W2:Y:S04]  /*2c810*/  LDL.LU R2, [R1+0x124] ;  /* 0x0001240001027983 */ /* 0x001ea80000300800 */
[----:B--2---:R0:W-:Y:S04]  /*2c820*/  STL [R1+0x3c18], R2 ;  /* 0x003c180201007387 */ /* 0x0041e80000100800 */
[----:B0-----:R-:W2:Y:S04]  /*2c830*/  LDL.LU R2, [R1+0x144] ;  /* 0x0001440001027983 */ /* 0x001ea80000300800 */
[----:B--2---:R0:W-:Y:S04]  /*2c840*/  STL [R1+0x3c1c], R2 ;  /* 0x003c1c0201007387 */ /* 0x0041e80000100800 */
[----:B0-----:R-:W2:Y:S01]  /*2c850*/  LDL.LU R2, [R1+0x164] ;  /* 0x0001640001027983 */ /* 0x001ea20000300800 */
[----:B------:R-:W-:Y:S02]  /*2c860*/  STS.U16 [R5+0x11700], R3 ;  /* 0x0117000305007388 */ /* 0x000fe40000000400 */
[----:B------:R-:W-:Y:S02]  /*2c870*/  STS.U16 [R5+0x11f00], R4 ;  /* 0x011f000405007388 */ /* 0x000fe40000000400 */
[----:B------:R-:W-:Y:S01]  /*2c880*/  STS.U16 [R5+0x12700], R6 ;  /* 0x0127000605007388 */ /* 0x000fe20000000400 */
[----:B------:R-:W-:Y:S01]  /*2c890*/  STS.U16 [R5+0x12f00], R7 ;  /* 0x012f000705007388 */ /* 0x000fe20000000400 */
[----:B------:R-:W-:Y:S02]  /*2c8a0*/  STS.U16 [R5+0x13700], R18 ;  /* 0x0137001205007388 */ /* 0x000fe40000000400 */
[----:B---3--:R-:W-:Y:S02]  /*2c8b0*/  STS.U16 [R5+0x13f00], R22 ;  /* 0x013f001605007388 */ /* 0x008fe40000000400 */
[----:B------:R-:W-:Y:S01]  /*2c8c0*/  STS.U16 [R5+0x14700], R26 ;  /* 0x0147001a05007388 */ /* 0x000fe20000000400 */
[----:B--2---:R0:W-:Y:S04]  /*2c8d0*/  STL [R1+0x3c20], R2 ;  /* 0x003c200201007387 */ /* 0x0041e80000100800 */
[----:B0-----:R-:W2:Y:S01]  /*2c8e0*/  LDL.LU R2, [R1+0x184] ;  /* 0x0001840001027983 */ /* 0x001ea20000300800 */
        /* <DEDUP_REMOVED lines=25> */
[----:B------:R-:W3:Y:S01]  /*2ca80*/  LDL.LU R28, [R1] ;  /* 0x00000000011c7983 */ /* 0x000ee20000300800 */
[----:B--2---:R0:W-:Y:S04]  /*2ca90*/  STS.U16 [R5+0x14f00], R2 ;  /* 0x014f000205007388 */ /* 0x0041e80000000400 */
[----:B0-----:R-:W2:Y:S04]  /*2caa0*/  LDL.LU R2, [R1+0x3c20] ;  /* 0x003c200001027983 */ /* 0x001ea80000300800 */
[----:B--2---:R0:W-:Y:S04]  /*2cab0*/  STS.U16 [R5+0x15700], R2 ;  /* 0x0157000205007388 */ /* 0x0041e80000000400 */
[----:B0-----:R-:W2:Y:S04]  /*2cac0*/  LDL.LU R2, [R1+0x3c1c] ;  /* 0x003c1c0001027983 */ /* 0x001ea80000300800 */
[----:B------:R-:W0:Y:S04]  /*2cad0*/  S2R R17, SR_TID.X ;  /* 0x0000000000117919 */ /* 0x000e280000002100 */
[----:B--2---:R1:W-:Y:S04]  /*2cae0*/  STS.U16 [R5+0x15f00], R2 ;  /* 0x015f000205007388 */ /* 0x0043e80000000400 */
[----:B-1----:R-:W2:Y:S01]  /*2caf0*/  LDL.LU R2, [R1+0x3c18] ;  /* 0x003c180001027983 */ /* 0x002ea20000300800 */
[----:B0-----:R-:W-:-:S05]  /*2cb00*/  LOP3.LUT R17, R17, 0x7f, RZ, 0xc0, !PT ;  /* 0x0000007f11117812 */ /* 0x001fca00078ec0ff */
[----:B------:R-:W-:Y:S01]  /*2cb10*/  IMAD.SHL.U32 R17, R17, 0x2, RZ ;  /* 0x0000000211117824 */ /* 0x000fe200078e00ff */
[----:B--2---:R0:W-:Y:S01]  /*2cb20*/  STS.U16 [R5+0x16700], R2 ;  /* 0x0167000205007388 */ /* 0x0041e20000000400 */
[----:B---3--:R1:W-:Y:S02]  /*2cb30*/  STS.U16 [R5+0x16f00], R3 ;  /* 0x016f000305007388 */ /* 0x0083e40000000400 */
[----:B----4-:R2:W-:Y:S02]  /*2cb40*/  STS.U16 [R5+0x17700], R4 ;  /* 0x0177000405007388 */ /* 0x0105e40000000400 */
[----:B------:R3:W-:Y:S01]  /*2cb50*/  STS.U16 [R5+0x17f00], R6 ;  /* 0x017f000605007388 */ /* 0x0007e20000000400 */
[----:B------:R3:W-:Y:S01]  /*2cb60*/  STS.U16 [R17], R7 ;  /* 0x0000000711007388 */ /* 0x0007e20000000400 */
[----:B------:R3:W-:Y:S03]  /*2cb70*/  STS.U16 [R17+0x800], R18 ;  /* 0x0008001211007388 */ /* 0x0007e60000000400 */
[----:B0-----:R-:W4:Y:S01]  /*2cb80*/  LDL.LU R2, [R1+0x3c14] ;  /* 0x003c140001027983 */ /* 0x001f220000300800 */
[----:B-1----:R-:W4:Y:S02]  /*2cb90*/  LDL.LU R3, [R1+0x3c10] ;  /* 0x003c100001037983 */ /* 0x002f240000300800 */
[----:B--2---:R-:W2:Y:S02]  /*2cba0*/  LDL.LU R4, [R1+0x3c0c] ;  /* 0x003c0c0001047983 */ /* 0x004ea40000300800 */
[----:B---3--:R-:W3:Y:S01]  /*2cbb0*/  LDL.LU R5, [R1+0x3c08] ;  /* 0x003c080001057983 */ /* 0x008ee20000300800 */
[----:B------:R-:W2:Y:S01]  /*2cbc0*/  LDL.LU R6, [R1+0x3c04] ;  /* 0x003c040001067983 */ /* 0x000ea20000300800 */
[----:B------:R-:W2:Y:S02]  /*2cbd0*/  LDL.LU R7, [R1+0x3c00] ;  /* 0x003c000001077983 */ /* 0x000ea40000300800 */
[----:B------:R-:W2:Y:S01]  /*2cbe0*/  LDL.LU R18, [R1+0x3bfc] ;  /* 0x003bfc0001127983 */ /* 0x000ea20000300800 */
[----:B------:R0:W-:Y:S01]  /*2cbf0*/  STS.U16 [R17+0x1000], R22 ;  /* 0x0010001611007388 */ /* 0x0001e20000000400 */
[----:B------:R1:W-:Y:S02]  /*2cc00*/  STS.U16 [R17+0x1800], R26 ;  /* 0x0018001a11007388 */ /* 0x0003e40000000400 */
[----:B------:R1:W-:Y:S01]  /*2cc10*/  STS.U16 [R17+0x2000], R0 ;  /* 0x0020000011007388 */ /* 0x0003e20000000400 */
[----:B0-----:R-:W2:Y:S01]  /*2cc20*/  LDL.LU R22, [R1+0x3bf8] ;  /* 0x003bf80001167983 */ /* 0x001ea20000300800 */
[----:B-1----:R-:W2:Y:S02]  /*2cc30*/  LDL.LU R26, [R1+0x3bf4] ;  /* 0x003bf400011a7983 */ /* 0x002ea40000300800 */
[----:B------:R-:W2:Y:S02]  /*2cc40*/  LDL.LU R0, [R1+0x5c] ;  /* 0x00005c0001007983 */ /* 0x000ea40000300800 */
        /* <DEDUP_REMOVED lines=17> */
[----:B------:R-:W-:Y:S04]  /*2cd60*/  STS.U16 [R17+0xb000], R28 ;  /* 0x00b0001c11007388 */ /* 0x000fe80000000400 */
[----:B--2---:R0:W-:Y:S04]  /*2cd70*/  STL [R1+0x3bec], R0 ;  /* 0x003bec0001007387 */ /* 0x0041e80000100800 */
[----:B0-----:R-:W2:Y:S01]  /*2cd80*/  LDL.LU R0, [R1+0x60] ;  /* 0x0000600001007983 */ /* 0x001ea20000300800 */
[----:B------:R-:W2:Y:S02]  /*2cd90*/  LDL.LU R15, [R1+0x58] ;  /* 0x00005800010f7983 */ /* 0x000ea40000300800 */
[----:B------:R-:W2:Y:S02]  /*2cda0*/  LDL.LU R14, [R1+0x54] ;  /* 0x00005400010e7983 */ /* 0x000ea40000300800 */
[----:B------:R-:W2:Y:S01]  /*2cdb0*/  LDL.LU R29, [R1+0x50] ;  /* 0x00005000011d7983 */ /* 0x000ea20000300800 */
[----:B------:R-:W2:Y:S01]  /*2cdc0*/  LDL.LU R27, [R1+0x4c] ;  /* 0x00004c00011b7983 */ /* 0x000ea20000300800 */
[----:B------:R-:W2:Y:S02]  /*2cdd0*/  LDL.LU R25, [R1+0x48] ;  /* 0x0000480001197983 */ /* 0x000ea40000300800 */
[----:B------:R-:W2:Y:S02]  /*2cde0*/  LDL.LU R23, [R1+0x44] ;  /* 0x0000440001177983 */ /* 0x000ea40000300800 */
[----:B------:R-:W2:Y:S01]  /*2cdf0*/  LDL.LU R21, [R1+0x40] ;  /* 0x0000400001157983 */ /* 0x000ea20000300800 */
[----:B------:R-:W2:Y:S01]  /*2ce00*/  LDL.LU R19, [R1+0x3c] ;  /* 0x00003c0001137983 */ /* 0x000ea20000300800 */
[----:B------:R-:W2:Y:S02]  /*2ce10*/  LDL.LU R13, [R1+0x38] ;  /* 0x00003800010d7983 */ /* 0x000ea40000300800 */
[----:B------:R-:W2:Y:S02]  /*2ce20*/  LDL.LU R12, [R1+0x34] ;  /* 0x00003400010c7983 */ /* 0x000ea40000300800 */
[----:B------:R-:W2:Y:S01]  /*2ce30*/  LDL.LU R11, [R1+0x30] ;  /* 0x00003000010b7983 */ /* 0x000ea20000300800 */
[----:B------:R-:W-:Y:S04]  /*2ce40*/  STS.U16 [R17+0xb800], R26 ;  /* 0x00b8001a11007388 */ /* 0x000fe80000000400 */
[----:B------:R-:W2:Y:S01]  /*2ce50*/  LDL.LU R10, [R1+0x2c] ;  /* 0x00002c00010a7983 */ /* 0x000ea20000300800 */
[----:B------:R-:W-:Y:S02]  /*2ce60*/  STS.U16 [R17+0xc000], R22 ;  /* 0x00c0001611007388 */ /* 0x000fe40000000400 */
[----:B------:R-:W2:Y:S02]  /*2ce70*/  LDL.LU R9, [R1+0x28] ;  /* 0x0000280001097983 */ /* 0x000ea40000300800 */
[----:B------:R-:W-:Y:S01]  /*2ce80*/  STS.U16 [R17+0xc800], R18 ;  /* 0x00c8001211007388 */ /* 0x000fe20000000400 */
[----:B------:R-:W2:Y:S04]  /*2ce90*/  LDL.LU R8, [R1+0x24] ;  /* 0x0000240001087983 */ /* 0x000ea80000300800 */
[----:B------:R-:W-:Y:S01]  /*2cea0*/  STS.U16 [R17+0xd000], R7 ;  /* 0x00d0000711007388 */ /* 0x000fe20000000400 */
[----:B------:R-:W2:Y:S02]  /*2ceb0*/  LDL.LU R16, [R1+0x20] ;  /* 0x0000200001107983 */ /* 0x000ea40000300800 */
[----:B------:R-:W-:Y:S02]  /*2cec0*/  STS.U16 [R17+0xd800], R6 ;  /* 0x00d8000611007388 */ /* 0x000fe40000000400 */
[----:B------:R-:W2:Y:S01]  /*2ced0*/  LDL.LU R20, [R1+0x1c] ;  /* 0x00001c0001147983 */ /* 0x000ea20000300800 */
[----:B---3--:R-:W-:Y:S04]  /*2cee0*/  STS.U16 [R17+0xe000], R5 ;  /* 0x00e0000511007388 */ /* 0x008fe80000000400 */
[----:B------:R-:W3:Y:S01]  /*2cef0*/  LDL.LU R24, [R1+0x18] ;  /* 0x0000180001187983 */ /* 0x000ee20000300800 */
[----:B------:R-:W-:Y:S02]  /*2cf00*/  STS.U16 [R17+0xe800], R4 ;  /* 0x00e8000411007388 */ /* 0x000fe40000000400 */
[----:B------:R-:W2:Y:S02]  /*2cf10*/  LDL.LU R28, [R1+0x14] ;  /* 0x00001400011c7983 */ /* 0x000ea40000300800 */
[----:B----4-:R0:W-:Y:S01]  /*2cf20*/  STS.U16 [R17+0xf000], R3 ;  /* 0x00f0000311007388 */ /* 0x0101e20000000400 */
[----:B------:R1:W-:Y:S04]  /*2cf30*/  STS.U16 [R17+0xf800], R2 ;  /* 0x00f8000211007388 */ /* 0x0003e80000000400 */
[----:B0-----:R-:W3:Y:S01]  /*2cf40*/  LDL.LU R3, [R1+0x4] ;  /* 0x0000040001037983 */ /* 0x001ee20000300800 */
[----:B-1----:R-:W2:Y:S02]  /*2cf50*/  LDL.LU R17, [R1+0x3bf0] ;  /* 0x003bf00001117983 */ /* 0x002ea40000300800 */
[----:B------:R-:W3:Y:S01]  /*2cf60*/  LDL.LU R2, [R1+0xc] ;  /* 0x00000c0001027983 */ /* 0x000ee20000300800 */
[----:B--2---:R0:W-:Y:S04]  /*2cf70*/  STS.U16 [R17+0x100], R0 ;  /* 0x0001000011007388 */ /* 0x0041e80000000400 */
[----:B0-----:R-:W2:Y:S04]  /*2cf80*/  LDL.LU R0, [R1+0x3bec] ;  /* 0x003bec0001007983 */ /* 0x001ea80000300800 */
[----:B--2---:R0:W-:Y:S01]  /*2cf90*/  STS.U16 [R17+0x900], R0 ;  /* 0x0009000011007388 */ /* 0x0041e20000000400 */
[----:B------:R1:W-:Y:S02]  /*2cfa0*/  STS.U16 [R17+0x1100], R15 ;  /* 0x0011000f11007388 */ /* 0x0003e40000000400 */
[----:B------:R2:W-:Y:S02]  /*2cfb0*/  STS.U16 [R17+0x1900], R14 ;  /* 0x0019000e11007388 */ /* 0x0005e40000000400 */
[----:B------:R3:W-:Y:S01]  /*2cfc0*/  STS.U16 [R17+0x2100], R29 ;  /* 0x0021001d11007388 */ /* 0x0007e20000000400 */
[----:B------:R3:W-:Y:S01]  /*2cfd0*/  STS.U16 [R17+0x2900], R27 ;  /* 0x0029001b11007388 */ /* 0x0007e20000000400 */
[----:B------:R3:W-:Y:S03]  /*2cfe0*/  STS.U16 [R17+0x3100], R25 ;  /* 0x0031001911007388 */ /* 0x0007e60000000400 */
[----:B0-----:R-:W4:Y:S01]  /*2cff0*/  LDL.LU R0, [R1+0x3be8] ;  /* 0x003be80001007983 */ /* 0x001f220000300800 */
[----:B-1----:R-:W4:Y:S02]  /*2d000*/  LDL.LU R15, [R1+0x3be4] ;  /* 0x003be400010f7983 */ /* 0x002f240000300800 */
[----:B--2---:R-:W2:Y:S02]  /*2d010*/  LDL.LU R14, [R1+0x3be0] ;  /* 0x003be000010e7983 */ /* 0x004ea40000300800 */
[----:B---3--:R-:W3:Y:S01]  /*2d020*/  LDL.LU R29, [R1+0x3bdc] ;  /* 0x003bdc00011d7983 */ /* 0x008ee20000300800 */
[----:B------:R-:W2:Y:S01]  /*2d030*/  LDL.LU R27, [R1+0x3bd8] ;  /* 0x003bd800011b7983 */ /* 0x000ea20000300800 */
[----:B------:R-:W2:Y:S03]  /*2d040*/  LDL.LU R25, [R1+0x3bd4] ;  /* 0x003bd40001197983 */ /* 0x000ea60000300800 */
[----:B------:R0:W-:Y:S01]  /*2d050*/  STS.U16 [R17+0x3900], R23 ;  /* 0x0039001711007388 */ /* 0x0001e20000000400 */
[----:B------:R1:W-:Y:S02]  /*2d060*/  STS.U16 [R17+0x4100], R21 ;  /* 0x0041001511007388 */ /* 0x0003e40000000400 */
[----:B------:R1:W-:Y:S02]  /*2d070*/  STS.U16 [R17+0x4900], R19 ;  /* 0x0049001311007388 */ /* 0x0003e40000000400 */
[----:B------:R1:W-:Y:S01]  /*2d080*/  STS.U16 [R17+0x5100], R13 ;  /* 0x0051000d11007388 */ /* 0x0003e20000000400 */
[----:B------:R1:W-:Y:S01]  /*2d090*/  STS.U16 [R17+0x5900], R12 ;  /* 0x0059000c11007388 */ /* 0x0003e20000000400 */
[----:B------:R1:W-:Y:S03]  /*2d0a0*/  STS.U16 [R17+0x6100], R11 ;  /* 0x0061000b11007388 */ /* 0x0003e60000000400 */
[----:B0-----:R-:W2:Y:S01]  /*2d0b0*/  LDL.LU R23, [R1+0x3bd0] ;  /* 0x003bd00001177983 */ /* 0x001ea20000300800 */
[----:B-1----:R-:W2:Y:S03]  /*2d0c0*/  LDL.LU R21, [R1+0x3bcc] ;  /* 0x003bcc0001157983 */ /* 0x002ea60000300800 */
[----:B------:R-:W2:Y:S01]  /*2d0d0*/  LDL.LU R19, [R1+0x3bc8] ;  /* 0x003bc80001137983 */ /* 0x000ea20000300800 */
[----:B------:R-:W2:Y:S03]  /*2d0e0*/  LDL.LU R13, [R1+0x3bc4] ;  /* 0x003bc400010d7983 */ /* 0x000ea60000300800 */
        /* <DEDUP_REMOVED lines=14> */
[----:B------:R0:W-:Y:S04]  /*2d1d0*/  STS.U16 [R17+0x9900], R28 ;  /* 0x0099001c11007388 */ /* 0x0001e80000000400 */
[----:B0-----:R-:W2:Y:S01]  /*2d1e0*/  LDL.LU R28, [R1+0x3ba0] ;  /* 0x003ba000011c7983 */ /* 0x001ea20000300800 */
[----:B------:R0:W-:Y:S02]  /*2d1f0*/  STS.U16 [R17+0xa100], R2 ;  /* 0x00a1000211007388 */ /* 0x0001e40000000400 */
[----:B------:R1:W-:Y:S01]  /*2d200*/  STS.U16 [R17+0xa900], R3 ;  /* 0x00a9000311007388 */ /* 0x0003e20000000400 */
[----:B0-----:R-:W3:Y:S04]  /*2d210*/  LDL R2, [R1+0x12dc] ;  /* 0x0012dc0001027983 */ /* 0x001ee80000100800 */
[----:B-1----:R-:W3:Y:S01]  /*2d220*/  LDL R3, [R1+0xb8c] ;  /* 0x000b8c0001037983 */ /* 0x002ee20000100800 */
[----:B----4-:R-:W-:-:S03]  /*2d230*/  PRMT R15, RZ, 0x7610, R15 ;  /* 0x00007610ff0f7816 */ /* 0x010fc6000000000f */
[----:B--2---:R-:W-:Y:S01]  /*2d240*/  STS.U16 [R17+0xb100], R28 ;  /* 0x00b1001c11007388 */ /* 0x004fe20000000400 */
        /* <DEDUP_REMOVED lines=8> */
[----:B------:R0:W-:Y:S03]  /*2d2d0*/  STS.U16 [R17+0xf900], R13 ;  /* 0x00f9000d11007388 */ /* 0x0001e60000000400 */
[----:B---3--:R-:W2:Y:S04]  /*2d2e0*/  @!P0 LDG.E.U16 R15, [R2.64] ;  /* 0x00000006020f8981 */ /* 0x008ea8000c1e1500 */
[----:B0-----:R-:W3:Y:S04]  /*2d2f0*/  LDL.LU R17, [R1+0x3b9c] ;  /* 0x003b9c0001117983 */ /* 0x001ee80000300800 */
[----:B---3--:R-:W-:Y:S01]  /*2d300*/  STS.U16 [R0+0x200], R17 ;  /* 0x0002001100007388 */ /* 0x008fe20000000400 */
[----:B------:R-:W-:Y:S02]  /*2d310*/  STS.U16 [R0+0xa00], R19 ;  /* 0x000a001300007388 */ /* 0x000fe40000000400 */
[----:B------:R-:W-:Y:S02]  /*2d320*/  STS.U16 [R0+0x1200], R21 ;  /* 0x0012001500007388 */ /* 0x000fe40000000400 */
[----:B------:R-:W-:Y:S01]  /*2d330*/  STS.U16 [R0+0x1a00], R23 ;  /* 0x001a001700007388 */ /* 0x000fe20000000400 */
[----:B------:R-:W-:Y:S01]  /*2d340*/  STS.U16 [R0+0x2200], R25 ;  /* 0x0022001900007388 */ /* 0x000fe20000000400 */
[----:B------:R-:W-:Y:S02]  /*2d350*/  STS.U16 [R0+0x2a00], R27 ;  /* 0x002a001b00007388 */ /* 0x000fe40000000400 */
[----:B------:R0:W-:Y:S02]  /*2d360*/  STS.U16 [R0+0x3200], R29 ;  /* 0x0032001d00007388 */ /* 0x0001e40000000400 */
[----:B0-----:R-:W3:Y:S01]  /*2d370*/  LDL.LU R0, [R1+0x3b98] ;  /* 0x003b980001007983 */ /* 0x001ee20000300800 */
[----:B--2---:R0:W-:Y:S03]  /*2d380*/  STL [R1+0x2f8], R15 ;  /* 0x0002f80f01007387 */ /* 0x0041e60000100800 */
[----:B0-----:R-:W2:Y:S01]  /*2d390*/  LDL.LU R15, [R1+0x3b94] ;  /* 0x003b9400010f7983 */ /* 0x001ea20000300800 */
[----:B------:R-:W4:Y:S02]  /*2d3a0*/  LDL R2, [R1+0xb88] ;  /* 0x000b880001027983 */ /* 0x000f240000100800 */
[----:B------:R-:W4:Y:S01]  /*2d3b0*/  LDL R3, [R1+0x12d8] ;  /* 0x0012d80001037983 */ /* 0x000f220000100800 */
[----:B---3--:R-:W-:-:S02]  /*2d3c0*/  PRMT R0, RZ, 0x7610, R0 ;  /* 0x00007610ff007816 */ /* 0x008fc40000000000 */
[----:B----4-:R-:W-:-:S04]  /*2d3d0*/  @!P0 LOP3.LUT R3, R3, R2, RZ, 0x3c, !PT ;  /* 0x0000000203038212 */ /* 0x010fc800078e3cff */
[----:B------:R-:W-:-:S04]  /*2d3e0*/  @!P0 LOP3.LUT R2, R3, R2, RZ, 0x3c, !PT ;  /* 0x0000000203028212 */ /* 0x000fc800078e3cff */
[----:B------:R-:W-:-:S05]  /*2d3f0*/  @!P0 LOP3.LUT R3, R3, R2, RZ, 0x3c, !PT ;  /* 0x0000000203038212 */ /* 0x000fca00078e3cff */
[----:B------:R-:W3:Y:S04]  /*2d400*/  @!P0 LDG.E.U16 R0, [R2.64] ;  /* 0x0000000602008981 */ /* 0x000ee8000c1e1500 */
[----:B---3--:R0:W-:Y:S04]  /*2d410*/  STL [R1+0x2f4], R0 ;  /* 0x0002f40001007387 */ /* 0x0081e80000100800 */
[----:B0-----:R-:W3:Y:S01]  /*2d420*/  LDL.LU R0, [R1+0x3b90] ;  /* 0x003b900001007983 */ /* 0x001ee20000300800 */
[----:B------:R-:W4:Y:S02]  /*2d430*/  LDL R2, [R1+0xb84] ;  /* 0x000b840001027983 */ /* 0x000f240000100800 */
[----:B------:R-:W4:Y:S01]  /*2d440*/  LDL R3, [R1+0x12d4] ;  /* 0x0012d40001037983 */ /* 0x000f220000100800 */
[----:B------:R-:W-:-:S02]  /*2d450*/  PRMT R14, RZ, 0x7610, R14 ;  /* 0x00007610ff0e7816 */ /* 0x000fc4000000000e */
[----:B----4-:R-:W-:-:S04]  /*2d460*/  @!P0 LOP3.LUT R3, R3, R2, RZ, 0x3c, !PT ;  /* 0x0000000203038212 */ /* 0x010fc800078e3cff */
[----:B------:R-:W-:-:S04]  /*2d470*/  @!P0 LOP3.LUT R2, R3, R2, RZ, 0x3c, !PT ;  /* 0x0000000203028212 */ /* 0x000fc800078e3cff */
[----:B------:R-:W-:-:S05]  /*2d480*/  @!P0 LOP3.LUT R3, R3, R2, RZ, 0x3c, !PT ;  /* 0x0000000203038212 */ /* 0x000fca00078e3cff */
[----:B------:R-:W4:Y:S04]  /*2d490*/  @!P0 LDG.E.U16 R14, [R2.64] ;  /* 0x00000006020e8981 */ /* 0x000f28000c1e1500 */
[----:B----4-:R0:W-:Y:S04]  /*2d4a0*/  STL [R1+0x2f0], R14 ;  /* 0x0002f00e01007387 */ /* 0x0101e80000100800 */
[----:B0-----:R-:W4:Y:S01]  /*2d4b0*/  LDL.LU R14, [R1+0x3b8c] ;  /* 0x003b8c00010e7983 */ /* 0x001f220000300800 */
[----:B------:R-:W2:Y:S02]  /*2d4c0*/  LDL R2, [R1+0xb80] ;  /* 0x000b800001027983 */ /* 0x000ea40000100800 */
[----:B------:R-:W2:Y:S01]  /*2d4d0*/  LDL R3, [R1+0x12d0] ;  /* 0x0012d00001037983 */ /* 0x000ea20000100800 */
[----:B---3--:R-:W-:-:S02]  /*2d4e0*/  PRMT R0, RZ, 0x7610, R0 ;  /* 0x00007610ff007816 */ /* 0x008fc40000000000 */
[----:B--2---:R-:W-:-:S04]  /*2d4f0*/  @!P0 LOP3.LUT R3, R3, R2, RZ, 0x3c, !PT ;  /* 0x0000000203038212 */ /* 0x004fc800078e3cff */
[----:B------:R-:W-:-:S04]  /*2d500*/  @!P0 LOP3.LUT R2, R3, R2, RZ, 0x3c, !PT ;  /* 0x0000000203028212 */ /* 0x000fc800078e3cff */
[----:B------:R-:W-:-:S05]  /*2d510*/  @!P0 LOP3.LUT R3, R3, R2, RZ, 0x3c, !PT ;  /* 0x0000000203038212 */ /* 0x000fca00078e3cff */
[----:B------:R-:W2:Y:S04]  /*2d520*/  @!P0 LDG.E.U16 R0, [R2.64] ;  /* 0x0000000602008981 */ /* 0x000ea8000c1e1500 */
[----:B--2---:R0:W-:Y:S04]  /*2d530*/  STL [R1+0x2ec], R0 ;  /* 0x0002ec0001007387 */ /* 0x0041e80000100800 */
[----:B0-----:R-:W2:Y:S01]  /*2d540*/  LDL.LU R0, [R1+0x3b88] ;  /* 0x003b880001007983 */ /* 0x001ea20000300800 */
[----:B------:R-:W3:Y:S02]  /*2d550*/  LDL R2, [R1+0x12c8] ;  /* 0x0012c80001027983 */ /* 0x000ee40000100800 */
[----:B------:R-:W3:Y:S01]  /*2d560*/  LDL R3, [R1+0x12cc] ;  /* 0x0012cc0001037983 */ /* 0x000ee20000100800 */
[----:B----4-:R-:W-:-:S02]  /*2d570*/  PRMT R14, RZ, 0x7610, R14 ;  /* 0x00007610ff0e7816 */ /* 0x010fc4000000000e */
[----:B---3--:R-:W-:-:S04]  /*2d580*/  @!P0 LOP3.LUT R3, R3, R2, RZ, 0x3c, !PT ;  /* 0x0000000203038212 */ /* 0x008fc800078e3cff */
[----:B------:R-:W-:-:S04]  /*2d590*/  @!P0 LOP3.LUT R2, R3, R2, RZ, 0x3c, !PT ;  /* 0x0000000203028212 */ /* 0x000fc800078e3cff */
[----:B------:R-:W-:-:S05]  /*2d5a0*/  @!P0 LOP3.LUT R3, R3, R2, RZ, 0x3c, !PT ;  /* 0x0000000203038212 */ /* 0x000fca00078e3cff */
[----:B------:R-:W3:Y:S04]  /*2d5b0*/  @!P0 LDG.E.U16 R14, [R2.64] ;  /* 0x00000006020e8981 */ /* 0x000ee8000c1e1500 */
[----:B---3--:R0:W-:Y:S04]  /*2d5c0*/  STL [R1+0x2e8], R14 ;  /* 0x0002e80e01007387 */ /* 0x0081e80000100800 */
[----:B0-----:R-:W3:Y:S01]  /*2d5d0*/  LDL.LU R14, [R1+0x3b84] ;  /* 0x003b8400010e7983 */ /* 0x001ee20000300800 */
[----:B------:R-:W4:Y:S02]  /*2d5e0*/  LDL R2, [R1+0x12a8] ;  /* 0x0012a80001027983 */ /* 0x000f240000100800 */
[----:B------:R-:W4:Y:S01]  /*2d5f0*/  LDL R3, [R1+0x12ac] ;  /* 0x0012ac0001037983 */ /* 0x000f220000100800 */
[----:B--2---:R-:W-:-:S02]  /*2d600*/  PRMT R0, RZ, 0x7610, R0 ;  /* 0x00007610ff007816 */ /* 0x004fc40000000000 */
[----:B----4-:R-:W-:-:S04]  /*2d610*/  @!P0 LOP3.LUT R3, R3, R2, RZ, 0x3c, !PT ;  /* 0x0000000203038212 */ /* 0x010fc800078e3cff */
[----:B------:R-:W-:-:S04]  /*2d620*/  @!P0 LOP3.LUT R2, R3, R2, RZ, 0x3c, !PT ;  /* 0x0000000203028212 */ /* 0x000fc800078e3cff */
[----:B------:R-:W-:-:S05]  /*2d630*/  @!P0 LOP3.LUT R3, R3, R2, RZ, 0x3c, !PT ;  /* 0x0000000203038212 */ /* 0x000fca00078e3cff */
[----:B------:R-:W2:Y:S04]  /*2d640*/  @!P0 LDG.E.U16 R0, [R2.64] ;  /* 0x0000000602008981 */ /* 0x000ea8000c1e1500 */
[----:B--2---:R0:W-:Y:S04]  /*2d650*/  STL [R1+0x2e4], R0 ;  /* 0x0002e40001007387 */ /* 0x0041e80000100800 */
        /* <DEDUP_REMOVED lines=848> */
[----:B------:R-:W4:Y:S02]  /*30b60*/  LDL R3, [R1+0xe8c] ;  /* 0x000e8c0001037983 */ /* 0x000f240000100800 */
[----:B----4-:R-:W-:-:S02]  /*30b70*/  @!P0 LOP3.LUT R3, R3, R2, RZ, 0x3c, !PT ;  /* 0x0000000203038212 */ /* 0x010fc400078e3cff */
[----:B--2---:R-:W-:Y:S02]  /*30b80*/  PRMT R0, RZ, 0x7610, R0 ;  /* 0x00007610ff007816 */ /* 0x004fe40000000000 */
        /* <DEDUP_REMOVED lines=56> */
[----:B------:R0:W2:Y:S04]  /*30f10*/  @!P0 LDG.E.U16 R0, [R2.64] ;  /* 0x0000000602008981 */ /* 0x0000a8000c1e1500 */
[----:B0-----:R-:W4:Y:S04]  /*30f20*/  LDL R2, [R1+0xe30] ;  /* 0x000e300001027983 */ /* 0x001f280000100800 */
[----:B------:R-:W4:Y:S01]  /*30f30*/  LDL R3, [R1+0xe34] ;  /* 0x000e340001037983 */ /* 0x000f220000100800 */
[----:B---3--:R-:W-:Y:S02]  /*30f40*/  PRMT R14, RZ, 0x7610, R14 ;  /* 0x00007610ff0e7816 */ /* 0x008fe4000000000e */
[----:B----4-:R-:W-:-:S04]  /*30f50*/  @!P0 LOP3.LUT R3, R3, R2, RZ, 0x3c, !PT ;  /* 0x0000000203038212 */ /* 0x010fc800078e3cff */
[----:B------:R-:W-:-:S04]  /*30f60*/  @!P0 LOP3.LUT R2, R3, R2, RZ, 0x3c, !PT ;  /* 0x0000000203028212 */ /* 0x000fc800078e3cff */
[----:B------:R-:W-:-:S05]  /*30f70*/  @!P0 LOP3.LUT R3, R3, R2, RZ, 0x3c, !PT ;  /* 0x0000000203038212 */ /* 0x000fca00078e3cff */
[----:B------:R-:W3:Y:S04]  /*30f80*/  @!P0 LDG.E.U16 R14, [R2.64] ;  /* 0x00000006020e8981 */ /* 0x000ee8000c1e1500 */
[----:B--2---:R-:W-:Y:S04]  /*30f90*/  STL [R1+0x38e8], R0 ;  /* 0x0038e80001007387 */ /* 0x004fe80000100800 */
[----:B---3--:R0:W-:Y:S04]  /*30fa0*/  STL [R1+0xcc], R14 ;  /* 0x0000cc0e01007387 */ /* 0x0081e80000100800 */
[----:B0-----:R-:W2:Y:S01]  /*30fb0*/  LDL.LU R14, [R1+0x39ec] ;  /* 0x0039ec00010e7983 */ /* 0x001ea20000300800 */
[----:B------:R-:W3:Y:S02]  /*30fc0*/  LDL R2, [R1+0xe28] ;  /* 0x000e280001027983 */ /* 0x000ee40000100800 */
[----:B------:R-:W3:Y:S02]  /*30fd0*/  LDL R3, [R1+0xe2c] ;  /* 0x000e2c0001037983 */ /* 0x000ee40000100800 */
[----:B---3--:R-:W-:-:S02]  /*30fe0*/  @!P0 LOP3.LUT R3, R3, R2, RZ, 0x3c, !PT ;  /* 0x0000000203038212 */ /* 0x008fc400078e3cff */
[----:B--2---:R-:W-:Y:S02]  /*30ff0*/  PRMT R14, RZ, 0x7610, R14 ;  /* 0x00007610ff0e7816 */ /* 0x004fe4000000000e */
[----:B------:R-:W-:-:S04]  /*31000*/  @!P0 LOP3.LUT R2, R3, R2, RZ, 0x3c, !PT ;  /* 0x0000000203028212 */ /* 0x000fc800078e3cff */
[----:B------:R-:W-:-:S05]  /*31010*/  @!P0 LOP3.LUT R3, R3, R2, RZ, 0x3c, !PT ;  /* 0x0000000203038212 */ /* 0x000fca00078e3cff */
[----:B------:R-:W2:Y:S04]  /*31020*/  @!P0 LDG.E.U16 R14, [R2.64] ;  /* 0x00000006020e8981 */ /* 0x000ea8000c1e1500 */
[----:B--2---:R0:W-:Y:S04]  /*31030*/  STL [R1+0xc8], R14 ;  /* 0x0000c80e01007387 */ /* 0x0041e80000100800 */
        /* <DEDUP_REMOVED lines=236> */
[----:B------:R-:W3:Y:S01]  /*31f00*/  LDL R3, [R1+0xd14] ;  /* 0x000d140001037983 */ /* 0x000ee20000100800 */
[----:B------:R-:W-:-:S02]  /*31f10*/  PRMT R12, RZ, 0x7610, R12 ;  /* 0x00007610ff0c7816 */ /* 0x000fc4000000000c */
[----:B---3--:R-:W-:-:S04]  /*31f20*/  @!P0 LOP3.LUT R3, R3, R2, RZ, 0x3c, !PT ;  /* 0x0000000203038212 */ /* 0x008fc800078e3cff */
[----:B------:R-:W-:-:S04]  /*31f30*/  @!P0 LOP3.LUT R2, R3, R2, RZ, 0x3c, !PT ;  /* 0x0000000203028212 */ /* 0x000fc800078e3cff */
[----:B------:R-:W-:-:S05]  /*31f40*/  @!P0 LOP3.LUT R3, R3, R2, RZ, 0x3c, !PT ;  /* 0x0000000203038212 */ /* 0x000fca00078e3cff */
[----:B------:R0:W3:Y:S04]  /*31f50*/  @!P0 LDG.E.U16 R12, [R2.64] ;  /* 0x00000006020c8981 */ /* 0x0000e8000c1e1500 */
[----:B0-----:R-:W4:Y:S04]  /*31f60*/  LDL R2, [R1+0xd08] ;  /* 0x000d080001027983 */ /* 0x001f280000100800 */
[----:B------:R-:W4:Y:S01]  /*31f70*/  LDL R3, [R1+0xd0c] ;  /* 0x000d0c0001037983 */ /* 0x000f220000100800 */
[----:B--2---:R-:W-:Y:S02]  /*31f80*/  PRMT R14, RZ, 0x7610, R14 ;  /* 0x00007610ff0e7816 */ /* 0x004fe4000000000e */
[----:B----4-:R-:W-:-:S04]  /*31f90*/  @!P0 LOP3.LUT R3, R3, R2, RZ, 0x3c, !PT ;  /* 0x0000000203038212 */ /* 0x010fc800078e3cff */
[----:B------:R-:W-:-:S04]  /*31fa0*/  @!P0 LOP3.LUT R2, R3, R2, RZ, 0x3c, !PT ;  /* 0x0000000203028212 */ /* 0x000fc800078e3cff */
[----:B------:R-:W-:-:S05]  /*31fb0*/  @!P0 LOP3.LUT R3, R3, R2, RZ, 0x3c, !PT ;  /* 0x0000000203038212 */ /* 0x000fca00078e3cff */
[----:B------:R-:W2:Y:S04]  /*31fc0*/  @!P0 LDG.E.U16 R14, [R2.64] ;  /* 0x00000006020e8981 */ /* 0x000ea8000c1e1500 */
[----:B---3--:R0:W-:Y:S04]  /*31fd0*/  STL [R1+0x5c], R12 ;  /* 0x00005c0c01007387 */ /* 0x0081e80000100800 */
[----:B0-----:R-:W3:Y:S04]  /*31fe0*/  LDL R12, [R1+0xcd4] ;  /* 0x000cd400010c7983 */ /* 0x001ee80000100800 */
        /* <DEDUP_REMOVED lines=39> */
[----:B---3--:R-:W-:-:S02]  /*32260*/  @!P0 IMAD.MOV.U32 R2, RZ, RZ, R12 ;  /* 0x000000ffff028224 */ /* 0x008fc400078e000c */
[----:B------:R-:W3:Y:S01]  /*32270*/  LDL R12, [R1+0xc9c] ;  /* 0x000c9c00010c7983 */ /* 0x000ee20000100800 */
[----:B--2---:R-:W-:-:S06]  /*32280*/  PRMT R14, RZ, 0x7610, R14 ;  /* 0x00007610ff0e7816 */ /* 0x004fcc000000000e */
[----:B----4-:R-:W2:Y:S04]  /*32290*/  @!P0 LDG.E.U16 R14, [R2.64] ;  /* 0x00000006020e8981 */ /* 0x010ea8000c1e1500 */
        /* <DEDUP_REMOVED lines=20> */
[----:B------:R-:W-:Y:S02]  /*323e0*/  PRMT R13, RZ, 0x7610, R13 ;  /* 0x00007610ff0d7816 */ /* 0x000fe4000000000d */
[----:B----4-:R-:W-:-:S04]  /*323f0*/  @!P0 LOP3.LUT R3, R3, R2, RZ, 0x3c, !PT ;  /* 0x0000000203038212 */ /* 0x010fc800078e3cff */
[----:B------:R-:W-:-:S04]  /*32400*/  @!P0 LOP3.LUT R2, R3, R2, RZ, 0x3c, !PT ;  /* 0x0000000203028212 */ /* 0x000fc800078e3cff */
[----:B------:R-:W-:Y:S01]  /*32410*/  @!P0 LOP3.LUT R3, R3, R2, RZ, 0x3c, !PT ;  /* 0x0000000203038212 */ /* 0x000fe200078e3cff */
[----:B--2---:R0:W-:Y:S04]  /*32420*/  STL [R1+0x3c], R14 ;  /* 0x00003c0e01007387 */ /* 0x0041e80000100800 */
[----:B------:R1:W2:Y:S01]  /*32430*/  @!P0 LDG.E.U16 R13, [R2.64] ;  /* 0x00000006020d8981 */ /* 0x0002a2000c1e1500 */
[----:B------:R-:W-:-:S03]  /*32440*/  PRMT R15, RZ, 0x7610, R15 ;  /* 0x00007610ff0f7816 */ /* 0x000fc6000000000f */
[----:B0-----:R-:W4:Y:S04]  /*32450*/  LDL R14, [R1+0xc8c] ;  /* 0x000c8c00010e7983 */ /* 0x001f280000100800 */
[----:B-1----:R-:W2:Y:S04]  /*32460*/  LDL R2, [R1+0xca0] ;  /* 0x000ca00001027983 */ /* 0x002ea80000100800 */
[----:B------:R-:W2:Y:S02]  /*32470*/  LDL R3, [R1+0xca4] ;  /* 0x000ca40001037983 */ /* 0x000ea40000100800 */
[----:B--2---:R-:W-:-:S04]  /*32480*/  @!P0 LOP3.LUT R3, R3, R2, RZ, 0x3c, !PT ;  /* 0x0000000203038212 */ /* 0x004fc800078e3cff */
[----:B------:R-:W-:-:S04]  /*32490*/  @!P0 LOP3.LUT R2, R3, R2, RZ, 0x3c, !PT ;  /* 0x0000000203028212 */ /* 0x000fc800078e3cff */
[----:B------:R-:W-:-:S05]  /*324a0*/  @!P0 LOP3.LUT R3, R3, R2, RZ, 0x3c, !PT ;  /* 0x0000000203038212 */ /* 0x000fca00078e3cff */
[----:B------:R-:W2:Y:S04]  /*324b0*/  @!P0 LDG.E.U16 R15, [R2.64] ;  /* 0x00000006020f8981 */ /* 0x000ea8000c1e1500 */
[----:B------:R0:W-:Y:S04]  /*324c0*/  STL [R1+0x38], R13 ;  /* 0x0000380d01007387 */ /* 0x0001e80000100800 */
[----:B0-----:R-:W3:Y:S04]  /*324d0*/  LDL R13, [R1+0xc74] ;  /* 0x000c7400010d7983 */ /* 0x001ee80000100800 */
[----:B--2---:R0:W-:Y:S04]  /*324e0*/  STL [R1+0x34], R15 ;  /* 0x0000340f01007387 */ /* 0x0041e80000100800 */
[----:B0-----:R-:W2:Y:S01]  /*324f0*/  LDL.LU R15, [R1+0x3960] ;  /* 0x00396000010f7983 */ /* 0x001ea20000300800 */
[----:B------:R-:W2:Y:S01]  /*32500*/  LDL R3, [R1+0xc98] ;  /* 0x000c980001037983 */ /* 0x000ea20000100800 */
[----:B------:R-:W-:Y:S01]  /*32510*/  PRMT R10, RZ, 0x7610, R10 ;  /* 0x00007610ff0a7816 */ /* 0x000fe2000000000a */
[----:B---3--:R-:W-:-:S02]  /*32520*/  @!P0 IMAD.MOV.U32 R2, RZ, RZ, R12 ;  /* 0x000000ffff028224 */ /* 0x008fc400078e000c */
[----:B------:R-:W3:Y:S04]  /*32530*/  LDL R12, [R1+0xc60] ;  /* 0x000c6000010c7983 */ /* 0x000ee80000100800 */
[----:B--2---:R0:W2:Y:S04]  /*32540*/  @!P0 LDG.E.U16 R10, [R2.64] ;  /* 0x00000006020a8981 */ /* 0x0040a8000c1e1500 */
[----:B0-----:R-:W2:Y:S04]  /*32550*/  LDL R2, [R1+0xc90] ;  /* 0x000c900001027983 */ /* 0x001ea80000100800 */
[----:B------:R-:W2:Y:S01]  /*32560*/  LDL R3, [R1+0xc94] ;  /* 0x000c940001037983 */ /* 0x000ea20000100800 */
[----:B------:R-:W-:-:S02]  /*32570*/  PRMT R15, RZ, 0x7610, R15 ;  /* 0x00007610ff0f7816 */ /* 0x000fc4000000000f */
        /* <DEDUP_REMOVED lines=10> */
[----:B----4-:R-:W-:Y:S01]  /*32620*/  @!P0 IMAD.MOV.U32 R2, RZ, RZ, R14 ;  /* 0x000000ffff028224 */ /* 0x010fe200078e000e */
[----:B------:R-:W-:Y:S01]  /*32630*/  PRMT R7, RZ, 0x7610, R7 ;  /* 0x00007610ff077816 */ /* 0x000fe20000000007 */
[----:B------:R-:W4:Y:S04]  /*32640*/  LDL R14, [R1+0xc58] ;  /* 0x000c5800010e7983 */ /* 0x000f280000100800 */
[----:B--2---:R0:W2:Y:S04]  /*32650*/  @!P0 LDG.E.U16 R5, [R2.64] ;  /* 0x0000000602058981 */ /* 0x0040a8000c1e1500 */
[----:B0-----:R-:W2:Y:S01]  /*32660*/  LDL R3, [R1+0xc70] ;  /* 0x000c700001037983 */ /* 0x001ea20000100800 */
[----:B------:R-:W-:-:S05]  /*32670*/  @!P0 IMAD.MOV.U32 R2, RZ, RZ, R13 ;  /* 0x000000ffff028224 */ /* 0x000fca00078e000d */
[----:B--2---:R0:W2:Y:S04]  /*32680*/  @!P0 LDG.E.U16 R7, [R2.64] ;  /* 0x0000000602078981 */ /* 0x0040a8000c1e1500 */
[----:B------:R1:W-:Y:S01]  /*32690*/  STL [R1+0x28], R5 ;  /* 0x0000280501007387 */ /* 0x0003e20000100800 */
[----:B------:R-:W3:Y:S03]  /*326a0*/  LDL R13, [R1+0xc30] ;  /* 0x000c3000010d7983 */ /* 0x000ee60000100800 */
[----:B0-----:R-:W3:Y:S04]  /*326b0*/  LDL R2, [R1+0xc68] ;  /* 0x000c680001027983 */ /* 0x001ee80000100800 */
[----:B------:R-:W3:Y:S04]  /*326c0*/  LDL R3, [R1+0xc6c] ;  /* 0x000c6c0001037983 */ /* 0x000ee80000100800 */
[----:B-1----:R-:W4:Y:S01]  /*326d0*/  LDL R5, [R1+0xc5c] ;  /* 0x000c5c0001057983 */ /* 0x002f220000100800 */
[----:B------:R-:W-:-:S02]  /*326e0*/  PRMT R15, RZ, 0x7610, R15 ;  /* 0x00007610ff0f7816 */ /* 0x000fc4000000000f */
[----:B------:R-:W-:Y:S01]  /*326f0*/  PRMT R8, RZ, 0x7610, R8 ;  /* 0x00007610ff087816 */ /* 0x000fe20000000008 */
[----:B--2---:R0:W-:Y:S04]  /*32700*/  STL [R1+0x24], R7 ;  /* 0x0000240701007387 */ /* 0x0041e80000100800 */
[----:B0-----:R-:W2:Y:S01]  /*32710*/  LDL R7, [R1+0xc34] ;  /* 0x000c340001077983 */ /* 0x001ea20000100800 */
[----:B---3--:R-:W-:-:S04]  /*32720*/  @!P0 LOP3.LUT R3, R3, R2, RZ, 0x3c, !PT ;  /* 0x0000000203038212 */ /* 0x008fc800078e3cff */
[----:B------:R-:W-:-:S04]  /*32730*/  @!P0 LOP3.LUT R2, R3, R2, RZ, 0x3c, !PT ;  /* 0x0000000203028212 */ /* 0x000fc800078e3cff */
[----:B------:R-:W-:-:S05]  /*32740*/  @!P0 LOP3.LUT R3, R3, R2, RZ, 0x3c, !PT ;  /* 0x0000000203038212 */ /* 0x000fca00078e3cff */
[----:B------:R0:W3:Y:S02]  /*32750*/  @!P0 LDG.E.U16 R15, [R2.64] ;  /* 0x00000006020f8981 */ /* 0x0000e4000c1e1500 */
[----:B0-----:R-:W-:Y:S02]  /*32760*/  @!P0 IMAD.MOV.U32 R2, RZ, RZ, R10 ;  /* 0x000000ffff028224 */ /* 0x001fe400078e000a */
[----:B------:R-:W-:-:S05]  /*32770*/  @!P0 IMAD.MOV.U32 R3, RZ, RZ, R12 ;  /* 0x000000ffff038224 */ /* 0x000fca00078e000c */
[----:B------:R4:W3:Y:S01]  /*32780*/  @!P0 LDG.E.U16 R8, [R2.64] ;  /* 0x0000000602088981 */ /* 0x0008e2000c1e1500 */
[----:B------:R-:W-:Y:S02]  /*32790*/  PRMT R4, RZ, 0x7610, R4 ;  /* 0x00007610ff047816 */ /* 0x000fe40000000004 */
[----:B------:R-:W-:Y:S01]  /*327a0*/  PRMT R6, RZ, 0x7610, R6 ;  /* 0x00007610ff067816 */ /* 0x000fe20000000006 */
[----:B----4-:R-:W-:Y:S02]  /*327b0*/  @!P0 IMAD.MOV.U32 R2, RZ, RZ, R5 ;  /* 0x000000ffff028224 */ /* 0x010fe400078e0005 */
[----:B------:R-:W-:-:S05]  /*327c0*/  @!P0 IMAD.MOV.U32 R3, RZ, RZ, R14 ;  /* 0x000000ffff038224 */ /* 0x000fca00078e000e */
[----:B------:R0:W4:Y:S02]  /*327d0*/  @!P0 LDG.E.U16 R4, [R2.64] ;  /* 0x0000000602048981 */ /* 0x000124000c1e1500 */
[----:B0-----:R-:W-:Y:S02]  /*327e0*/  @!P0 IMAD.MOV.U32 R3, RZ, RZ, R13 ;  /* 0x000000ffff038224 */ /* 0x001fe400078e000d */
[----:B--2---:R-:W-:-:S05]  /*327f0*/  @!P0 IMAD.MOV.U32 R2, RZ, RZ, R7 ;  /* 0x000000ffff028224 */ /* 0x004fca00078e0007 */
[----:B------:R-:W2:Y:S04]  /*32800*/  @!P0 LDG.E.U16 R6, [R2.64] ;  /* 0x0000000602068981 */ /* 0x000ea8000c1e1500 */
[----:B---3--:R0:W-:Y:S01]  /*32810*/  STL [R1+0x20], R15 ;  /* 0x0000200f01007387 */ /* 0x0081e20000100800 */
[----:B------:R-:W3:Y:S02]  /*32820*/  LDL R12, [R1+0xbf4] ;  /* 0x000bf400010c7983 */ /* 0x000ee40000100800 */
[----:B------:R-:W3:Y:S01]  /*32830*/  LDL R10, [R1+0xbb4] ;  /* 0x000bb400010a7983 */ /* 0x000ee20000100800 */
[----:B0-----:R-:W3:Y:S04]  /*32840*/  LDL R15, [R1+0xbf0] ;  /* 0x000bf000010f7983 */ /* 0x001ee80000100800 */
[----:B------:R0:W-:Y:S01]  /*32850*/  STL [R1+0x1c], R8 ;  /* 0x00001c0801007387 */ /* 0x0001e20000100800 */
[----:B------:R-:W3:Y:S03]  /*32860*/  LDL R5, [R1+0x12f0] ;  /* 0x0012f00001057983 */ /* 0x000ee60000100800 */
[----:B0-----:R-:W3:Y:S04]  /*32870*/  LDL R8, [R1+0x12ec] ;  /* 0x0012ec0001087983 */ /* 0x001ee80000100800 */
[----:B----4-:R0:W-:Y:S01]  /*32880*/  STL [R1+0x18], R4 ;  /* 0x0000180401007387 */ /* 0x0101e20000100800 */
[----:B------:R-:W4:Y:S02]  /*32890*/  LDL R14, [R1+0x1330] ;  /* 0x00133000010e7983 */ /* 0x000f240000100800 */
[----:B------:R-:W4:Y:S02]  /*328a0*/  LDL R13, [R1+0x1374] ;  /* 0x00137400010d7983 */ /* 0x000f240000100800 */
[----:B------:R-:W4:Y:S01]  /*328b0*/  LDL R7, [R1+0xc28] ;  /* 0x000c280001077983 */ /* 0x000f220000100800 */
[----:B0-----:R-:W4:Y:S04]  /*328c0*/  LDL R4, [R1+0x132c] ;  /* 0x00132c0001047983 */ /* 0x001f280000100800 */
[----:B--2---:R0:W-:Y:S04]  /*328d0*/  STL [R1+0x10], R6 ;  /* 0x0000100601007387 */ /* 0x0041e80000100800 */
[----:B0-----:R-:W2:Y:S01]  /*328e0*/  LDL R6, [R1+0xc2c] ;  /* 0x000c2c0001067983 */ /* 0x001ea20000100800 */
[----:B------:R-:W-:Y:S01]  /*328f0*/  PRMT R11, RZ, 0x7610, R11 ;  /* 0x00007610ff0b7816 */ /* 0x000fe2000000000b */
[----:B---3--:R-:W-:Y:S01]  /*32900*/  @!P0 IMAD.MOV.U32 R2, RZ, RZ, R12 ;  /* 0x000000ffff028224 */ /* 0x008fe200078e000c */
[----:B------:R-:W-:-:S02]  /*32910*/  PRMT R18, RZ, 0x7610, R18 ;  /* 0x00007610ff127816 */ /* 0x000fc40000000012 */
[----:B------:R-:W-:Y:S01]  /*32920*/  PRMT R9, RZ, 0x7610, R9 ;  /* 0x00007610ff097816 */ /* 0x000fe20000000009 */
[----:B------:R-:W3:Y:S01]  /*32930*/  LDL R12, [R1+0xbe8] ;  /* 0x000be800010c7983 */ /* 0x000ee20000100800 */
[----:B------:R-:W-:-:S05]  /*32940*/  @!P0 IMAD.MOV.U32 R3, RZ, RZ, R15 ;  /* 0x000000ffff038224 */ /* 0x000fca00078e000f */
[----:B------:R0:W3:Y:S02]  /*32950*/  @!P0 LDG.E.U16 R11, [R2.64] ;  /* 0x00000006020b8981 */ /* 0x0000e4000c1e1500 */
[----:B0-----:R-:W-:Y:S02]  /*32960*/  @!P0 IMAD.MOV.U32 R3, RZ, RZ, R10 ;  /* 0x000000ffff038224 */ /* 0x001fe400078e000a */
[----:B------:R-:W-:Y:S02]  /*32970*/  @!P0 IMAD.MOV.U32 R2, RZ, RZ, R8 ;  /* 0x000000ffff028224 */ /* 0x000fe400078e0008 */
[----:B------:R-:W3:Y:S04]  /*32980*/  LDL R8, [R1+0xbec] ;  /* 0x000bec0001087983 */ /* 0x000ee80000100800 */
[----:B------:R0:W3:Y:S02]  /*32990*/  @!P0 LDG.E.U16 R18, [R2.64] ;  /* 0x0000000602128981 */ /* 0x0000e4000c1e1500 */
[----:B0-----:R-:W-:-:S02]  /*329a0*/  PRMT R2, RZ, 0x7610, R2 ;  /* 0x00007610ff027816 */ /* 0x001fc40000000002 */
[----:B------:R-:W-:-:S04]  /*329b0*/  PRMT R3, RZ, 0x7610, R3 ;  /* 0x00007610ff037816 */ /* 0x000fc80000000003 */
[----:B----4-:R0:W4:Y:S02]  /*329c0*/  @!P0 LDG.E.U16 R2, [R4.64] ;  /* 0x0000000604028981 */ /* 0x010124000c1e1500 */
[----:B0-----:R-:W-:Y:S02]  /*329d0*/  @!P0 IMAD.MOV.U32 R4, RZ, RZ, R13 ;  /* 0x000000ffff048224 */ /* 0x001fe400078e000d */
[----:B------:R-:W-:-:S05]  /*329e0*/  @!P0 IMAD.MOV.U32 R5, RZ, RZ, R14 ;  /* 0x000000ffff058224 */ /* 0x000fca00078e000e */
[----:B------:R0:W4:Y:S02]  /*329f0*/  @!P0 LDG.E.U16 R3, [R4.64] ;  /* 0x0000000604038981 */ /* 0x000124000c1e1500 */
[----:B0-----:R-:W-:Y:S02]  /*32a00*/  @!P0 IMAD.MOV.U32 R5, RZ, RZ, R7 ;  /* 0x000000ffff058224 */ /* 0x001fe400078e0007 */
[----:B--2---:R-:W-:-:S05]  /*32a10*/  @!P0 IMAD.MOV.U32 R4, RZ, RZ, R6 ;  /* 0x000000ffff048224 */ /* 0x004fca00078e0006 */
[----:B------:R0:W2:Y:S04]  /*32a20*/  @!P0 LDG.E.U16 R9, [R4.64] ;  /* 0x0000000604098981 */ /* 0x0000a8000c1e1500 */
[----:B---3--:R1:W-:Y:S01]  /*32a30*/  STL [R1], R11 ;  /* 0x0000000b01007387 */ /* 0x0083e20000100800 */
[----:B------:R-:W3:Y:S02]  /*32a40*/  LDL R10, [R1+0x12f4] ;  /* 0x0012f400010a7983 */ /* 0x000ee40000100800 */
[----:B------:R-:W3:Y:S02]  /*32a50*/  LDL R7, [R1+0x12f8] ;  /* 0x0012f80001077983 */ /* 0x000ee40000100800 */
[----:B------:R-:W3:Y:S01]  /*32a60*/  LDL R6, [R1+0x1334] ;  /* 0x0013340001067983 */ /* 0x000ee20000100800 */
[----:B------:R-:W3:Y:S04]  /*32a70*/  LDL R13, [R1+0x1338] ;  /* 0x00133800010d7983 */ /* 0x000ee80000100800 */
[----:B-1----:R-:W3:Y:S01]  /*32a80*/  LDL R11, [R1+0xbb0] ;  /* 0x000bb000010b7983 */ /* 0x002ee20000100800 */
[----:B0-----:R-:W-:-:S02]  /*32a90*/  @!P0 IMAD.MOV.U32 R5, RZ, RZ, R12 ;  /* 0x000000ffff058224 */ /* 0x001fc400078e000c */
[----:B------:R-:W-:Y:S01]  /*32aa0*/  @!P0 IMAD.MOV.U32 R4, RZ, RZ, R8 ;  /* 0x000000ffff048224 */ /* 0x000fe200078e0008 */
[----:B--2---:R0:W-:Y:S01]  /*32ab0*/  STL [R1+0xc], R9 ;  /* 0x00000c0901007387 */ /* 0x0041e20000100800 */
[----:B------:R-:W2:Y:S02]  /*32ac0*/  LDL R12, [R1+0xc50] ;  /* 0x000c5000010c7983 */ /* 0x000ea40000100800 */
[----:B------:R-:W2:Y:S01]  /*32ad0*/  LDL R8, [R1+0xc54] ;  /* 0x000c540001087983 */ /* 0x000ea20000100800 */
[----:B0-----:R-:W2:Y:S01]  /*32ae0*/  LDL R9, [R1+0x1370] ;  /* 0x0013700001097983 */ /* 0x001ea20000100800 */
[----:B------:R-:W-:Y:S02]  /*32af0*/  PRMT R28, RZ, 0x7610, R28 ;  /* 0x00007610ff1c7816 */ /* 0x000fe4000000001c */
[----:B------:R-:W-:-:S04]  /*32b00*/  PRMT R16, RZ, 0x7610, R16 ;  /* 0x00007610ff107816 */ /* 0x000fc80000000010 */
[----:B------:R3:W4:Y:S02]  /*32b10*/  @!P0 LDG.E.U16 R28, [R4.64] ;  /* 0x00000006041c8981 */ /* 0x000724000c1e1500 */
[----:B---3--:R-:W-:Y:S02]  /*32b20*/  @!P0 IMAD.MOV.U32 R4, RZ, RZ, R10 ;  /* 0x000000ffff048224 */ /* 0x008fe400078e000a */
[----:B------:R-:W-:-:S05]  /*32b30*/  @!P0 IMAD.MOV.U32 R5, RZ, RZ, R11 ;  /* 0x000000ffff058224 */ /* 0x000fca00078e000b */
[----:B------:R0:W3:Y:S02]  /*32b40*/  @!P0 LDG.E.U16 R16, [R4.64] ;  /* 0x0000000604108981 */ /* 0x0000e4000c1e1500 */
[----:B0-----:R-:W-:Y:S02]  /*32b50*/  PRMT R4, RZ, 0x7610, R4 ;  /* 0x00007610ff047816 */ /* 0x001fe40000000004 */
[----:B------:R-:W-:-:S04]  /*32b60*/  PRMT R5, RZ, 0x7610, R5 ;  /* 0x00007610ff057816 */ /* 0x000fc80000000005 */
[----:B------:R0:W3:Y:S01]  /*32b70*/  @!P0 LDG.E.U16 R4, [R6.64] ;  /* 0x0000000606048981 */ /* 0x0000e2000c1e1500 */
[----:B------:R-:W-:Y:S01]  /*32b80*/  PRMT R0, RZ, 0x7610, R0 ;  /* 0x00007610ff007816 */ /* 0x000fe20000000000 */
[----:B0-----:R-:W-:Y:S02]  /*32b90*/  @!P0 IMAD.MOV.U32 R7, RZ, RZ, R13 ;  /* 0x000000ffff078224 */ /* 0x001fe400078e000d */
[----:B--2---:R-:W-:-:S05]  /*32ba0*/  @!P0 IMAD.MOV.U32 R6, RZ, RZ, R9 ;  /* 0x000000ffff068224 */ /* 0x004fca00078e0009 */
[----:B------:R0:W2:Y:S02]  /*32bb0*/  @!P0 LDG.E.U16 R5, [R6.64] ;  /* 0x0000000606058981 */ /* 0x0000a4000c1e1500 */
[----:B0-----:R-:W-:Y:S02]  /*32bc0*/  @!P0 IMAD.MOV.U32 R6, RZ, RZ, R8 ;  /* 0x000000ffff068224 */ /* 0x001fe400078e0008 */
[----:B------:R-:W-:-:S05]  /*32bd0*/  @!P0 IMAD.MOV.U32 R7, RZ, RZ, R12 ;  /* 0x000000ffff078224 */ /* 0x000fca00078e000c */
[----:B------:R-:W2:Y:S04]  /*32be0*/  @!P0 LDG.E.U16 R0, [R6.64] ;  /* 0x0000000606008981 */ /* 0x000ea8000c1e1500 */
[----:B----4-:R-:W-:Y:S01]  /*32bf0*/  STL [R1+0x3948], R28 ;  /* 0x0039481c01007387 */ /* 0x010fe20000100800 */
[----:B------:R-:W4:Y:S02]  /*32c00*/  LDL R11, [R1+0xc20] ;  /* 0x000c2000010b7983 */ /* 0x000f240000100800 */
[----:B------:R-:W4:Y:S01]  /*32c10*/  LDL R10, [R1+0xc24] ;  /* 0x000c2400010a7983 */ /* 0x000f220000100800 */
[----:B---3--:R-:W-:Y:S04]  /*32c20*/  STL [R1+0x394c], R16 ;  /* 0x00394c1001007387 */ /* 0x008fe80000100800 */
[----:B------:R0:W-:Y:S01]  /*32c30*/  STL [R1+0x3950], R4 ;  /* 0x0039500401007387 */ /* 0x0001e20000100800 */
[----:B------:R-:W3:Y:S02]  /*32c40*/  LDL R13, [R1+0xbe0] ;  /* 0x000be000010d7983 */ /* 0x000ee40000100800 */
[----:B------:R-:W3:Y:S01]  /*32c50*/  LDL R9, [R1+0xbe4] ;  /* 0x000be40001097983 */ /* 0x000ee20000100800 */
[----:B--2---:R1:W-:Y:S01]  /*32c60*/  STL [R1+0x3954], R5 ;  /* 0x0039540501007387 */ /* 0x0043e20000100800 */
[----:B------:R-:W2:Y:S02]  /*32c70*/  LDL R8, [R1+0xbac] ;  /* 0x000bac0001087983 */ /* 0x000ea40000100800 */
[----:B0-----:R-:W2:Y:S01]  /*32c80*/  LDL R4, [R1+0x12fc] ;  /* 0x0012fc0001047983 */ /* 0x001ea20000100800 */
[----:B------:R-:W-:Y:S01]  /*32c90*/  STL [R1+0x38fc], R0 ;  /* 0x0038fc0001007387 */ /* 0x000fe20000100800 */
[----:B------:R-:W2:Y:S02]  /*32ca0*/  LDL R15, [R1+0x1300] ;  /* 0x00130000010f7983 */ /* 0x000ea40000100800 */
[----:B------:R-:W2:Y:S01]  /*32cb0*/  LDL R12, [R1+0x133c] ;  /* 0x00133c00010c7983 */ /* 0x000ea20000100800 */
[----:B-1----:R-:W-:Y:S01]  /*32cc0*/  PRMT R5, RZ, 0x7610, R5 ;  /* 0x00007610ff057816 */ /* 0x002fe20000000005 */
[----:B----4-:R-:W-:-:S02]  /*32cd0*/  @!P0 IMAD.MOV.U32 R6, RZ, RZ, R10 ;  /* 0x000000ffff068224 */ /* 0x010fc400078e000a */
[----:B------:R-:W-:Y:S01]  /*32ce0*/  @!P0 IMAD.MOV.U32 R7, RZ, RZ, R11 ;  /* 0x000000ffff078224 */ /* 0x000fe200078e000b */
[----:B------:R-:W-:Y:S01]  /*32cf0*/  PRMT R26, RZ, 0x7610, R26 ;  /* 0x00007610ff1a7816 */ /* 0x000fe2000000001a */
[----:B------:R-:W4:Y:S04]  /*32d00*/  LDL R11, [R1+0x1340] ;  /* 0x00134000010b7983 */ /* 0x000f280000100800 */
[----:B------:R3:W4:Y:S04]  /*32d10*/  @!P0 LDG.E.U16 R5, [R6.64] ;  /* 0x0000000606058981 */ /* 0x000728000c1e1500 */
[----:B------:R-:W4:Y:S04]  /*32d20*/  LDL R10, [R1+0x136c] ;  /* 0x00136c00010a7983 */ /* 0x000f280000100800 */
[----:B------:R-:W4:Y:S01]  /*32d30*/  LDL R14, [R1+0xc18] ;  /* 0x000c1800010e7983 */ /* 0x000f220000100800 */
[----:B---3--:R-:W-:-:S02]  /*32d40*/  @!P0 IMAD.MOV.U32 R7, RZ, RZ, R13 ;  /* 0x000000ffff078224 */ /* 0x008fc400078e000d */
[----:B------:R-:W-:-:S05]  /*32d50*/  @!P0 IMAD.MOV.U32 R6, RZ, RZ, R9 ;  /* 0x000000ffff068224 */ /* 0x000fca00078e0009 */
[----:B------:R0:W3:Y:S02]  /*32d60*/  @!P0 LDG.E.U16 R26, [R6.64] ;  /* 0x00000006061a8981 */ /* 0x0000e4000c1e1500 */
[----:B0-----:R-:W-:Y:S02]  /*32d70*/  PRMT R6, RZ, 0x7610, R6 ;  /* 0x00007610ff067816 */ /* 0x001fe40000000006 */
[----:B------:R-:W-:Y:S01]  /*32d80*/  PRMT R7, RZ, 0x7610, R7 ;  /* 0x00007610ff077816 */ /* 0x000fe20000000007 */
[----:B--2---:R-:W-:Y:S02]  /*32d90*/  @!P0 IMAD.MOV.U32 R9, RZ, RZ, R8 ;  /* 0x000000ffff098224 */ /* 0x004fe400078e0008 */
[----:B------:R-:W-:-:S05]  /*32da0*/  @!P0 IMAD.MOV.U32 R8, RZ, RZ, R4 ;  /* 0x000000ffff088224 */ /* 0x000fca00078e0004 */
[----:B------:R0:W2:Y:S02]  /*32db0*/  @!P0 LDG.E.U16 R6, [R8.64] ;  /* 0x0000000608068981 */ /* 0x0000a4000c1e1500 */
[----:B0-----:R-:W-:Y:S02]  /*32dc0*/  @!P0 IMAD.MOV.U32 R9, RZ, RZ, R15 ;  /* 0x000000ffff098224 */ /* 0x001fe400078e000f */
[----:B------:R-:W-:-:S05]  /*32dd0*/  @!P0 IMAD.MOV.U32 R8, RZ, RZ, R12 ;  /* 0x000000ffff088224 */ /* 0x000fca00078e000c */
[----:B------:R0:W2:Y:S04]  /*32de0*/  @!P0 LDG.E.U16 R7, [R8.64] ;  /* 0x0000000608078981 */ /* 0x0000a8000c1e1500 */
[----:B----4-:R1:W-:Y:S04]  /*32df0*/  STL [R1+0x8], R5 ;  /* 0x0000080501007387 */ /* 0x0103e80000100800 */
[----:B-1----:R-:W4:Y:S04]  /*32e00*/  LDL R5, [R1+0xc1c] ;  /* 0x000c1c0001057983 */ /* 0x002f280000100800 */
[----:B---3--:R-:W-:Y:S01]  /*32e10*/  STL [R1+0x3930], R26 ;  /* 0x0039301a01007387 */ /* 0x008fe20000100800 */
[----:B------:R-:W3:Y:S02]  /*32e20*/  LDL R13, [R1+0xbd8] ;  /* 0x000bd800010d7983 */ /* 0x000ee40000100800 */
[----:B------:R-:W3:Y:S01]  /*32e30*/  LDL R4, [R1+0xbdc] ;  /* 0x000bdc0001047983 */ /* 0x000ee20000100800 */
[----:B0-----:R-:W-:-:S06]  /*32e40*/  PRMT R8, RZ, 0x7610, R8 ;  /* 0x00007610ff087816 */ /* 0x001fcc0000000008 */
[----:B------:R4:W3:Y:S04]  /*32e50*/  @!P0 LDG.E.U16 R8, [R10.64] ;  /* 0x000000060a088981 */ /* 0x0008e8000c1e1500 */
[----:B--2---:R-:W-:Y:S04]  /*32e60*/  STL [R1+0x3934], R6 ;  /* 0x0039340601007387 */ /* 0x004fe80000100800 */
[----:B------:R0:W-:Y:S01]  /*32e70*/  STL [R1+0x3938], R7 ;  /* 0x0039380701007387 */ /* 0x0001e20000100800 */
[----:B------:R-:W2:Y:S03]  /*32e80*/  LDL R12, [R1+0xba8] ;  /* 0x000ba800010c7983 */ /* 0x000ea60000100800 */
[----:B0-----:R-:W2:Y:S01]  /*32e90*/  LDL R7, [R1+0x1304] ;  /* 0x0013040001077983 */ /* 0x001ea20000100800 */
[----:B------:R-:W-:Y:S01]  /*32ea0*/  PRMT R0, RZ, 0x7610, R0 ;  /* 0x00007610ff007816 */ /* 0x000fe20000000000 */
[----:B----4-:R-:W-:-:S02]  /*32eb0*/  @!P0 IMAD.MOV.U32 R10, RZ, RZ, R5 ;  /* 0x000000ffff0a8224 */ /* 0x010fc400078e0005 */
[----:B------:R-:W-:-:S05]  /*32ec0*/  @!P0 IMAD.MOV.U32 R11, RZ, RZ, R14 ;  /* 0x000000ffff0b8224 */ /* 0x000fca00078e000e */
[----:B------:R3:W4:Y:S01]  /*32ed0*/  @!P0 LDG.E.U16 R0, [R10.64] ;  /* 0x000000060a008981 */ /* 0x000722000c1e1500 */
[----:B------:R-:W-:Y:S01]  /*32ee0*/  PRMT R24, RZ, 0x7610, R24 ;  /* 0x00007610ff187816 */ /* 0x000fe20000000018 */
[----:B---3--:R-:W-:Y:S02]  /*32ef0*/  @!P0 IMAD.MOV.U32 R10, RZ, RZ, R4 ;  /* 0x000000ffff0a8224 */ /* 0x008fe400078e0004 */
[----:B------:R-:W-:-:S05]  /*32f00*/  @!P0 IMAD.MOV.U32 R11, RZ, RZ, R13 ;  /* 0x000000ffff0b8224 */ /* 0x000fca00078e000d */
[----:B------:R2:W3:Y:S01]  /*32f10*/  @!P0 LDG.E.U16 R24, [R10.64] ;  /* 0x000000060a188981 */ /* 0x0004e2000c1e1500 */
[----:B------:R-:W-:-:S03]  /*32f20*/  PRMT R9, RZ, 0x7610, R9 ;  /* 0x00007610ff097816 */ /* 0x000fc60000000009 */
[----:B------:R-:W-:Y:S01]  /*32f30*/  STL [R1+0x393c], R8 ;  /* 0x00393c0801007387 */ /* 0x000fe20000100800 */
[----:B------:R-:W3:Y:S02]  /*32f40*/  LDL R6, [R1+0x1308] ;  /* 0x0013080001067983 */ /* 0x000ee40000100800 */
[----:B------:R-:W3:Y:S02]  /*32f50*/  LDL R5, [R1+0x1344] ;  /* 0x0013440001057983 */ /* 0x000ee40000100800 */
[----:B--2---:R-:W-:Y:S02]  /*32f60*/  @!P0 IMAD.MOV.U32 R11, RZ, RZ, R12 ;  /* 0x000000ffff0b8224 */ /* 0x004fe400078e000c */
[----:B------:R-:W-:-:S05]  /*32f70*/  @!P0 IMAD.MOV.U32 R10, RZ, RZ, R7 ;  /* 0x000000ffff0a8224 */ /* 0x000fca00078e0007 */
[----:B------:R0:W2:Y:S04]  /*32f80*/  @!P0 LDG.E.U16 R9, [R10.64] ;  /* 0x000000060a098981 */ /* 0x0000a8000c1e1500 */
[----:B----4-:R1:W-:Y:S01]  /*32f90*/  STL [R1+0x391c], R0 ;  /* 0x00391c0001007387 */ /* 0x0103e20000100800 */
[----:B------:R-:W4:Y:S02]  /*32fa0*/  LDL R15, [R1+0x1348] ;  /* 0x00134800010f7983 */ /* 0x000f240000100800 */
[----:B------:R-:W4:Y:S02]  /*32fb0*/  LDL R14, [R1+0x1368] ;  /* 0x00136800010e7983 */ /* 0x000f240000100800 */
[----:B------:R-:W4:Y:S01]  /*32fc0*/  LDL R4, [R1+0xc10] ;  /* 0x000c100001047983 */ /* 0x000f220000100800 */
[----:B-1----:R-:W4:Y:S04]  /*32fd0*/  LDL R0, [R1+0xc14] ;  /* 0x000c140001007983 */ /* 0x002f280000100800 */
[----:B---3--:R-:W-:Y:S01]  /*32fe0*/  STL [R1+0x3920], R24 ;  /* 0x0039201801007387 */ /* 0x008fe20000100800 */
[----:B------:R-:W3:Y:S02]  /*32ff0*/  LDL R8, [R1+0xbd0] ;  /* 0x000bd00001087983 */ /* 0x000ee40000100800 */
[----:B------:R-:W3:Y:S02]  /*33000*/  LDL R7, [R1+0xbd4] ;  /* 0x000bd40001077983 */ /* 0x000ee40000100800 */
[----:B------:R-:W-:-:S02]  /*33010*/  @!P0 IMAD.MOV.U32 R13, RZ, RZ, R6 ;  /* 0x000000ffff0d8224 */ /* 0x000fc400078e0006 */
[----:B------:R-:W-:Y:S01]  /*33020*/  @!P0 IMAD.MOV.U32 R12, RZ, RZ, R5 ;  /* 0x000000ffff0c8224 */ /* 0x000fe200078e0005 */
[----:B0-----:R-:W-:Y:S02]  /*33030*/  PRMT R10, RZ, 0x7610, R10 ;  /* 0x00007610ff0a7816 */ /* 0x001fe4000000000a */
[----:B------:R-:W-:-:S04]  /*33040*/  PRMT R11, RZ, 0x7610, R11 ;  /* 0x00007610ff0b7816 */ /* 0x000fc8000000000b */
[----:B------:R4:W3:Y:S04]  /*33050*/  @!P0 LDG.E.U16 R10, [R12.64] ;  /* 0x000000060c0a8981 */ /* 0x0008e8000c1e1500 */
[----:B--2---:R-:W-:Y:S01]  /*33060*/  STL [R1+0x3924], R9 ;  /* 0x0039240901007387 */ /* 0x004fe20000100800 */
[----:B------:R-:W2:Y:S02]  /*33070*/  LDL R6, [R1+0xba4] ;  /* 0x000ba40001067983 */ /* 0x000ea40000100800 */
[----:B------:R-:W2:Y:S02]  /*33080*/  LDL R5, [R1+0x130c] ;  /* 0x00130c0001057983 */ /* 0x000ea40000100800 */
[----:B----4-:R-:W-:Y:S02]  /*33090*/  @!P0 IMAD.MOV.U32 R12, RZ, RZ, R14 ;  /* 0x000000ffff0c8224 */ /* 0x010fe400078e000e */
[----:B------:R-:W-:Y:S01]  /*330a0*/  @!P0 IMAD.MOV.U32 R13, RZ, RZ, R15 ;  /* 0x000000ffff0d8224 */ /* 0x000fe200078e000f */
[----:B------:R-:W-:-:S04]  /*330b0*/  PRMT R22, RZ, 0x7610, R22 ;  /* 0x00007610ff167816 */ /* 0x000fc80000000016 */
[----:B------:R0:W4:Y:S01]  /*330c0*/  @!P0 LDG.E.U16 R11, [R12.64] ;  /* 0x000000060c0b8981 */ /* 0x000122000c1e1500 */
[----:B------:R-:W-:Y:S01]  /*330d0*/  PRMT R20, RZ, 0x7610, R20 ;  /* 0x00007610ff147816 */ /* 0x000fe20000000014 */
[----:B0-----:R-:W-:Y:S02]  /*330e0*/  @!P0 IMAD.MOV.U32 R12, RZ, RZ, R0 ;  /* 0x000000ffff0c8224 */ /* 0x001fe400078e0000 */
[----:B------:R-:W-:-:S05]  /*330f0*/  @!P0 IMAD.MOV.U32 R13, RZ, RZ, R4 ;  /* 0x000000ffff0d8224 */ /* 0x000fca00078e0004 */
[----:B------:R3:W4:Y:S02]  /*33100*/  @!P0 LDG.E.U16 R22, [R12.64] ;  /* 0x000000060c168981 */ /* 0x000724000c1e1500 */
[----:B---3--:R-:W-:Y:S02]  /*33110*/  @!P0 IMAD.MOV.U32 R12, RZ, RZ, R7 ;  /* 0x000000ffff0c8224 */ /* 0x008fe400078e0007 */
[----:B------:R-:W-:-:S05]  /*33120*/  @!P0 IMAD.MOV.U32 R13, RZ, RZ, R8 ;  /* 0x000000ffff0d8224 */ /* 0x000fca00078e0008 */
[----:B------:R0:W3:Y:S02]  /*33130*/  @!P0 LDG.E.U16 R20, [R12.64] ;  /* 0x000000060c148981 */ /* 0x0000e4000c1e1500 */
[----:B0-----:R-:W-:Y:S01]  /*33140*/  PRMT R12, RZ, 0x7610, R12 ;  /* 0x00007610ff0c7816 */ /* 0x001fe2000000000c */
[----:B--2---:R-:W-:Y:S02]  /*33150*/  @!P0 IMAD.MOV.U32 R15, RZ, RZ, R6 ;  /* 0x000000ffff0f8224 */ /* 0x004fe400078e0006 */
[----:B------:R-:W-:-:S05]  /*33160*/  @!P0 IMAD.MOV.U32 R14, RZ, RZ, R5 ;  /* 0x000000ffff0e8224 */ /* 0x000fca00078e0005 */
[----:B------:R-:W2:Y:S04]  /*33170*/  @!P0 LDG.E.U16 R12, [R14.64] ;  /* 0x000000060e0c8981 */ /* 0x000ea8000c1e1500 */
[----:B------:R-:W-:Y:S04]  /*33180*/  STL [R1+0x3928], R10 ;  /* 0x0039280a01007387 */ /* 0x000fe80000100800 */
[----:B----4-:R0:W-:Y:S01]  /*33190*/  STL [R1+0x392c], R11 ;  /* 0x00392c0b01007387 */ /* 0x0101e20000100800 */
[----:B------:R-:W4:Y:S02]  /*331a0*/  LDL R4, [R1+0x1310] ;  /* 0x0013100001047983 */ /* 0x000f240000100800 */
[----:B------:R-:W4:Y:S01]  /*331b0*/  LDL R0, [R1+0x134c] ;  /* 0x00134c0001007983 */ /* 0x000f220000100800 */
[----:B------:R-:W-:Y:S01]  /*331c0*/  STL [R1+0x3900], R22 ;  /* 0x0039001601007387 */ /* 0x000fe20000100800 */
[----:B------:R-:W4:Y:S03]  /*331d0*/  LDL R16, [R1+0x1350] ;  /* 0x0013500001107983 */ /* 0x000f260000100800 */
[----:B0-----:R-:W4:Y:S04]  /*331e0*/  LDL R11, [R1+0x1364] ;  /* 0x00136400010b7983 */ /* 0x001f280000100800 */
[----:B---3--:R-:W-:Y:S01]  /*331f0*/  STL [R1+0x3904], R20 ;  /* 0x0039041401007387 */ /* 0x008fe20000100800 */
[----:B------:R-:W3:Y:S02]  /*33200*/  LDL R10, [R1+0xc48] ;  /* 0x000c4800010a7983 */ /* 0x000ee40000100800 */
[----:B------:R-:W3:Y:S02]  /*33210*/  LDL R9, [R1+0xc4c] ;  /* 0x000c4c0001097983 */ /* 0x000ee40000100800 */
[----:B------:R-:W3:Y:S01]  /*33220*/  LDL R8, [R1+0xc08] ;  /* 0x000c080001087983 */ /* 0x000ee20000100800 */
[----:B------:R-:W3:Y:S04]  /*33230*/  LDL R7, [R1+0xc0c] ;  /* 0x000c0c0001077983 */ /* 0x000ee80000100800 */
[----:B--2---:R-:W-:Y:S01]  /*33240*/  STL [R1+0x3908], R12 ;  /* 0x0039080c01007387 */ /* 0x004fe20000100800 */
[----:B------:R-:W2:Y:S02]  /*33250*/  LDL R6, [R1+0xbc8] ;  /* 0x000bc80001067983 */ /* 0x000ea40000100800 */
[----:B------:R-:W2:Y:S01]  /*33260*/  LDL R5, [R1+0xbcc] ;  /* 0x000bcc0001057983 */ /* 0x000ea20000100800 */
[----:B------:R-:W-:Y:S01]  /*33270*/  PRMT R13, RZ, 0x7610, R13 ;  /* 0x00007610ff0d7816 */ /* 0x000fe2000000000d */
[----:B----4-:R-:W-:-:S02]  /*33280*/  @!P0 IMAD.MOV.U32 R14, RZ, RZ, R0 ;  /* 0x000000ffff0e8224 */ /* 0x010fc400078e0000 */
[----:B------:R-:W-:Y:S01]  /*33290*/  @!P0 IMAD.MOV.U32 R15, RZ, RZ, R4 ;  /* 0x000000ffff0f8224 */ /* 0x000fe200078e0004 */
[----:B------:R-:W-:Y:S02]  /*332a0*/  PRMT R17, RZ, 0x7610, R17 ;  /* 0x00007610ff117816 */ /* 0x000fe40000000011 */
[----:B------:R-:W-:Y:S02]  /*332b0*/  PRMT R19, RZ, 0x7610, R19 ;  /* 0x00007610ff137816 */ /* 0x000fe40000000013 */
[----:B------:R-:W-:Y:S02]  /*332c0*/  PRMT R21, RZ, 0x7610, R21 ;  /* 0x00007610ff157816 */ /* 0x000fe40000000015 */
[----:B------:R-:W-:Y:S01]  /*332d0*/  PRMT R23, RZ, 0x7610, R23 ;  /* 0x00007610ff177816 */ /* 0x000fe20000000017 */
[----:B------:R0:W4:Y:S04]  /*332e0*/  @!P0 LDG.E.U16 R13, [R14.64] ;  /* 0x000000060e0d8981 */ /* 0x000128000c1e1500 */
[----:B------:R-:W4:Y:S04]  /*332f0*/  LDL R0, [R1+0x1314] ;  /* 0x0013140001007983 */ /* 0x000f280000100800 */
[----:B------:R-:W4:Y:S01]  /*33300*/  LDL R4, [R1+0xba0] ;  /* 0x000ba00001047983 */ /* 0x000f220000100800 */
[----:B0-----:R-:W-:-:S02]  /*33310*/  @!P0 IMAD.MOV.U32 R14, RZ, RZ, R11 ;  /* 0x000000ffff0e8224 */ /* 0x001fc400078e000b */
[----:B------:R-:W-:-:S05]  /*33320*/  @!P0 IMAD.MOV.U32 R15, RZ, RZ, R16 ;  /* 0x000000ffff0f8224 */ /* 0x000fca00078e0010 */
[----:B------:R3:W4:Y:S02]  /*33330*/  @!P0 LDG.E.U16 R17, [R14.64] ;  /* 0x000000060e118981 */ /* 0x000724000c1e1500 */
[----:B---3--:R-:W-:Y:S02]  /*33340*/  @!P0 IMAD.MOV.U32 R14, RZ, RZ, R9 ;  /* 0x000000ffff0e8224 */ /* 0x008fe400078e0009 */
[----:B------:R-:W-:-:S05]  /*33350*/  @!P0 IMAD.MOV.U32 R15, RZ, RZ, R10 ;  /* 0x000000ffff0f8224 */ /* 0x000fca00078e000a */
[----:B------:R0:W3:Y:S02]  /*33360*/  @!P0 LDG.E.U16 R19, [R14.64] ;  /* 0x000000060e138981 */ /* 0x0000e4000c1e1500 */
[----:B0-----:R-:W-:Y:S02]  /*33370*/  @!P0 IMAD.MOV.U32 R14, RZ, RZ, R7 ;  /* 0x000000ffff0e8224 */ /* 0x001fe400078e0007 */
[----:B------:R-:W-:-:S05]  /*33380*/  @!P0 IMAD.MOV.U32 R15, RZ, RZ, R8 ;  /* 0x000000ffff0f8224 */ /* 0x000fca00078e0008 */
[----:B------:R2:W3:Y:S02]  /*33390*/  @!P0 LDG.E.U16 R21, [R14.64] ;  /* 0x000000060e158981 */ /* 0x0004e4000c1e1500 */
[----:B--2---:R-:W-:Y:S02]  /*333a0*/  @!P0 IMAD.MOV.U32 R15, RZ, RZ, R6 ;  /* 0x000000ffff0f8224 */ /* 0x004fe400078e0006 */
[----:B------:R-:W-:-:S05]  /*333b0*/  @!P0 IMAD.MOV.U32 R14, RZ, RZ, R5 ;  /* 0x000000ffff0e8224 */ /* 0x000fca00078e0005 */
[----:B------:R0:W2:Y:S04]  /*333c0*/  @!P0 LDG.E.U16 R23, [R14.64] ;  /* 0x000000060e178981 */ /* 0x0000a8000c1e1500 */
[----:B----4-:R-:W-:Y:S01]  /*333d0*/  STL [R1+0x390c], R13 ;  /* 0x00390c0d01007387 */ /* 0x010fe20000100800 */
[----:B------:R-:W-:-:S03]  /*333e0*/  PRMT R25, RZ, 0x7610, R25 ;  /* 0x00007610ff197816 */ /* 0x000fc60000000019 */
[----:B------:R-:W-:Y:S01]  /*333f0*/  STL [R1+0x3910], R17 ;  /* 0x0039101101007387 */ /* 0x000fe20000100800 */
[----:B0-----:R-:W-:-:S03]  /*33400*/  @!P0 IMAD.MOV.U32 R14, RZ, RZ, R0 ;  /* 0x000000ffff0e8224 */ /* 0x001fc600078e0000 */
[----:B---3--:R-:W-:Y:S04]  /*33410*/  STL [R1+0x38ec], R19 ;  /* 0x0038ec1301007387 */ /* 0x008fe80000100800 */
[----:B------:R-:W-:Y:S01]  /*33420*/  STL [R1+0x38f0], R21 ;  /* 0x0038f01501007387 */ /* 0x000fe20000100800 */
[----:B------:R-:W-:-:S05]  /*33430*/  @!P0 IMAD.MOV.U32 R15, RZ, RZ, R4 ;  /* 0x000000ffff0f8224 */ /* 0x000fca00078e0004 */
[----:B------:R0:W3:Y:S04]  /*33440*/  @!P0 LDG.E.U16 R25, [R14.64] ;  /* 0x000000060e198981 */ /* 0x0000e8000c1e1500 */
[----:B--2---:R1:W-:Y:S04]  /*33450*/  STL [R1+0x38f4], R23 ;  /* 0x0038f41701007387 */ /* 0x0043e80000100800 */
[----:B-1----:R-:W2:Y:S01]  /*33460*/  LDL.LU R23, [R1+0x20c] ;  /* 0x00020c0001177983 */ /* 0x002ea20000300800 */
[----:B------:R-:W4:Y:S02]  /*33470*/  LDL.LU R21, [R1+0x1f4] ;  /* 0x0001f40001157983 */ /* 0x000f240000300800 */
        /* <DEDUP_REMOVED lines=17> */
[----:B------:R-:W2:Y:S01]  /*33590*/  LDL.LU R28, [R1] ;  /* 0x00000000011c7983 */ /* 0x000ea20000300800 */
[----:B0-----:R-:W2:Y:S04]  /*335a0*/  LDL R14, [R1+0x1318] ;  /* 0x00131800010e7983 */ /* 0x001ea80000100800 */
[----:B------:R-:W2:Y:S01]  /*335b0*/  LDL R15, [R1+0x1354] ;  /* 0x00135400010f7983 */ /* 0x000ea20000100800 */
[----:B------:R-:W-:-:S03]  /*335c0*/  PRMT R27, RZ, 0x7610, R27 ;  /* 0x00007610ff1b7816 */ /* 0x000fc6000000001b */
[----:B---3--:R0:W-:Y:S04]  /*335d0*/  STL [R1+0x38f8], R25 ;  /* 0x0038f81901007387 */ /* 0x0081e80000100800 */
[----:B0-----:R-:W3:Y:S01]  /*335e0*/  LDL.LU R25, [R1+0x234] ;  /* 0x0002340001197983 */ /* 0x001ee20000300800 */
[----:B--2---:R-:W-:-:S04]  /*335f0*/  @!P0 LOP3.LUT R15, R15, R14, RZ, 0x3c, !PT ;  /* 0x0000000e0f0f8212 */ /* 0x004fc800078e3cff */
[----:B------:R-:W-:-:S04]  /*33600*/  @!P0 LOP3.LUT R14, R15, R14, RZ, 0x3c, !PT ;  /* 0x0000000e0f0e8212 */ /* 0x000fc800078e3cff */
[----:B------:R-:W-:-:S05]  /*33610*/  @!P0 LOP3.LUT R15, R15, R14, RZ, 0x3c, !PT ;  /* 0x0000000e0f0f8212 */ /* 0x000fca00078e3cff */
[----:B------:R0:W2:Y:S04]  /*33620*/  @!P0 LDG.E.U16 R27, [R14.64] ;  /* 0x000000060e1b8981 */ /* 0x0000a8000c1e1500 */
[----:B0-----:R-:W3:Y:S04]  /*33630*/  LDL R14, [R1+0x1358] ;  /* 0x00135800010e7983 */ /* 0x001ee80000100800 */
[----:B------:R-:W3:Y:S01]  /*33640*/  LDL R15, [R1+0x1360] ;  /* 0x00136000010f7983 */ /* 0x000ee20000100800 */
[----:B------:R-:W-:-:S03]  /*33650*/  PRMT R29, RZ, 0x7610, R29 ;  /* 0x00007610ff1d7816 */ /* 0x000fc6000000001d */
[----:B------:R-:W0:Y:S04]  /*33660*/  S2R R16, SR_TID.X ;  /* 0x0000000000107919 */ /* 0x000e280000002100 */
[----:B--2---:R1:W-:Y:S04]  /*33670*/  STL [R1+0x3914], R27 ;  /* 0x0039141b01007387 */ /* 0x0043e80000100800 */
[----:B-1----:R-:W2:Y:S01]  /*33680*/  LDL.LU R27, [R1+0x26c] ;  /* 0x00026c00011b7983 */ /* 0x002ea20000300800 */
[----:B---3--:R-:W-:-:S04]  /*33690*/  @!P0 LOP3.LUT R15, R15, R14, RZ, 0x3c, !PT ;  /* 0x0000000e0f0f8212 */ /* 0x008fc800078e3cff */
[----:B------:R-:W-:-:S04]  /*336a0*/  @!P0 LOP3.LUT R14, R15, R14, RZ, 0x3c, !PT ;  /* 0x0000000e0f0e8212 */ /* 0x000fc800078e3cff */
[----:B------:R-:W-:-:S05]  /*336b0*/  @!P0 LOP3.LUT R15, R15, R14, RZ, 0x3c, !PT ;  /* 0x0000000e0f0f8212 */ /* 0x000fca00078e3cff */
[----:B------:R-:W3:Y:S01]  /*336c0*/  @!P0 LDG.E.U16 R29, [R14.64] ;  /* 0x000000060e1d8981 */ /* 0x000ee2000c1e1500 */
[----:B0-----:R-:W-:-:S05]  /*336d0*/  LOP3.LUT R16, R16, 0x7f, RZ, 0xc0, !PT ;  /* 0x0000007f10107812 */ /* 0x001fca00078ec0ff */
[----:B------:R-:W-:-:S05]  /*336e0*/  IMAD.SHL.U32 R16, R16, 0x2, RZ ;  /* 0x0000000210107824 */ /* 0x000fca00078e00ff */
[----:B------:R-:W-:-:S05]  /*336f0*/  LOP3.LUT R16, R16, 0x20, RZ, 0x3c, !PT ;  /* 0x0000002010107812 */ /* 0x000fca00078e3cff */
[----:B--2---:R-:W-:Y:S01]  /*33700*/  STS.U16 [R16+0x3a00], R27 ;  /* 0x003a001b10007388 */ /* 0x004fe20000000400 */
[----:B------:R-:W-:Y:S02]  /*33710*/  STS.U16 [R16+0x4200], R25 ;  /* 0x0042001910007388 */ /* 0x000fe40000000400 */
[----:B------:R-:W-:Y:S02]  /*33720*/  STS.U16 [R16+0x4a00], R23 ;  /* 0x004a001710007388 */ /* 0x000fe40000000400 */
        /* <DEDUP_REMOVED lines=15> */
[----:B------:R-:W-:Y:S01]  /*33820*/  STS.U16 [R16+0xca00], R26 ;  /* 0x00ca001a10007388 */ /* 0x000fe20000000400 */
[----:B---3--:R-:W-:Y:S01]  /*33830*/  STL [R1+0x3918], R29 ;  /* 0x0039181d01007387 */ /* 0x008fe20000100800 */
[----:B------:R0:W-:Y:S03]  /*33840*/  STS.U16 [R16+0xd200], R5 ;  /* 0x00d2000510007388 */ /* 0x0001e60000000400 */
[----:B0-----:R-:W2:Y:S04]  /*33850*/  LDL.LU R5, [R1+0x2f8] ;  /* 0x0002f80001057983 */ /* 0x001ea80000300800 */
[----:B------:R-:W0:Y:S01]  /*33860*/  S2R R26, SR_TID.X ;  /* 0x00000000001a7919 */ /* 0x000e220000002100 */
[----:B------:R1:W-:Y:S02]  /*33870*/  STS.U16 [R16+0xda00], R4 ;  /* 0x00da000410007388 */ /* 0x0003e40000000400 */
[----:B------:R3:W-:Y:S01]  /*33880*/  STS.U16 [R16+0xe200], R28 ;  /* 0x00e2001c10007388 */ /* 0x0007e20000000400 */
[----:B0-----:R-:W-:-:S05]  /*33890*/  LOP3.LUT R26, R26, 0x7f, RZ, 0xc0, !PT ;  /* 0x0000007f1a1a7812 */ /* 0x001fca00078ec0ff */
[----:B------:R-:W-:-:S05]  /*338a0*/  IMAD.SHL.U32 R7, R26, 0x2, RZ ;  /* 0x000000021a077824 */ /* 0x000fca00078e00ff */
[C---:B------:R-:W-:Y:S01]  /*338b0*/  LOP3.LUT R6, R7.reuse, 0x30, RZ, 0x3c, !PT ;  /* 0x0000003007067812 */ /* 0x040fe200078e3cff */
[----:B--2---:R0:W-:Y:S01]  /*338c0*/  STL [R1+0x3958], R5 ;  /* 0x0039580501007387 */ /* 0x0041e20000100800 */
[----:B-1----:R-:W2:Y:S02]  /*338d0*/  LDL.LU R4, [R1+0x2e4] ;  /* 0x0002e40001047983 */ /* 0x002ea40000300800 */
[----:B---3--:R-:W3:Y:S02]  /*338e0*/  LDL.LU R16, [R1+0x2d0] ;  /* 0x0002d00001107983 */ /* 0x008ee40000300800 */
[----:B------:R-:W4:Y:S01]  /*338f0*/  LDL.LU R28, [R1+0x2bc] ;  /* 0x0002bc00011c7983 */ /* 0x000f220000300800 */
        /* <DEDUP_REMOVED lines=16> */
[----:B0-----:R-:W-:Y:S01]  /*33a00*/  LOP3.LUT R5, R7, 0x20, RZ, 0x3c, !PT ;  /* 0x0000002007057812 */ /* 0x001fe200078e3cff */
[----:B------:R-:W2:Y:S01]  /*33a10*/  LDL.LU R10, [R1+0x80] ;  /* 0x00008000010a7983 */ /* 0x000ea20000300800 */
[----:B------:R-:W2:Y:S02]  /*33a20*/  LDL.LU R9, [R1+0x68] ;  /* 0x0000680001097983 */ /* 0x000ea40000300800 */
[----:B------:R-:W2:Y:S02]  /*33a30*/  LDL.LU R24, [R1+0x50] ;  /* 0x0000500001187983 */ /* 0x000ea40000300800 */
[----:B------:R-:W2:Y:S01]  /*33a40*/  LDL.LU R8, [R1+0x38] ;  /* 0x0000380001087983 */ /* 0x000ea20000300800 */
[----:B------:R-:W2:Y:S04]  /*33a50*/  LDL.LU R7, [R1+0x20] ;  /* 0x0000200001077983 */ /* 0x000ea80000300800 */
[----:B------:R0:W-:Y:S01]  /*33a60*/  STS.U16 [R5+0xea00], R18 ;  /* 0x00ea001205007388 */ /* 0x0001e20000000400 */
[----:B------:R1:W-:Y:S02]  /*33a70*/  STS.U16 [R5+0xf200], R2 ;  /* 0x00f2000205007388 */ /* 0x0003e40000000400 */
[----:B------:R1:W-:Y:S01]  /*33a80*/  STS.U16 [R5+0xfa00], R3 ;  /* 0x00fa000305007388 */ /* 0x0003e20000000400 */
[----:B0-----:R-:W2:Y:S01]  /*33a90*/  LDL.LU R18, [R1+0x280] ;  /* 0x0002800001127983 */ /* 0x001ea20000300800 */
[----:B-1----:R-:W2:Y:S02]  /*33aa0*/  LDL.LU R2, [R1+0x294] ;  /* 0x0002940001027983 */ /* 0x002ea40000300800 */
[----:B------:R-:W2:Y:S02]  /*33ab0*/  LDL.LU R5, [R1+0x3958] ;  /* 0x0039580001057983 */ /* 0x000ea40000300800 */
[----:B------:R-:W3:Y:S01]  /*33ac0*/  LDL.LU R3, [R1+0x2a8] ;  /* 0x0002a80001037983 */ /* 0x000ee20000300800 */
[----:B--2---:R0:W-:Y:S01]  /*33ad0*/  STS.U16 [R6+0x300], R5 ;  /* 0x0003000506007388 */ /* 0x0041e20000000400 */
[----:B------:R1:W-:Y:S02]  /*33ae0*/  STS.U16 [R6+0xb00], R4 ;  /* 0x000b000406007388 */ /* 0x0003e40000000400 */
[----:B---3--:R2:W-:Y:S02]  /*33af0*/  STS.U16 [R6+0x1300], R16 ;  /* 0x0013001006007388 */ /* 0x0085e40000000400 */
[----:B----4-:R3:W-:Y:S01]  /*33b00*/  STS.U16 [R6+0x1b00], R28 ;  /* 0x001b001c06007388 */ /* 0x0107e20000000400 */
        /* <DEDUP_REMOVED lines=17> */
[----:B------:R-:W-:Y:S03]  /*33c20*/  STS.U16 [R6+0xab00], R11 ;  /* 0x00ab000b06007388 */ /* 0x000fe60000000400 */
[----:B0-----:R-:W4:Y:S01]  /*33c30*/  LDL.LU R5, [R1+0x3954] ;  /* 0x0039540001057983 */ /* 0x001f220000300800 */
[----:B------:R-:W-:Y:S02]  /*33c40*/  STS.U16 [R6+0xb300], R10 ;  /* 0x00b3000a06007388 */ /* 0x000fe40000000400 */
[----:B-1----:R-:W4:Y:S02]  /*33c50*/  LDL.LU R4, [R1+0x3950] ;  /* 0x0039500001047983 */ /* 0x002f240000300800 */
[----:B------:R-:W-:Y:S01]  /*33c60*/  STS.U16 [R6+0xbb00], R9 ;  /* 0x00bb000906007388 */ /* 0x000fe20000000400 */
[----:B--2---:R-:W2:Y:S04]  /*33c70*/  LDL.LU R16, [R1+0x394c] ;  /* 0x00394c0001107983 */ /* 0x004ea80000300800 */
[----:B------:R-:W-:Y:S01]  /*33c80*/  STS.U16 [R6+0xc300], R24 ;  /* 0x00c3001806007388 */ /* 0x000fe20000000400 */
[----:B---3--:R-:W3:Y:S02]  /*33c90*/  LDL.LU R28, [R1+0x3948] ;  /* 0x00394800011c7983 */ /* 0x008ee40000300800 */
[----:B------:R0:W-:Y:S02]  /*33ca0*/  STS.U16 [R6+0xcb00], R8 ;  /* 0x00cb000806007388 */ /* 0x0001e40000000400 */
[----:B0-----:R-:W2:Y:S04]  /*33cb0*/  LDL.LU R8, [R1+0x2e0] ;  /* 0x0002e00001087983 */ /* 0x001ea80000300800 */
[----:B------:R-:W0:Y:S04]  /*33cc0*/  S2R R0, SR_TID.X ;  /* 0x0000000000007919 */ /* 0x000e280000002100 */
[----:B--2---:R1:W-:Y:S04]  /*33cd0*/  STL [R1+0x3940], R8 ;  /* 0x0039400801007387 */ /* 0x0043e80000100800 */
[----:B-1----:R-:W2:Y:S01]  /*33ce0*/  LDL.LU R8, [R1+0x2f4] ;  /* 0x0002f40001087983 */ /* 0x002ea20000300800 */
[----:B------:R1:W-:Y:S02]  /*33cf0*/  STS.U16 [R6+0xd300], R7 ;  /* 0x00d3000706007388 */ /* 0x0003e40000000400 */
[----:B------:R1:W-:Y:S01]  /*33d00*/  STS.U16 [R6+0xdb00], R26 ;  /* 0x00db001a06007388 */ /* 0x0003e20000000400 */
[----:B0-----:R-:W-:-:S05]  /*33d10*/  LOP3.LUT R0, R0, 0x7f, RZ, 0xc0, !PT ;  /* 0x0000007f00007812 */ /* 0x001fca00078ec0ff */
[C---:B------:R-:W-:Y:S02]  /*33d20*/  IMAD.SHL.U32 R22, R0.reuse, 0x2, RZ ;  /* 0x0000000200167824 */ /* 0x040fe400078e00ff */
[----:B------:R-:W-:Y:S01]  /*33d30*/  IMAD.SHL.U32 R0, R0, 0x2, RZ ;  /* 0x0000000200007824 */ /* 0x000fe200078e00ff */
[----:B--2---:R0:W-:Y:S01]  /*33d40*/  STL [R1+0x3944], R8 ;  /* 0x0039440801007387 */ /* 0x0041e20000100800 */
[----:B-1----:R-:W2:Y:S02]  /*33d50*/  LDL.LU R7, [R1+0x2cc] ;  /* 0x0002cc0001077983 */ /* 0x002ea40000300800 */
        /* <DEDUP_REMOVED lines=15> */
[----:B------:R-:W2:Y:S01]  /*33e50*/  LDL.LU R12, [R1+0x7c] ;  /* 0x00007c00010c7983 */ /* 0x000ea20000300800 */
[----:B0-----:R-:W-:Y:S01]  /*33e60*/  LOP3.LUT R8, R0, 0x30, RZ, 0x3c, !PT ;  /* 0x0000003000087812 */ /* 0x001fe200078e3cff */
[----:B------:R-:W2:Y:S01]  /*33e70*/  LDL.LU R20, [R1+0x64] ;  /* 0x0000640001147983 */ /* 0x000ea20000300800 */
[----:B------:R-:W2:Y:S01]  /*33e80*/  LDL.LU R10, [R1+0x4c] ;  /* 0x00004c00010a7983 */ /* 0x000ea20000300800 */
[----:B------:R-:W2:Y:S02]  /*33e90*/  LDL.LU R9, [R1+0x34] ;  /* 0x0000340001097983 */ /* 0x000ea40000300800 */
[----:B------:R-:W2:Y:S02]  /*33ea0*/  LDL.LU R24, [R1+0x1c] ;  /* 0x00001c0001187983 */ /* 0x000ea40000300800 */
[----:B------:R-:W2:Y:S01]  /*33eb0*/  LDL.LU R0, [R1+0x8] ;  /* 0x0000080001007983 */ /* 0x000ea20000300800 */
[----:B---3--:R0:W-:Y:S01]  /*33ec0*/  STS.U16 [R8+0xe300], R28 ;  /* 0x00e3001c08007388 */ /* 0x0081e20000000400 */
[----:B------:R1:W-:Y:S02]  /*33ed0*/  STS.U16 [R8+0xeb00], R16 ;  /* 0x00eb001008007388 */ /* 0x0003e40000000400 */
[----:B----4-:R3:W-:Y:S02]  /*33ee0*/  STS.U16 [R8+0xf300], R4 ;  /* 0x00f3000408007388 */ /* 0x0107e40000000400 */
[----:B------:R4:W-:Y:S01]  /*33ef0*/  STS.U16 [R8+0xfb00], R5 ;  /* 0x00fb000508007388 */ /* 0x0009e20000000400 */
[----:B0-----:R-:W2:Y:S01]  /*33f00*/  LDL.LU R28, [R1+0x21c] ;  /* 0x00021c00011c7983 */ /* 0x001ea20000300800 */
[----:B-1----:R-:W2:Y:S02]  /*33f10*/  LDL.LU R16, [R1+0x264] ;  /* 0x0002640001107983 */ /* 0x002ea40000300800 */
[----:B---3--:R-:W2:Y:S02]  /*33f20*/  LDL.LU R4, [R1+0x27c] ;  /* 0x00027c0001047983 */ /* 0x008ea40000300800 */
[----:B----4-:R-:W4:Y:S01]  /*33f30*/  LDL.LU R8, [R1+0x3944] ;  /* 0x0039440001087983 */ /* 0x010f220000300800 */
[C---:B------:R-:W-:Y:S01]  /*33f40*/  LOP3.LUT R11, R22.reuse, 0x40, RZ, 0x3c, !PT ;  /* 0x00000040160b7812 */ /* 0x040fe200078e3cff */
[----:B------:R-:W2:Y:S04]  /*33f50*/  LDL.LU R5, [R1+0x290] ;  /* 0x0002900001057983 */ /* 0x000ea80000300800 */
[----:B----4-:R0:W-:Y:S04]  /*33f60*/  STS.U16 [R11+0x400], R8 ;  /* 0x000400080b007388 */ /* 0x0101e80000000400 */
[----:B0-----:R-:W4:Y:S04]  /*33f70*/  LDL.LU R8, [R1+0x3940] ;  /* 0x0039400001087983 */ /* 0x001f280000300800 */
[----:B----4-:R0:W-:Y:S01]  /*33f80*/  STS.U16 [R11+0xc00], R8 ;  /* 0x000c00080b007388 */ /* 0x0101e20000000400 */
[----:B--2---:R1:W-:Y:S02]  /*33f90*/  STS.U16 [R11+0x1400], R7 ;  /* 0x001400070b007388 */ /* 0x0043e40000000400 */
[----:B------:R2:W-:Y:S02]  /*33fa0*/  STS.U16 [R11+0x1c00], R6 ;  /* 0x001c00060b007388 */ /* 0x0005e40000000400 */
[----:B------:R4:W-:Y:S01]  /*33fb0*/  STS.U16 [R11+0x2400], R26 ;  /* 0x0024001a0b007388 */ /* 0x0009e20000000400 */
[----:B0-----:R-:W3:Y:S01]  /*33fc0*/  LDL.LU R8, [R1+0x393c] ;  /* 0x00393c0001087983 */ /* 0x001ee20000300800 */
[----:B-1----:R-:W3:Y:S02]  /*33fd0*/  LDL.LU R7, [R1+0x3938] ;  /* 0x0039380001077983 */ /* 0x002ee40000300800 */
[----:B--2---:R-:W2:Y:S02]  /*33fe0*/  LDL.LU R6, [R1+0x3934] ;  /* 0x0039340001067983 */ /* 0x004ea40000300800 */
[----:B----4-:R-:W4:Y:S01]  /*33ff0*/  LDL.LU R26, [R1+0x3930] ;  /* 0x00393000011a7983 */ /* 0x010f220000300800 */
        /* <DEDUP_REMOVED lines=20> */
[----:B------:R1:W-:Y:S01]  /*34140*/  STS.U16 [R11+0xcc00], R9 ;  /* 0x00cc00090b007388 */ /* 0x0003e20000000400 */
[----:B------:R1:W-:Y:S02]  /*34150*/  STS.U16 [R11+0xd400], R24 ;  /* 0x00d400180b007388 */ /* 0x0003e40000000400 */
[----:B------:R1:W-:Y:S01]  /*34160*/  STS.U16 [R11+0xdc00], R0 ;  /* 0x00dc00000b007388 */ /* 0x0003e20000000400 */
[----:B0-----:R-:W3:Y:S01]  /*34170*/  LDL.LU R10, [R1+0x2f0] ;  /* 0x0002f000010a7983 */ /* 0x001ee20000300800 */
[----:B-1----:R-:W3:Y:S02]  /*34180*/  LDL.LU R9, [R1+0x2dc] ;  /* 0x0002dc0001097983 */ /* 0x002ee40000300800 */
        /* <DEDUP_REMOVED lines=14> */
[----:B------:R-:W-:Y:S01]  /*34270*/  LOP3.LUT R29, R22, 0x50, RZ, 0x3c, !PT ;  /* 0x00000050161d7812 */ /* 0x000fe200078e3cff */
[----:B----4-:R0:W-:Y:S01]  /*34280*/  STS.U16 [R11+0xe400], R26 ;  /* 0x00e4001a0b007388 */ /* 0x0101e20000000400 */
[----:B--2---:R1:W-:Y:S02]  /*34290*/  STS.U16 [R11+0xec00], R6 ;  /* 0x00ec00060b007388 */ /* 0x0043e40000000400 */
[----:B---3--:R2:W-:Y:S01]  /*342a0*/  STS.U16 [R11+0xf400], R7 ;  /* 0x00f400070b007388 */ /* 0x0085e20000000400 */
[----:B0-----:R-:W3:Y:S01]  /*342b0*/  LDL.LU R26, [R1+0x260] ;  /* 0x00026000011a7983 */ /* 0x001ee20000300800 */
[----:B------:R-:W4:Y:S02]  /*342c0*/  LDL.LU R23, [R1+0xa8] ;  /* 0x0000a80001177983 */ /* 0x000f240000300800 */
[----:B------:R-:W3:Y:S02]  /*342d0*/  LDL.LU R21, [R1+0x90] ;  /* 0x0000900001157983 */ /* 0x000ee40000300800 */
[----:B------:R-:W3:Y:S01]  /*342e0*/  LDL.LU R19, [R1+0x78] ;  /* 0x0000780001137983 */ /* 0x000ee20000300800 */
[----:B------:R-:W3:Y:S01]  /*342f0*/  LDL.LU R17, [R1+0x60] ;  /* 0x0000600001117983 */ /* 0x000ee20000300800 */
[----:B------:R-:W3:Y:S02]  /*34300*/  LDL.LU R13, [R1+0x48] ;  /* 0x00004800010d7983 */ /* 0x000ee40000300800 */
[----:B------:R-:W3:Y:S02]  /*34310*/  LDL.LU R12, [R1+0x30] ;  /* 0x00003000010c7983 */ /* 0x000ee40000300800 */
[----:B------:R-:W3:Y:S01]  /*34320*/  LDL.LU R22, [R1+0x18] ;  /* 0x0000180001167983 */ /* 0x000ee20000300800 */
[----:B-1----:R-:W3:Y:S01]  /*34330*/  LDL.LU R6, [R1+0x278] ;  /* 0x0002780001067983 */ /* 0x002ee20000300800 */
[----:B--2---:R-:W2:Y:S03]  /*34340*/  LDL.LU R7, [R1+0x28c] ;  /* 0x00028c0001077983 */ /* 0x004ea60000300800 */
[----:B------:R0:W-:Y:S04]  /*34350*/  STS.U16 [R11+0xfc00], R8 ;  /* 0x00fc00080b007388 */ /* 0x0001e80000000400 */
[----:B0-----:R-:W2:Y:S01]  /*34360*/  LDL.LU R11, [R1+0x392c] ;  /* 0x00392c00010b7983 */ /* 0x001ea20000300800 */
[----:B------:R-:W2:Y:S03]  /*34370*/  LDL.LU R8, [R1+0x2a0] ;  /* 0x0002a00001087983 */ /* 0x000ea60000300800 */
[----:B------:R0:W-:Y:S01]  /*34380*/  STS.U16 [R29+0x500], R10 ;  /* 0x0005000a1d007388 */ /* 0x0001e20000000400 */
[----:B------:R1:W-:Y:S02]  /*34390*/  STS.U16 [R29+0xd00], R9 ;  /* 0x000d00091d007388 */ /* 0x0003e40000000400 */
[----:B------:R1:W-:Y:S02]  /*343a0*/  STS.U16 [R29+0x1500], R24 ;  /* 0x001500181d007388 */ /* 0x0003e40000000400 */
[----:B------:R1:W-:Y:S01]  /*343b0*/  STS.U16 [R29+0x1d00], R0 ;  /* 0x001d00001d007388 */ /* 0x0003e20000000400 */
[----:B0-----:R-:W4:Y:S01]  /*343c0*/  LDL.LU R10, [R1+0x3928] ;  /* 0x00392800010a7983 */ /* 0x001f220000300800 */
[----:B-1----:R-:W4:Y:S02]  /*343d0*/  LDL.LU R9, [R1+0x3924] ;  /* 0x0039240001097983 */ /* 0x002f240000300800 */
[----:B------:R-:W4:Y:S02]  /*343e0*/  LDL.LU R24, [R1+0x3920] ;  /* 0x0039200001187983 */ /* 0x000f240000300800 */
[----:B------:R-:W4:Y:S01]  /*343f0*/  LDL.LU R0, [R1+0x391c] ;  /* 0x00391c0001007983 */ /* 0x000f220000300800 */
[----:B--2---:R-:W-:Y:S01]  /*34400*/  STS.U16 [R29+0x2500], R8 ;  /* 0x002500081d007388 */ /* 0x004fe20000000400 */
[----:B------:R-:W-:Y:S02]  /*34410*/  STS.U16 [R29+0x2d00], R7 ;  /* 0x002d00071d007388 */ /* 0x000fe40000000400 */
[----:B---3--:R-:W-:Y:S02]  /*34420*/  STS.U16 [R29+0x3500], R6 ;  /* 0x003500061d007388 */ /* 0x008fe40000000400 */
        /* <DEDUP_REMOVED lines=10> */
[----:B------:R0:W-:Y:S02]  /*344d0*/  STS.U16 [R29+0x8d00], R27 ;  /* 0x008d001b1d007388 */ /* 0x0001e40000000400 */
[----:B------:R-:W-:Y:S02]  /*344e0*/  STS.U16 [R29+0x9500], R25 ;  /* 0x009500191d007388 */ /* 0x000fe40000000400 */
[----:B------:R1:W-:Y:S01]  /*344f0*/  STS.U16 [R29+0x9d00], R20 ;  /* 0x009d00141d007388 */ /* 0x0003e20000000400 */
[----:B0-----:R-:W2:Y:S04]  /*34500*/  LDL.LU R27, [R1+0x2ec] ;  /* 0x0002ec00011b7983 */ /* 0x001ea80000300800 */
[----:B-1----:R-:W0:Y:S04]  /*34510*/  S2R R20, SR_TID.X ;  /* 0x0000000000147919 */ /* 0x002e280000002100 */
[----:B----4-:R-:W-:Y:S01]  /*34520*/  STS.U16 [R29+0xa500], R23 ;  /* 0x00a500171d007388 */ /* 0x010fe20000000400 */
[----:B------:R-:W-:Y:S02]  /*34530*/  STS.U16 [R29+0xad00], R21 ;  /* 0x00ad00151d007388 */ /* 0x000fe40000000400 */
[----:B------:R-:W-:Y:S02]  /*34540*/  STS.U16 [R29+0xb500], R19 ;  /* 0x00b500131d007388 */ /* 0x000fe40000000400 */
[----:B------:R1:W-:Y:S01]  /*34550*/  STS.U16 [R29+0xbd00], R17 ;  /* 0x00bd00111d007388 */ /* 0x0003e20000000400 */
[----:B------:R3:W-:Y:S01]  /*34560*/  STS.U16 [R29+0xc500], R13 ;  /* 0x00c5000d1d007388 */ /* 0x0007e20000000400 */
[----:B------:R4:W-:Y:S02]  /*34570*/  STS.U16 [R29+0xcd00], R12 ;  /* 0x00cd000c1d007388 */ /* 0x0009e40000000400 */
[----:B------:R0:W-:Y:S02]  /*34580*/  STS.U16 [R29+0xd500], R22 ;  /* 0x00d500161d007388 */ /* 0x0001e40000000400 */
[----:B------:R0:W-:Y:S01]  /*34590*/  STS.U16 [R29+0xdd00], R0 ;  /* 0x00dd00001d007388 */ /* 0x0001e20000000400 */
[----:B-1----:R-:W2:Y:S01]  /*345a0*/  LDL.LU R17, [R1+0x2d8] ;  /* 0x0002d80001117983 */ /* 0x002ea20000300800 */
[----:B---3--:R-:W3:Y:S02]  /*345b0*/  LDL.LU R13, [R1+0x2c4] ;  /* 0x0002c400010d7983 */ /* 0x008ee40000300800 */
[----:B----4-:R-:W4:Y:S01]  /*345c0*/  LDL.LU R12, [R1+0x2b0] ;  /* 0x0002b000010c7983 */ /* 0x010f220000300800 */
[----:B0-----:R-:W-:-:S05]  /*345d0*/  LOP3.LUT R20, R20, 0x7f, RZ, 0xc0, !PT ;  /* 0x0000007f14147812 */ /* 0x001fca00078ec0ff */
[----:B------:R-:W-:Y:S02]  /*345e0*/  IMAD.SHL.U32 R15, R20, 0x2, RZ ;  /* 0x00000002140f7824 */ /* 0x000fe400078e00ff */
        /* <DEDUP_REMOVED lines=17> */
[----:B------:R-:W4:Y:S03]  /*34700*/  LDL.LU R19, [R1+0x2c] ;  /* 0x00002c0001137983 */ /* 0x000f260000300800 */
        /* <DEDUP_REMOVED lines=8> */
[----:B------:R-:W4:Y:S01]  /*34790*/  LDL.LU R11, [R1+0x23c] ;  /* 0x00023c00010b7983 */ /* 0x000f220000300800 */
[----:B------:R-:W-:-:S05]  /*347a0*/  LOP3.LUT R25, R15, 0x60, RZ, 0x3c, !PT ;  /* 0x000000600f197812 */ /* 0x000fca00078e3cff */
[----:B--2---:R0:W-:Y:S04]  /*347b0*/  STS.U16 [R25+0x600], R27 ;  /* 0x0006001b19007388 */ /* 0x0041e80000000400 */
[----:B0-----:R-:W2:Y:S04]  /*347c0*/  LDL.LU R27, [R1+0x3914] ;  /* 0x00391400011b7983 */ /* 0x001ea80000300800 */
[----:B------:R0:W-:Y:S01]  /*347d0*/  STS.U16 [R25+0xe00], R17 ;  /* 0x000e001119007388 */ /* 0x0001e20000000400 */
[----:B---3--:R1:W-:Y:S02]  /*347e0*/  STS.U16 [R25+0x1600], R13 ;  /* 0x0016000d19007388 */ /* 0x0083e40000000400 */
[----:B----4-:R3:W-:Y:S01]  /*347f0*/  STS.U16 [R25+0x1e00], R12 ;  /* 0x001e000c19007388 */ /* 0x0107e20000000400 */
[----:B0-----:R-:W4:Y:S01]  /*34800*/  LDL.LU R17, [R1+0x3910] ;  /* 0x0039100001117983 */ /* 0x001f220000300800 */
[----:B-1----:R-:W2:Y:S03]  /*34810*/  LDL.LU R13, [R1+0x390c] ;  /* 0x00390c00010d7983 */ /* 0x002ea60000300800 */
[----:B---3--:R-:W3:Y:S04]  /*34820*/  LDL.LU R12, [R1+0x3908] ;  /* 0x00390800010c7983 */ /* 0x008ee80000300800 */
[----:B------:R0:W-:Y:S01]  /*34830*/  STS.U16 [R25+0x2600], R20 ;  /* 0x0026001419007388 */ /* 0x0001e20000000400 */
[----:B------:R1:W-:Y:S02]  /*34840*/  STS.U16 [R25+0x2e00], R22 ;  /* 0x002e001619007388 */ /* 0x0003e40000000400 */
[----:B------:R1:W-:Y:S01]  /*34850*/  STS.U16 [R25+0x3600], R0 ;  /* 0x0036000019007388 */ /* 0x0003e20000000400 */
[----:B0-----:R-:W2:Y:S01]  /*34860*/  LDL.LU R20, [R1+0x3904] ;  /* 0x0039040001147983 */ /* 0x001ea20000300800 */
[----:B-1----:R-:W2:Y:S02]  /*34870*/  LDL.LU R22, [R1+0x3900] ;  /* 0x0039000001167983 */ /* 0x002ea40000300800 */
[----:B------:R-:W2:Y:S01]  /*34880*/  LDL.LU R0, [R1+0x38fc] ;  /* 0x0038fc0001007983 */ /* 0x000ea20000300800 */
        /* <DEDUP_REMOVED lines=17> */
[----:B------:R1:W-:Y:S02]  /*349a0*/  STS.U16 [R25+0xc600], R21 ;  /* 0x00c6001519007388 */ /* 0x0003e40000000400 */
[----:B------:R1:W-:Y:S01]  /*349b0*/  STS.U16 [R25+0xce00], R19 ;  /* 0x00ce001319007388 */ /* 0x0003e20000000400 */
[----:B0-----:R-:W4:Y:S01]  /*349c0*/  LDL.LU R23, [R1+0x2e8] ;  /* 0x0002e80001177983 */ /* 0x001f220000300800 */
[----:B-1----:R-:W4:Y:S02]  /*349d0*/  LDL.LU R21, [R1+0x2d4] ;  /* 0x0002d40001157983 */ /* 0x002f240000300800 */
[----:B------:R-:W4:Y:S01]  /*349e0*/  LDL.LU R19, [R1+0x2c0] ;  /* 0x0002c00001137983 */ /* 0x000f220000300800 */
[----:B--2---:R0:W-:Y:S04]  /*349f0*/  STS.U16 [R25+0xd600], R0 ;  /* 0x00d6000019007388 */ /* 0x0041e80000000400 */
        /* <DEDUP_REMOVED lines=9> */
[----:B------:R-:W2:Y:S03]  /*34a90*/  LDL.LU R5, [R1+0xe8] ;  /* 0x0000e80001057983 */ /* 0x000ea60000300800 */
[----:B------:R0:W-:Y:S01]  /*34aa0*/  STS.U16 [R25+0xde00], R22 ;  /* 0x00de001619007388 */ /* 0x0001e20000000400 */
[----:B------:R1:W-:Y:S02]  /*34ab0*/  STS.U16 [R25+0xe600], R20 ;  /* 0x00e6001419007388 */ /* 0x0003e40000000400 */
[----:B---3--:R3:W-:Y:S01]  /*34ac0*/  STS.U16 [R25+0xee00], R12 ;  /* 0x00ee000c19007388 */ /* 0x0087e20000000400 */
[----:B0-----:R-:W2:Y:S01]  /*34ad0*/  LDL.LU R22, [R1+0x210] ;  /* 0x0002100001167983 */ /* 0x001ea20000300800 */
        /* <DEDUP_REMOVED lines=8> */
[----:B---3--:R-:W3:Y:S03]  /*34b60*/  LDL.LU R12, [R1+0x270] ;  /* 0x00027000010c7983 */ /* 0x008ee60000300800 */
[----:B------:R0:W-:Y:S01]  /*34b70*/  STS.U16 [R25+0xf600], R13 ;  /* 0x00f6000d19007388 */ /* 0x0001e20000000400 */
[----:B----4-:R1:W-:Y:S01]  /*34b80*/  STS.U16 [R25+0xfe00], R17 ;  /* 0x00fe001119007388 */ /* 0x0103e20000000400 */
[----:B------:R-:W-:-:S02]  /*34b90*/  LOP3.LUT R15, R15, 0x70, RZ, 0x3c, !PT ;  /* 0x000000700f0f7812 */ /* 0x000fc400078e3cff */
[----:B0-----:R-:W4:Y:S01]  /*34ba0*/  LDL.LU R13, [R1+0x284] ;  /* 0x00028400010d7983 */ /* 0x001f220000300800 */
[----:B-1----:R-:W3:Y:S02]  /*34bb0*/  LDL.LU R25, [R1+0x38f8] ;  /* 0x0038f80001197983 */ /* 0x002ee40000300800 */
[----:B------:R-:W3:Y:S01]  /*34bc0*/  LDL.LU R17, [R1+0x298] ;  /* 0x0002980001117983 */ /* 0x000ee20000300800 */
[----:B------:R0:W-:Y:S01]  /*34bd0*/  STS.U16 [R15+0x700], R23 ;  /* 0x000700170f007388 */ /* 0x0001e20000000400 */
[----:B------:R1:W-:Y:S02]  /*34be0*/  STS.U16 [R15+0xf00], R21 ;  /* 0x000f00150f007388 */ /* 0x0003e40000000400 */
[----:B------:R1:W-:Y:S01]  /*34bf0*/  STS.U16 [R15+0x1700], R19 ;  /* 0x001700130f007388 */ /* 0x0003e20000000400 */
[----:B0-----:R-:W4:Y:S01]  /*34c00*/  LDL.LU R23, [R1+0x38f4] ;  /* 0x0038f40001177983 */ /* 0x001f220000300800 */
[----:B-1----:R-:W4:Y:S02]  /*34c10*/  LDL.LU R21, [R1+0x38f0] ;  /* 0x0038f00001157983 */ /* 0x002f240000300800 */
[----:B------:R-:W4:Y:S01]  /*34c20*/  LDL.LU R19, [R1+0x38ec] ;  /* 0x0038ec0001137983 */ /* 0x000f220000300800 */
[----:B--2---:R0:W-:Y:S04]  /*34c30*/  STS.U16 [R15+0x1f00], R0 ;  /* 0x001f00000f007388 */ /* 0x0041e80000000400 */
[----:B0-----:R-:W2:Y:S04]  /*34c40*/  LDL.LU R0, [R1+0x38e8] ;  /* 0x0038e80001007983 */ /* 0x001ea80000300800 */
[----:B---3--:R-:W-:Y:S01]  /*34c50*/  STS.U16 [R15+0x2700], R17 ;  /* 0x002700110f007388 */ /* 0x008fe20000000400 */
[----:B----4-:R-:W-:Y:S03]  /*34c60*/  STS.U16 [R15+0x2f00], R13 ;  /* 0x002f000d0f007388 */ /* 0x010fe60000000400 */
[----:B------:R0:W-:Y:S01]  /*34c70*/  STS.U16 [R15+0x3700], R12 ;  /* 0x0037000c0f007388 */ /* 0x0001e20000000400 */
[----:B------:R-:W-:Y:S03]  /*34c80*/  STS.U16 [R15+0x3f00], R20 ;  /* 0x003f00140f007388 */ /* 0x000fe60000000400 */
        /* <DEDUP_REMOVED lines=10> */
[----:B0-----:R-:W3:Y:S04]  /*34d30*/  LDL R12, [R1+0x5c4] ;  /* 0x0005c400010c7983 */ /* 0x001ee80000100800 */
[----:B--2---:R0:W-:Y:S01]  /*34d40*/  STS.U16 [R15+0x9700], R0 ;  /* 0x009700000f007388 */ /* 0x0041e20000000400 */
        /* <DEDUP_REMOVED lines=10> */
[----:B0-----:R-:W2:Y:S01]  /*34df0*/  LDL R0, [R1+0x5cc] ;  /* 0x0005cc0001007983 */ /* 0x001ea20000100800 */
[----:B------:R0:W-:Y:S02]  /*34e00*/  STS.U16 [R15+0xef00], R25 ;  /* 0x00ef00190f007388 */ /* 0x0001e40000000400 */
[----:B------:R1:W-:Y:S01]  /*34e10*/  STS.U16 [R15+0xf700], R27 ;  /* 0x00f7001b0f007388 */ /* 0x0003e20000000400 */
[----:B0-----:R-:W4:Y:S01]  /*34e20*/  LDL.LU.64 R24, [R1+0x6f0] ;  /* 0x0006f00001187983 */ /* 0x001f220000300a00 */
[----:B-1----:R-:W4:Y:S02]  /*34e30*/  LDL.LU.64 R26, [R1+0x6f8] ;  /* 0x0006f800011a7983 */ /* 0x002f240000300a00 */
[----:B------:R-:W-:Y:S02]  /*34e40*/  STS.U16 [R15+0xff00], R29 ;  /* 0x00ff001d0f007388 */ /* 0x000fe40000000400 */
[----:B------:R-:W-:Y:S06]  /*34e50*/  BAR.SYNC.DEFER_BLOCKING 0x0 ;  /* 0x0000000000007b1d */ /* 0x000fec0000010000 */
[----:B---3--:R-:W-:Y:S04]  /*34e60*/  LDSM.16.MT88.4 R4, [R12+0x10000] ;  /* 0x010000000c04783b */ /* 0x008fe80000004200 */
[----:B--2---:R-:W-:Y:S04]  /*34e70*/  LDSM.16.M88.4 R8, [R0+0x4000] ;  /* 0x004000000008783b */ /* 0x004fe80000000200 */
[----:B------:R-:W-:Y:S04]  /*34e80*/  LDSM.16.M88.4 R20, [R0+0x2000] ;  /* 0x002000000014783b */ /* 0x000fe80000000200 */
[----:B------:R-:W-:Y:S04]  /*34e90*/  LDSM.16.M88.4 R16, [R0+0x8000] ;  /* 0x008000000010783b */ /* 0x000fe80000000200 */
[----:B----4-:R-:W-:Y:S01]  /*34ea0*/  STL.64 [R1+0x38c8], R26 ;  /* 0x0038c81a01007387 */ /* 0x010fe20000100a00 */
[----:B------:R0:W-:Y:S03]  /*34eb0*/  STL.64 [R1+0x38c0], R24 ;  /* 0x0038c01801007387 */ /* 0x0001e60000100a00 */
[----:B0-----:R-:W2:Y:S01]  /*34ec0*/  LDL.LU.64 R24, [R1+0x700] ;  /* 0x0007000001187983 */ /* 0x001ea20000300a00 */
[----:B------:R-:W3:Y:S03]  /*34ed0*/  LDL.LU.64 R26, [R1+0x708] ;  /* 0x00070800011a7983 */ /* 0x000ee60000300a00 */
[----:B---3--:R-:W-:Y:S01]  /*34ee0*/  STL.64 [R1+0x38e0], R26 ;  /* 0x0038e01a01007387 */ /* 0x008fe20000100a00 */
[----:B--2---:R-:W-:Y:S02]  /*34ef0*/  STL.64 [R1+0x38d8], R24 ;  /* 0x0038d81801007387 */ /* 0x004fe40000100a00 */
[----:B------:R-:W-:Y:S02]  /*34f00*/  STL [R1+0x389c], R12 ;  /* 0x00389c0c01007387 */ /* 0x000fe40000100800 */
[----:B------:R-:W0:Y:S04]  /*34f10*/  LDSM.16.M88.4 R12, [R0] ;  /* 0x00000000000c783b */ /* 0x000e280000000200 */
[----:B------:R-:W-:Y:S04]  /*34f20*/  LDSM.16.M88.4 R24, [R0+0xa000] ;  /* 0x00a000000018783b */ /* 0x000fe80000000200 */
[----:B0-----:R0:W-:Y:S01]  /*34f30*/  STL.64 [R1+0x20], R12 ;  /* 0x0000200c01007387 */ /* 0x0011e20000100a00 */
[----:B------:R-:W-:Y:S02]  /*34f40*/  STL.64 [R1+0x28], R14 ;  /* 0x0000280e01007387 */ /* 0x000fe40000100a00 */
[----:B------:R-:W-:Y:S02]  /*34f50*/  STL.64 [R1], R8 ;  /* 0x0000000801007387 */ /* 0x000fe40000100a00 */
[----:B------:R-:W-:Y:S02]  /*34f60*/  STL.64 [R1+0x8], R10 ;  /* 0x0000080a01007387 */ /* 0x000fe40000100a00 */
[----:B0-----:R-:W-:-:S02]  /*34f70*/  IMAD.MOV.U32 R13, RZ, RZ, R8 ;  /* 0x000000ffff0d7224 */ /* 0x001fc400078e0008 */
[----:B------:R-:W-:Y:S02]  /*34f80*/  IMAD.MOV.U32 R12, RZ, RZ, R9 ;  /* 0x000000ffff0c7224 */ /* 0x000fe400078e0009 */
[----:B------:R-:W0:Y:S04]  /*34f90*/  LDSM.16.M88.4 R8, [R0+0x6000] ;  /* 0x006000000008783b */ /* 0x000e280000000200 */
[----:B------:R1:W-:Y:S04]  /*34fa0*/  STL.64 [R1+0x38d0], R12 ;  /* 0x0038d00c01007387 */ /* 0x0003e80000100a00 */
[----:B-1----:R-:W2:Y:S04]  /*34fb0*/  LDL.64 R12, [R1+0x20] ;  /* 0x00002000010c7983 */ /* 0x002ea80000100a00 */
[----:B0-----:R-:W-:Y:S01]  /*34fc0*/  STL [R1+0x355c], R10 ;  /* 0x00355c0a01007387 */ /* 0x001fe20000100800 */
[----:B------:R-:W-:Y:S02]  /*34fd0*/  STL.64 [R1+0x10], R20 ;  /* 0x0000101401007387 */ /* 0x000fe40000100a00 */
[----:B------:R-:W-:Y:S02]  /*34fe0*/  STL.64 [R1+0x18], R22 ;  /* 0x0000181601007387 */ /* 0x000fe40000100a00 */
[----:B------:R-:W-:Y:S01]  /*34ff0*/  STL [R1+0x3558], R11 ;  /* 0x0035580b01007387 */ /* 0x000fe20000100800 */
[----:B------:R-:W-:Y:S01]  /*35000*/  STL.64 [R1+0x50], R24 ;  /* 0x0000501801007387 */ /* 0x000fe20000100a00 */
[----:B------:R0:W-:Y:S03]  /*35010*/  STL.64 [R1+0x58], R26 ;  /* 0x0000581a01007387 */ /* 0x0001e60000100a00 */
[----:B0-----:R-:W3:Y:S01]  /*35020*/  LDL.LU.64 R26, [R1+0x38e0] ;  /* 0x0038e000011a7983 */ /* 0x001ee20000300a00 */
[----:B------:R-:W3:Y:S02]  /*35030*/  LDL.LU.64 R24, [R1+0x38d8] ;  /* 0x0038d80001187983 */ /* 0x000ee40000300a00 */
[----:B--2---:R-:W-:-:S02]  /*35040*/  IMAD.MOV.U32 R3, RZ, RZ, R12 ;  /* 0x000000ffff037224 */ /* 0x004fc400078e000c */
[----:B------:R-:W-:Y:S01]  /*35050*/  IMAD.MOV.U32 R2, RZ, RZ, R13 ;  /* 0x000000ffff027224 */ /* 0x000fe200078e000d */
[----:B---3--:R-:W-:Y:S01]  /*35060*/  HMMA.16816.F32 R24, R4, R12, R24 ;  /* 0x0000000c0418723c */ /* 0x008fe20000001818 */
[----:B------:R-:W2:Y:S11]  /*35070*/  LDL.LU.64 R12, [R1+0x38d0] ;  /* 0x0038d000010c7983 */ /* 0x000eb60000300a00 */
[----:B------:R-:W-:Y:S11]  /*35080*/  @!UPT UIADD3 URZ, URZ, URZ, URZ ;  /* 0x0000003f3f3ff290 */ /* 0x000ff6000fffe03f */
[----:B------:R0:W-:Y:S01]  /*35090*/  STL.64 [R1+0x320], R24 ;  /* 0x0003201801007387 */ /* 0x0001e20000100a00 */
[----:B------:R-:W-:Y:S02]  /*350a0*/  IMAD.MOV.U32 R10, RZ, RZ, R26 ;  /* 0x000000ffff0a7224 */ /* 0x000fe400078e001a */
[----:B------:R-:W-:Y:S02]  /*350b0*/  IMAD.MOV.U32 R11, RZ, RZ, R27 ;  /* 0x000000ffff0b7224 */ /* 0x000fe400078e001b */
[----:B------:R-:W3:Y:S04]  /*350c0*/  LDL.LU.64 R26, [R1+0x38c8] ;  /* 0x0038c800011a7983 */ /* 0x000ee80000300a00 */
[----:B0-----:R-:W3:Y:S01]  /*350d0*/  LDL.LU.64 R24, [R1+0x38c0] ;  /* 0x0038c00001187983 */ /* 0x001ee20000300a00 */
[----:B------:R-:W-:Y:S02]  /*350e0*/  STL.64 [R1+0x30], R16 ;  /* 0x0000301001007387 */ /* 0x000fe40000100a00 */
[----:B------:R-:W-:Y:S02]  /*350f0*/  STL.64 [R1+0x38], R18 ;  /* 0x0000381201007387 */ /* 0x000fe40000100a00 */
[----:B------:R2:W-:Y:S02]  /*35100*/  STL.64 [R1+0x38a0], R16 ;  /* 0x0038a01001007387 */ /* 0x0005e40000100a00 */
[----:B--2---:R-:W-:-:S02]  /*35110*/  IMAD.MOV.U32 R16, RZ, RZ, R13 ;  /* 0x000000ffff107224 */ /* 0x004fc400078e000d */
[----:B------:R-:W-:-:S05]  /*35120*/  IMAD.MOV.U32 R17, RZ, RZ, R12 ;  /* 0x000000ffff117224 */ /* 0x000fca00078e000c */
[----:B------:R-:W-:Y:S02]  /*35130*/  STL.64 [R1+0x38b8], R16 ;  /* 0x0038b81001007387 */ /* 0x000fe40000100a00 */
[----:B------:R-:W0:Y:S04]  /*35140*/  LDSM.16.M88.4 R16, [R0+0xc000] ;  /* 0x00c000000010783b */ /* 0x000e280000000200 */
[----:B------:R1:W-:Y:S02]  /*35150*/  STL [R1+0x3564], R10 ;  /* 0x0035640a01007387 */ /* 0x0003e40000100800 */
[----:B------:R2:W-:Y:S01]  /*35160*/  STL [R1+0x3560], R11 ;  /* 0x0035600b01007387 */ /* 0x0005e20000100800 */
[----:B---3--:R-:W-:Y:S01]  /*35170*/  HMMA.16816.F32 R12, R4, R20, R24 ;  /* 0x00000014040c723c */ /* 0x008fe20000001818 */
[----:B0-----:R-:W-:Y:S01]  /*35180*/  STL.64 [R1+0x60], R16 ;  /* 0x0000601001007387 */ /* 0x001fe20000100a00 */
[----:B------:R-:W-:Y:S05]  /*35190*/  STL.64 [R1+0x68], R18 ;  /* 0x0000681201007387 */ /* 0x000fea0000100a00 */
[----:B------:R-:W-:-:S02]  /*351a0*/  IMAD.MOV.U32 R25, RZ, RZ, R20 ;  /* 0x000000ffff197224 */ /* 0x000fc400078e0014 */
[----:B------:R-:W0:Y:S11]  /*351b0*/  LDSM.16.M88.4 R16, [R0+0xe000] ;  /* 0x00e000000010783b */ /* 0x000e360000000200 */
[----:B------:R-:W-:Y:S03]  /*351c0*/  @!UPT UIADD3 URZ, URZ, URZ, URZ ;  /* 0x0000003f3f3ff290 */ /* 0x000fe6000fffe03f */
[----:B------:R3:W-:Y:S01]  /*351d0*/  STL [R1+0x310], R12 ;  /* 0x0003100c01007387 */ /* 0x0007e20000100800 */
[----:B-1----:R-:W-:Y:S02]  /*351e0*/  IMAD.MOV.U32 R10, RZ, RZ, R13 ;  /* 0x000000ffff0a7224 */ /* 0x002fe400078e000d */
[----:B------:R1:W-:Y:S02]  /*351f0*/  STL [R1+0x31c], R15 ;  /* 0x00031c0f01007387 */ /* 0x0003e40000100800 */
[----:B--2---:R-:W-:Y:S01]  /*35200*/  IMAD.MOV.U32 R11, RZ, RZ, R14 ;  /* 0x000000ffff0b7224 */ /* 0x004fe200078e000e */
[----:B---3--:R-:W2:Y:S01]  /*35210*/  LDL.LU.64 R12, [R1+0x710] ;  /* 0x00071000010c7983 */ /* 0x008ea20000300a00 */
[----:B-1----:R-:W3:Y:S03]  /*35220*/  LDL.LU.64 R14, [R1+0x718] ;  /* 0x00071800010e7983 */ /* 0x002ee60000300a00 */
[----:B---3--:R-:W-:Y:S01]  /*35230*/  STL.64 [R1+0x38b0], R14 ;  /* 0x0038b00e01007387 */ /* 0x008fe20000100a00 */
[----:B--2---:R1:W-:Y:S03]  /*35240*/  STL.64 [R1+0x38a8], R12 ;  /* 0x0038a80c01007387 */ /* 0x0043e60000100a00 */
[----:B-1----:R-:W2:Y:S01]  /*35250*/  LDL.LU.64 R12, [R1+0x720] ;  /* 0x00072000010c7983 */ /* 0x002ea20000300a00 */
[----:B------:R-:W2:Y:S02]  /*35260*/  LDL.LU.64 R14, [R1+0x728] ;  /* 0x00072800010e7983 */ /* 0x000ea40000300a00 */
[----:B------:R-:W3:Y:S02]  /*35270*/  LDL R20, [R1+0x13a4] ;  /* 0x0013a40001147983 */ /* 0x000ee40000100800 */
[----:B------:R-:W-:-:S02]  /*35280*/  IMAD.MOV.U32 R24, RZ, RZ, R21 ;  /* 0x000000ffff187224 */ /* 0x000fc400078e0015 */
[----:B0-----:R-:W-:Y:S01]  /*35290*/  IMAD.MOV.U32 R26, RZ, RZ, R16 ;  /* 0x000000ffff1a7224 */ /* 0x001fe200078e0010 */
[----:B---3--:R0:W-:Y:S04]  /*352a0*/  STL [R1+0x3898], R20 ;  /* 0x0038981401007387 */ /* 0x0081e80000100800 */
[----:B0-----:R-:W3:Y:S01]  /*352b0*/  LDL.LU.64 R20, [R1+0x550] ;  /* 0x0005500001147983 */ /* 0x001ee20000300a00 */
[----:B------:R-:W3:Y:S02]  /*352c0*/  LDL.LU.64 R22, [R1+0x558] ;  /* 0x0005580001167983 */ /* 0x000ee40000300a00 */
[----:B------:R0:W-:Y:S02]  /*352d0*/  STL.64 [R1+0x3890], R24 ;  /* 0x0038901801007387 */ /* 0x0001e40000100a00 */
[----:B0-----:R-:W4:Y:S01]  /*352e0*/  LDL.64 R24, [R1+0x60] ;  /* 0x0000600001187983 */ /* 0x001f220000100a00 */
[----:B------:R-:W-:Y:S02]  /*352f0*/  STL [R1+0x356c], R10 ;  /* 0x00356c0a01007387 */ /* 0x000fe40000100800 */
[----:B------:R0:W-:Y:S02]  /*35300*/  STL [R1+0x3568], R11 ;  /* 0x0035680b01007387 */ /* 0x0001e40000100800 */
[----:B------:R1:W-:Y:S01]  /*35310*/  STL.64 [R1+0x70], R16 ;  /* 0x0000701001007387 */ /* 0x0003e20000100a00 */
[----:B------:R2:W-:Y:S01]  /*35320*/  STL.64 [R1+0x78], R18 ;  /* 0x0000781201007387 */ /* 0x0005e20000100a00 */
[----:B0-----:R-:W-:-:S03]  /*35330*/  IMAD.MOV.U32 R11, RZ, RZ, R17 ;  /* 0x000000ffff0b7224 */ /* 0x001fc600078e0011 */
[----:B-1----:R-:W2:Y:S01]  /*35340*/  LDL.LU.64 R16, [R1+0x38b8] ;  /* 0x0038b80001107983 */ /* 0x002ea20000300a00 */
[----:B------:R-:W-:Y:S01]  /*35350*/  STL [R1+0x2980], R0 ;  /* 0x0029800001007387 */ /* 0x000fe20000100800 */
[C---:B--2---:R-:W-:Y:S02]  /*35360*/  HMMA.16816.F32 R16, R4.reuse, R16, R12 ;  /* 0x000000100410723c */ /* 0x044fe4000000180c */
[----:B------:R-:W2:Y:S01]  /*35370*/  LDL.LU.64 R14, [R1+0x38b0] ;  /* 0x0038b000010e7983 */ /* 0x000ea20000300a00 */
[----:B------:R-:W2:Y:S11]  /*35380*/  LDL.LU.64 R12, [R1+0x38a8] ;  /* 0x0038a800010c7983 */ /* 0x000eb60000300a00 */
[----:B------:R-:W-:Y:S09]  /*35390*/  @!UPT UIADD3 URZ, URZ, URZ, URZ ;  /* 0x0000003f3f3ff290 */ /* 0x000ff2000fffe03f */
[----:B------:R0:W-:Y:S01]  /*353a0*/  STL.64 [R1+0x300], R16 ;  /* 0x0003001001007387 */ /* 0x0001e20000100a00 */
[----:B------:R-:W-:Y:S03]  /*353b0*/  STL.64 [R1+0x308], R18 ;  /* 0x0003081201007387 */ /* 0x000fe60000100a00 */
[----:B0-----:R-:W3:Y:S01]  /*353c0*/  LDL.LU.64 R16, [R1+0x38a0] ;  /* 0x0038a00001107983 */ /* 0x001ee20000300a00 */
[C---:B--2---:R-:W-:Y:S11]  /*353d0*/  HMMA.16816.F32 R12, R4.reuse, R8, R12 ;  /* 0x00000008040c723c */ /* 0x044ff6000000180c */
[----:B------:R-:W-:Y:S11]  /*353e0*/  @!UPT UIADD3 URZ, URZ, URZ, URZ ;  /* 0x0000003f3f3ff290 */ /* 0x000ff6000fffe03f */
[----:B------:R-:W-:Y:S01]  /*353f0*/  @!UPT UIADD3 URZ, URZ, URZ, URZ ;  /* 0x0000003f3f3ff290 */ /* 0x000fe2000fffe03f */
[----:B------:R0:W-:Y:S01]  /*35400*/  STL.64 [R1+0x2f0], R12 ;  /* 0x0002f00c01007387 */ /* 0x0001e20000100a00 */
[----:B------:R-:W-:Y:S03]  /*35410*/  STL.64 [R1+0x2f8], R14 ;  /* 0x0002f80e01007387 */ /* 0x000fe60000100a00 */
[----:B0-----:R-:W2:Y:S01]  /*35420*/  LDL.LU R12, [R1+0x389c] ;  /* 0x00389c00010c7983 */ /* 0x001ea20000300800 */
[----:B---3--:R-:W-:Y:S03]  /*35430*/  HMMA.16816.F32 R16, R4, R16, R20 ;  /* 0x000000100410723c */ /* 0x008fe60000001814 */
[----:B--2---:R-:W0:Y:S04]  /*35440*/  LDSM.16.MT88.4 R12, [R12+0x10080] ;  /* 0x010080000c0c783b */ /* 0x004e280000004200 */
[----:B0-----:R-:W-:Y:S01]  /*35450*/  STL.64 [R1+0x3878], R14 ;  /* 0x0038780e01007387 */ /* 0x001fe20000100a00 */
[----:B------:R0:W-:Y:S03]  /*35460*/  STL.64 [R1+0x3870], R12 ;  /* 0x0038700c01007387 */ /* 0x0001e60000100a00 */
[----:B0-----:R-:W2:Y:S01]  /*35470*/  LDL.64 R12, [R1+0x50] ;  /* 0x00005000010c7983 */ /* 0x001ea20000100a00 */
[----:B------:R-:W3:Y:S11]  /*35480*/  LDL.LU R20, [R1+0x3898] ;  /* 0x0038980001147983 */ /* 0x000ef60000300800 */
[----:B------:R-:W-:Y:S02]  /*35490*/  STL.64 [R1+0x2e0], R16 ;  /* 0x0002e01001007387 */ /* 0x000fe40000100a00 */
[----:B------:R-:W-:Y:S02]  /*354a0*/  STL.64 [R1+0x2e8], R18 ;  /* 0x0002e81201007387 */ /* 0x000fe40000100a00 */
[----:B---3--:R-:W0:Y:S02]  /*354b0*/  LDSM.16.MT88.4 R16, [R20+0x10000] ;  /* 0x010000001410783b */ /* 0x008e240000004200 */
[----:B------:R-:W1:Y:S02]  /*354c0*/  LDSM.16.MT88.4 R20, [R20+0x10080] ;  /* 0x010080001414783b */ /* 0x000e640000004200 */
[----:B0-----:R-:W-:Y:S02]  /*354d0*/  STL.64 [R1+0x3818], R18 ;  /* 0x0038181201007387 */ /* 0x001fe40000100a00 */
[----:B------:R0:W-:Y:S02]  /*354e0*/  STL.64 [R1+0x3810], R16 ;  /* 0x0038101001007387 */ /* 0x0001e40000100a00 */
[----:B0-----:R-:W3:Y:S01]  /*354f0*/  LDL.LU.64 R16, [R1+0x540] ;  /* 0x0005400001107983 */ /* 0x001ee20000300a00 */
[----:B------:R-:W3:Y:S02]  /*35500*/  LDL.LU.64 R18, [R1+0x548] ;  /* 0x0005480001127983 */ /* 0x000ee40000300a00 */
[----:B--2---:R-:W-:-:S02]  /*35510*/  IMAD.MOV.U32 R10, RZ, RZ, R12 ;  /* 0x000000ffff0a7224 */ /* 0x004fc400078e000c */
[----:B------:R-:W-:Y:S01]  /*35520*/  IMAD.MOV.U32 R0, RZ, RZ, R13 ;  /* 0x000000ffff007224 */ /* 0x000fe200078e000d */
[----:B---3--:R-:W-:Y:S11]  /*35530*/  HMMA.16816.F32 R16, R4, R12, R16 ;  /* 0x0000000c0410723c */ /* 0x008ff60000001810 */
[----:B------:R-:W-:Y:S11]  /*35540*/  @!UPT UIADD3 URZ, URZ, URZ, URZ ;  /* 0x0000003f3f3ff290 */ /* 0x000ff6000fffe03f */
[----:B------:R-:W-:Y:S01]  /*35550*/  @!UPT UIADD3 URZ, URZ, URZ, URZ ;  /* 0x0000003f3f3ff290 */ /* 0x000fe2000fffe03f */
[----:B------:R0:W-:Y:S01]  /*35560*/  STL.64 [R1+0x2d0], R16 ;  /* 0x0002d01001007387 */ /* 0x0001e20000100a00 */
[----:B------:R-:W-:Y:S03]  /*35570*/  STL.64 [R1+0x2d8], R18 ;  /* 0x0002d81201007387 */ /* 0x000fe60000100a00 */
[----:B0-----:R-:W2:Y:S01]  /*35580*/  LDL R16, [R1+0x13a0] ;  /* 0x0013a00001107983 */ /* 0x001ea20000100800 */
[----:B-1----:R-:W-:Y:S02]  /*35590*/  STL.64 [R1+0x37b8], R22 ;  /* 0x0037b81601007387 */ /* 0x002fe40000100a00 */
[----:B------:R0:W-:Y:S02]  /*355a0*/  STL.64 [R1+0x37b0], R20 ;  /* 0x0037b01401007387 */ /* 0x0001e40000100a00 */
[----:B0-----:R-:W-:Y:S02]  /*355b0*/  IMAD.MOV.U32 R20, RZ, RZ, R10 ;  /* 0x000000ffff147224 */ /* 0x001fe400078e000a */
[----:B------:R-:W-:-:S05]  /*355c0*/  IMAD.MOV.U32 R21, RZ, RZ, R0 ;  /* 0x000000ffff157224 */ /* 0x000fca00078e0000 */
[----:B------:R0:W-:Y:S04]  /*355d0*/  STL.64 [R1+0x3830], R20 ;  /* 0x0038301401007387 */ /* 0x0001e80000100a00 */
[----:B0-----:R-:W3:Y:S01]  /*355e0*/  LDL.LU.64 R20, [R1+0x580] ;  /* 0x0005800001147983 */ /* 0x001ee20000300a00 */
[----:B------:R-:W3:Y:S02]  /*355f0*/  LDL.LU.64 R22, [R1+0x588] ;  /* 0x0005880001167983 */ /* 0x000ee40000300a00 */
[----:B----4-:R-:W-:Y:S02]  /*35600*/  IMAD.MOV.U32 R15, RZ, RZ, R24 ;  /* 0x000000ffff0f7224 */ /* 0x010fe400078e0018 */
[----:B------:R-:W-:Y:S02]  /*35610*/  IMAD.MOV.U32 R14, RZ, RZ, R25 ;  /* 0x000000ffff0e7224 */ /* 0x000fe400078e0019 */
[----:B------:R-:W-:Y:S01]  /*35620*/  IMAD.MOV.U32 R13, RZ, RZ, R11 ;  /* 0x000000ffff0d7224 */ /* 0x000fe200078e000b */
[----:B---3--:R-:W-:Y:S01]  /*35630*/  HMMA.16816.F32 R20, R4, R24, R20 ;  /* 0x000000180414723c */ /* 0x008fe20000001814 */
[----:B------:R-:W3:Y:S11]  /*35640*/  LDL.LU.64 R24, [R1+0x3890] ;  /* 0x0038900001187983 */ /* 0x000ef60000300a00 */
[----:B------:R-:W-:Y:S11]  /*35650*/  @!UPT UIADD3 URZ, URZ, URZ, URZ ;  /* 0x0000003f3f3ff290 */ /* 0x000ff6000fffe03f */
[----:B------:R-:W-:Y:S01]  /*35660*/  STL [R1+0x2c8], R22 ;  /* 0x0002c81601007387 */ /* 0x000fe20000100800 */
[----:B------:R-:W-:Y:S02]  /*35670*/  IMAD.MOV.U32 R10, RZ, RZ, R20 ;  /* 0x000000ffff0a7224 */ /* 0x000fe400078e0014 */
[----:B------:R-:W-:Y:S02]  /*35680*/  IMAD.MOV.U32 R11, RZ, RZ, R21 ;  /* 0x000000ffff0b7224 */ /* 0x000fe400078e0015 */
[----:B------:R-:W4:Y:S04]  /*35690*/  LDL.64 R20, [R1+0x30] ;  /* 0x0000300001147983 */ /* 0x000f280000100a00 */
[----:B----4-:R0:W-:Y:S04]  /*356a0*/  STL.64 [R1+0x3840], R20 ;  /* 0x0038401401007387 */ /* 0x0101e80000100a00 */
[----:B0-----:R-:W4:Y:S01]  /*356b0*/  LDL.64 R20, [R1] ;  /* 0x0000000001147983 */ /* 0x001f220000100a00 */
[----:B------:R-:W-:-:S02]  /*356c0*/  IMAD.MOV.U32 R12, RZ, RZ, R26 ;  /* 0x000000ffff0c7224 */ /* 0x000fc400078e001a */
[----:B------:R-:W-:Y:S01]  /*356d0*/  IMAD.MOV.U32 R0, RZ, RZ, R23 ;  /* 0x000000ffff007224 */ /* 0x000fe200078e0017 */
[----:B----4-:R3:W-:Y:S02]  /*356e0*/  STL.64 [R1+0x3850], R20 ;  /* 0x0038501401007387 */ /* 0x0107e40000100a00 */
[----:B---3--:R-:W-:Y:S02]  /*356f0*/  IMAD.MOV.U32 R20, RZ, RZ, R25 ;  /* 0x000000ffff147224 */ /* 0x008fe400078e0019 */
[----:B------:R-:W-:Y:S02]  /*35700*/  IMAD.MOV.U32 R21, RZ, RZ, R24 ;  /* 0x000000ffff157224 */ /* 0x000fe400078e0018 */
[----:B--2---:R-:W0:Y:S04]  /*35710*/  LDSM.16.MT88.4 R24, [R16+0x10000] ;  /* 0x010000001018783b */ /* 0x004e280000004200 */
[----:B------:R-:W-:Y:S01]  /*35720*/  STL.64 [R1+0x3868], R20 ;  /* 0x0038681401007387 */ /* 0x000fe20000100a00 */
[----:B------:R-:W-:Y:S02]  /*35730*/  STL [R1+0x3574], R11 ;  /* 0x0035740b01007387 */ /* 0x000fe40000100800 */
[----:B------:R-:W-:Y:S02]  /*35740*/  STL [R1+0x3888], R10 ;  /* 0x0038880a01007387 */ /* 0x000fe40000100800 */
[----:B------:R1:W-:Y:S02]  /*35750*/  STL.64 [R1+0x3880], R8 ;  /* 0x0038800801007387 */ /* 0x0003e40000100a00 */
[----:B-1----:R-:W2:Y:S01]  /*35760*/  LDL.LU.64 R8, [R1+0x570] ;  /* 0x0005700001087983 */ /* 0x002ea20000300a00 */
[----:B------:R-:W2:Y:S02]  /*35770*/  LDL.LU.64 R10, [R1+0x578] ;  /* 0x00057800010a7983 */ /* 0x000ea40000300a00 */
[----:B------:R-:W-:Y:S01]  /*35780*/  STL [R1+0x3570], R0 ;  /* 0x0035700001007387 */ /* 0x000fe20000100800 */
[----:B0-----:R-:W-:Y:S01]  /*35790*/  STL.64 [R1+0x3750], R26 ;  /* 0x0037501a01007387 */ /* 0x001fe20000100a00 */
[----:B------:R0:W-:Y:S02]  /*357a0*/  STL.64 [R1+0x3748], R24 ;  /* 0x0037481801007387 */ /* 0x0001e40000100a00 */
[----:B------:R-:W3:Y:S02]  /*357b0*/  LDL.LU.64 R20, [R1+0x660] ;  /* 0x0006600001147983 */ /* 0x000ee40000300a00 */
[----:B------:R-:W3:Y:S02]  /*357c0*/  LDL.LU.64 R22, [R1+0x668] ;  /* 0x0006680001167983 */ /* 0x000ee40000300a00 */
[----:B0-----:R-:W-:-:S02]  /*357d0*/  IMAD.MOV.U32 R24, RZ, RZ, R15 ;  /* 0x000000ffff187224 */ /* 0x001fc400078e000f */
[----:B------:R-:W-:-:S05]  /*357e0*/  IMAD.MOV.U32 R25, RZ, RZ, R14 ;  /* 0x000000ffff197224 */ /* 0x000fca00078e000e */
[----:B------:R0:W-:Y:S04]  /*357f0*/  STL.64 [R1+0x3848], R24 ;  /* 0x0038481801007387 */ /* 0x0001e80000100a00 */
[----:B0-----:R-:W4:Y:S01]  /*35800*/  LDL.LU.64 R24, [R1+0x640] ;  /* 0x0006400001187983 */ /* 0x001f220000300a00 */
[----:B------:R-:W3:Y:S01]  /*35810*/  LDL.LU.64 R26, [R1+0x648] ;  /* 0x00064800011a7983 */ /* 0x000ee20000300a00 */
[----:B--2---:R-:W-:Y:S11]  /*35820*/  HMMA.16816.F32 R4, R4, R12, R8 ;  /* 0x0000000c0404723c */ /* 0x004ff60000001808 */
[----:B------:R-:W-:Y:S11]  /*35830*/  @!UPT UIADD3 URZ, URZ, URZ, URZ ;  /* 0x0000003f3f3ff290 */ /* 0x000ff6000fffe03f */
[----:B------:R-:W-:Y:S02]  /*35840*/  @!UPT UIADD3 URZ, URZ, URZ, URZ ;  /* 0x0000003f3f3ff290 */ /* 0x000fe4000fffe03f */
[----:B------:R-:W-:Y:S02]  /*35850*/  IMAD.MOV.U32 R11, RZ, RZ, R4 ;  /* 0x000000ffff0b7224 */ /* 0x000fe400078e0004 */
[----:B------:R-:W-:Y:S01]  /*35860*/  IMAD.MOV.U32 R0, RZ, RZ, R6 ;  /* 0x000000ffff007224 */ /* 0x000fe200078e0006 */
[----:B---3--:R-:W-:Y:S01]  /*35870*/  STL.64 [R1+0x3860], R26 ;  /* 0x0038601a01007387 */ /* 0x008fe20000100a00 */
[----:B----4-:R0:W-:Y:S03]  /*35880*/  STL.64 [R1+0x3858], R24 ;  /* 0x0038581801007387 */ /* 0x0101e60000100a00 */
[----:B0-----:R-:W2:Y:S01]  /*35890*/  LDL.LU.64 R24, [R1+0x650] ;  /* 0x0006500001187983 */ /* 0x001ea20000300a00 */
[----:B------:R-:W2:Y:S02]  /*358a0*/  LDL.LU.64 R26, [R1+0x658] ;  /* 0x00065800011a7983 */ /* 0x000ea40000300a00 */
[----:B------:R-:W3:Y:S02]  /*358b0*/  LDL.LU R10, [R1+0x3888] ;  /* 0x00388800010a7983 */ /* 0x000ee40000300800 */
[----:B------:R-:W4:Y:S01]  /*358c0*/  LDL.LU.64 R8, [R1+0x3880] ;  /* 0x0038800001087983 */ /* 0x000f220000300a00 */
[----:B------:R-:W2:Y:S01]  /*358d0*/  LDL.LU.64 R14, [R1+0x3878] ;  /* 0x00387800010e7983 */ /* 0x000ea20000300a00 */
[----:B------:R-:W2:Y:S02]  /*358e0*/  LDL.LU.64 R12, [R1+0x3870] ;  /* 0x00387000010c7983 */ /* 0x000ea40000300a00 */
[----:B------:R-:W-:Y:S02]  /*358f0*/  STL [R1+0x214], R5 ;  /* 0x0002140501007387 */ /* 0x000fe40000100800 */
[----:B------:R-:W-:Y:S02]  /*35900*/  STL [R1+0x21c], R7 ;  /* 0x00021c0701007387 */ /* 0x000fe40000100800 */
[----:B------:R0:W1:Y:S04]  /*35910*/  LDSM.16.MT88.4 R4, [R16+0x10080] ;  /* 0x010080001004783b */ /* 0x0000680000004200 */
[----:B0-----:R-:W4:Y:S01]  /*35920*/  LDL.LU.64 R16, [R1+0x630] ;  /* 0x0006300001107983 */ /* 0x001f220000300a00 */
[----:B------:R-:W4:Y:S03]  /*35930*/  LDL.LU.64 R18, [R1+0x638] ;  /* 0x0006380001127983 */ /* 0x000f260000300a00 */
[----:B-1----:R-:W-:Y:S01]  /*35940*/  STL.64 [R1+0x36e8], R6 ;  /* 0x0036e80601007387 */ /* 0x002fe20000100a00 */
[----:B------:R0:W-:Y:S03]  /*35950*/  STL.64 [R1+0x36e0], R4 ;  /* 0x0036e00401007387 */ /* 0x0001e60000100a00 */
[----:B0-----:R-:W2:Y:S04]  /*35960*/  LDL.64 R4, [R1+0x70] ;  /* 0x0000700001047983 */ /* 0x001ea80000100a00 */
[----:B--2---:R0:W-:Y:S02]  /*35970*/  STL.64 [R1+0x3838], R4 ;  /* 0x0038380401007387 */ /* 0x0041e40000100a00 */
[----:B0-----:R-:W-:-:S02]  /*35980*/  IMAD.MOV.U32 R4, RZ, RZ, R3 ;  /* 0x000000ffff047224 */ /* 0x001fc400078e0003 */
[----:B------:R-:W-:-:S07]  /*35990*/  IMAD.MOV.U32 R5, RZ, RZ, R2 ;  /* 0x000000ffff057224 */ /* 0x000fce00078e0002 */
[C---:B------:R-:W-:Y:S01]  /*359a0*/  HMMA.16816.F32 R4, R12.reuse, R4, R20 ;  /* 0x000000040c04723c */ /* 0x040fe20000001814 */
[----:B------:R-:W2:Y:S11]  /*359b0*/  LDL.LU.64 R20, [R1+0x3868] ;  /* 0x0038680001147983 */ /* 0x000eb60000300a00 */
[----:B------:R-:W-:Y:S11]  /*359c0*/  @!UPT UIADD3 URZ, URZ, URZ, URZ ;  /* 0x0000003f3f3ff290 */ /* 0x000ff6000fffe03f */
[----:B------:R0:W-:Y:S01]  /*359d0*/  STL.64 [R1+0x180], R4 ;  /* 0x0001800401007387 */ /* 0x0001e20000100a00 */
[----:B------:R-:W-:Y:S02]  /*359e0*/  IMAD.MOV.U32 R3, RZ, RZ, R6 ;  /* 0x000000ffff037224 */ /* 0x000fe400078e0006 */
[----:B------:R-:W-:Y:S01]  /*359f0*/  IMAD.MOV.U32 R2, RZ, RZ, R7 ;  /* 0x000000ffff027224 */ /* 0x000fe200078e0007 */
[----:B0-----:R-:W3:Y:S01]  /*35a00*/  LDL.LU.64 R4, [R1+0x360] ;  /* 0x0003600001047983 */ /* 0x001ee20000300a00 */
[----:B------:R-:W3:Y:S01]  /*35a10*/  LDL.LU.64 R6, [R1+0x368] ;  /* 0x0003680001067983 */ /* 0x000ee20000300a00 */
[C---:B--2---:R-:W-:Y:S02]  /*35a20*/  HMMA.16816.F32 R20, R12.reuse, R20, R24 ;  /* 0x000000140c14723c */ /* 0x044fe40000001818 */
[----:B------:R-:W2:Y:S01]  /*35a30*/  LDL.LU.64 R26, [R1+0x3860] ;  /* 0x00386000011a7983 */ /* 0x000ea20000300a00 */
[----:B------:R-:W2:Y:S11]  /*35a40*/  LDL.LU.64 R24, [R1+0x3858] ;  /* 0x0038580001187983 */ /* 0x000eb60000300a00 */
[----:B------:R-:W-:Y:S09]  /*35a50*/  @!UPT UIADD3 URZ, URZ, URZ, URZ ;  /* 0x0000003f3f3ff290 */ /* 0x000ff2000fffe03f */
[----:B------:R0:W-:Y:S01]  /*35a60*/  STL.64 [R1+0x170], R20 ;  /* 0x0001701401007387 */ /* 0x0001e20000100a00 */
[----:B------:R-:W-:Y:S03]  /*35a70*/  STL.64 [R1+0x178], R22 ;  /* 0x0001781601007387 */ /* 0x000fe60000100a00 */
[----:B0-----:R-:W2:Y:S02]  /*35a80*/  LDL.LU.64 R20, [R1+0x3850] ;  /* 0x0038500001147983 */ /* 0x001ea40000300a00 */
[C---:B--2---:R-:W-:Y:S11]  /*35a90*/  HMMA.16816.F32 R24, R12.reuse, R20, R24 ;  /* 0x000000140c18723c */ /* 0x044ff60000001818 */
[----:B------:R-:W-:Y:S11]  /*35aa0*/  @!UPT UIADD3 URZ, URZ, URZ, URZ ;  /* 0x0000003f3f3ff290 */ /* 0x000ff6000fffe03f */
[----:B------:R-:W-:Y:S01]  /*35ab0*/  @!UPT UIADD3 URZ, URZ, URZ, URZ ;  /* 0x0000003f3f3ff290 */ /* 0x000fe2000fffe03f */
[----:B------:R0:W-:Y:S01]  /*35ac0*/  STL.64 [R1+0x160], R24 ;  /* 0x0001601801007387 */ /* 0x0001e20000100a00 */
[----:B------:R1:W-:Y:S03]  /*35ad0*/  STL.64 [R1+0x168], R26 ;  /* 0x0001681a01007387 */ /* 0x0003e60000100a00 */
[----:B0-----:R-:W2:Y:S01]  /*35ae0*/  LDL.LU.64 R24, [R1+0x3848] ;  /* 0x0038480001187983 */ /* 0x001ea20000300a00 */
[----:B-1----:R-:W-:Y:S02]  /*35af0*/  IMAD.MOV.U32 R27, RZ, RZ, R20 ;  /* 0x000000ffff1b7224 */ /* 0x002fe400078e0014 */
[----:B------:R-:W-:Y:S02]  /*35b00*/  IMAD.MOV.U32 R26, RZ, RZ, R21 ;  /* 0x000000ffff1a7224 */ /* 0x000fe400078e0015 */
[----:B------:R-:W3:Y:S01]  /*35b10*/  LDL.LU.64 R20, [R1+0x3840] ;  /* 0x0038400001147983 */ /* 0x000ee20000300a00 */
[C---:B----4-:R-:W-:Y:S02]  /*35b20*/  HMMA.16816.F32 R16, R12.reuse, R8, R16 ;  /* 0x000000080c10723c */ /* 0x050fe40000001810 */
[----:B------:R-:W-:Y:S06]  /*35b30*/  STL.64 [R1+0x3828], R26 ;  /* 0x0038281a01007387 */ /* 0x000fec0000100a00 */
[----:B---3--:R-:W-:Y:S01]  /*35b40*/  HMMA.16816.F32 R4, R12, R20, R4 ;  /* 0x000000140c04723c */ /* 0x008fe20000001804 */
[----:B--2---:R0:W-:Y:S04]  /*35b50*/  STL.64 [R1+0x3820], R24 ;  /* 0x0038201801007387 */ /* 0x0041e80000100a00 */
[----:B0-----:R-:W2:Y:S01]  /*35b60*/  LDL.LU.64 R24, [R1+0x350] ;  /* 0x0003500001187983 */ /* 0x001ea20000300a00 */
[----:B------:R-:W2:Y:S09]  /*35b70*/  LDL.LU.64 R26, [R1+0x358] ;  /* 0x00035800011a7983 */ /* 0x000eb20000300a00 */
[----:B------:R0:W-:Y:S02]  /*35b80*/  STL.64 [R1+0x150], R16 ;  /* 0x0001501001007387 */ /* 0x0001e40000100a00 */
[----:B------:R1:W-:Y:S01]  /*35b90*/  STL.64 [R1+0x158], R18 ;  /* 0x0001581201007387 */ /* 0x0003e20000100a00 */
[----:B0-----:R-:W3:Y:S01]  /*35ba0*/  LDL.LU.64 R16, [R1+0x250] ;  /* 0x0002500001107983 */ /* 0x001ee20000300a00 */
[----:B-1----:R-:W3:Y:S02]  /*35bb0*/  LDL.LU.64 R18, [R1+0x258] ;  /* 0x0002580001127983 */ /* 0x002ee40000300a00 */
[----:B------:R-:W-:Y:S02]  /*35bc0*/  STL.64 [R1+0x37e8], R10 ;  /* 0x0037e80a01007387 */ /* 0x000fe40000100a00 */
[----:B------:R0:W-:Y:S02]  /*35bd0*/  STL.64 [R1+0x37e0], R8 ;  /* 0x0037e00801007387 */ /* 0x0001e40000100a00 */
[----:B0-----:R-:W4:Y:S01]  /*35be0*/  LDL.LU.64 R8, [R1+0x340] ;  /* 0x0003400001087983 */ /* 0x001f220000300a00 */
[----:B------:R-:W4:Y:S02]  /*35bf0*/  LDL.LU.64 R10, [R1+0x348] ;  /* 0x00034800010a7983 */ /* 0x000f240000300a00 */
[----:B------:R0:W-:Y:S02]  /*35c00*/  STL.64 [R1+0x140], R4 ;  /* 0x0001400401007387 */ /* 0x0001e40000100a00 */
[----:B------:R1:W-:Y:S01]  /*35c10*/  STL.64 [R1+0x148], R6 ;  /* 0x0001480601007387 */ /* 0x0003e20000100a00 */
[----:B0-----:R-:W3:Y:S01]  /*35c20*/  LDL.LU.64 R4, [R1+0x3838] ;  /* 0x0038380001047983 */ /* 0x001ee20000300a00 */
[----:B-1----:R-:W-:-:S02]  /*35c30*/  IMAD.MOV.U32 R7, RZ, RZ, R20 ;  /* 0x000000ffff077224 */ /* 0x002fc400078e0014 */
[----:B------:R-:W-:Y:S02]  /*35c40*/  IMAD.MOV.U32 R6, RZ, RZ, R21 ;  /* 0x000000ffff067224 */ /* 0x000fe400078e0015 */
[----:B------:R-:W2:Y:S02]  /*35c50*/  LDL.LU.64 R20, [R1+0x3830] ;  /* 0x0038300001147983 */ /* 0x000ea40000300a00 */
[----:B--2---:R-:W-:Y:S11]  /*35c60*/  HMMA.16816.F32 R24, R12, R20, R24 ;  /* 0x000000140c18723c */ /* 0x004ff60000001818 */
[----:B------:R-:W-:Y:S11]  /*35c70*/  @!UPT UIADD3 URZ, URZ, URZ, URZ ;  /* 0x0000003f3f3ff290 */ /* 0x000ff6000fffe03f */
[----:B------:R-:W-:Y:S01]  /*35c80*/  @!UPT UIADD3 URZ, URZ, URZ, URZ ;  /* 0x0000003f3f3ff290 */ /* 0x000fe2000fffe03f */
[----:B------:R-:W-:Y:S01]  /*35c90*/  STL.64 [R1+0x130], R24 ;  /* 0x0001301801007387 */ /* 0x000fe20000100a00 */
[----:B------:R0:W-:Y:S03]  /*35ca0*/  STL.64 [R1+0x138], R26 ;  /* 0x0001381a01007387 */ /* 0x0001e60000100a00 */
[----:B0-----:R-:W2:Y:S01]  /*35cb0*/  LDL.LU.64 R26, [R1+0x3828] ;  /* 0x00382800011a7983 */ /* 0x001ea20000300a00 */
[----:B------:R-:W4:Y:S02]  /*35cc0*/  LDL.LU.64 R24, [R1+0x3820] ;  /* 0x0038200001187983 */ /* 0x000f240000300a00 */
[----:B------:R0:W-:Y:S02]  /*35cd0*/  STL.64 [R1+0x37d0], R20 ;  /* 0x0037d01401007387 */ /* 0x0001e40000100a00 */
[----:B0-----:R-:W-:Y:S02]  /*35ce0*/  IMAD.MOV.U32 R20, RZ, RZ, R7 ;  /* 0x000000ffff147224 */ /* 0x001fe400078e0007 */
[----:B------:R-:W-:-:S05]  /*35cf0*/  IMAD.MOV.U32 R21, RZ, RZ, R6 ;  /* 0x000000ffff157224 */ /* 0x000fca00078e0006 */
[----:B------:R0:W-:Y:S04]  /*35d00*/  STL.64 [R1+0x3808], R20 ;  /* 0x0038081401007387 */ /* 0x0001e80000100a00 */
[----:B0-----:R-:W2:Y:S01]  /*35d10*/  LDL.LU.64 R20, [R1+0x760] ;  /* 0x0007600001147983 */ /* 0x001ea20000300a00 */
[----:B------:R-:W2:Y:S01]  /*35d20*/  LDL.LU.64 R22, [R1+0x768] ;  /* 0x0007680001167983 */ /* 0x000ea20000300a00 */
[C---:B----4-:R-:W-:Y:S11]  /*35d30*/  HMMA.16816.F32 R8, R12.reuse, R24, R8 ;  /* 0x000000180c08723c */ /* 0x050ff60000001808 */
[----:B------:R-:W-:Y:S11]  /*35d40*/  @!UPT UIADD3 URZ, URZ, URZ, URZ ;  /* 0x0000003f3f3ff290 */ /* 0x000ff6000fffe03f */
[----:B------:R-:W-:Y:S01]  /*35d50*/  @!UPT UIADD3 URZ, URZ, URZ, URZ ;  /* 0x0000003f3f3ff290 */ /* 0x000fe2000fffe03f */
[----:B------:R0:W-:Y:S01]  /*35d60*/  STL.64 [R1+0x120], R8 ;  /* 0x0001200801007387 */ /* 0x0001e20000100a00 */
[----:B------:R1:W-:Y:S03]  /*35d70*/  STL.64 [R1+0x128], R10 ;  /* 0x0001280a01007387 */ /* 0x0003e60000100a00 */
[----:B0-----:R-:W4:Y:S01]  /*35d80*/  LDL.LU.64 R8, [R1+0x740] ;  /* 0x0007400001087983 */ /* 0x001f220000300a00 */
[----:B-1----:R-:W2:Y:S01]  /*35d90*/  LDL.LU.64 R10, [R1+0x748] ;  /* 0x00074800010a7983 */ /* 0x002ea20000300a00 */
[----:B---3--:R-:W-:Y:S02]  /*35da0*/  HMMA.16816.F32 R12, R12, R4, R16 ;  /* 0x000000040c0c723c */ /* 0x008fe40000001810 */
[----:B--2---:R-:W-:Y:S01]  /*35db0*/  STL.64 [R1+0x37f8], R10 ;  /* 0x0037f80a01007387 */ /* 0x004fe20000100a00 */
[----:B----4-:R0:W-:Y:S03]  /*35dc0*/  STL.64 [R1+0x37f0], R8 ;  /* 0x0037f00801007387 */ /* 0x0101e60000100a00 */
[----:B0-----:R-:W2:Y:S01]  /*35dd0*/  LDL.64 R8, [R1+0x10] ;  /* 0x0000100001087983 */ /* 0x001ea20000100a00 */
[----:B------:R0:W-:Y:S03]  /*35de0*/  STL.64 [R1+0x37d8], R24 ;  /* 0x0037d81801007387 */ /* 0x0001e60000100a00 */
[----:B0-----:R-:W3:Y:S01]  /*35df0*/  LDL.64 R24, [R1+0x20] ;  /* 0x0000200001187983 */ /* 0x001ee20000100a00 */
[----:B------:R-:W3:Y:S02]  /*35e00*/  LDL.LU.64 R18, [R1+0x3818] ;  /* 0x0038180001127983 */ /* 0x000ee40000300a00 */
[----:B------:R-:W3:Y:S02]  /*35e10*/  LDL.LU.64 R16, [R1+0x3810] ;  /* 0x0038100001107983 */ /* 0x000ee40000300a00 */
[----:B------:R0:W-:Y:S02]  /*35e20*/  STL.64 [R1+0x3800], R4 ;  /* 0x0038000401007387 */ /* 0x0001e40000100a00 */
[----:B0-----:R-:W2:Y:S06]  /*35e30*/  LDL.LU.64 R4, [R1+0x750] ;  /* 0x0007500001047983 */ /* 0x001eac0000300a00 */
[----:B------:R0:W-:Y:S02]  /*35e40*/  STL.64 [R1+0xb0], R12 ;  /* 0x0000b00c01007387 */ /* 0x0001e40000100a00 */
[----:B------:R-:W-:Y:S02]  /*35e50*/  STL.64 [R1+0xb8], R14 ;  /* 0x0000b80e01007387 */ /* 0x000fe40000100a00 */
[----:B------:R-:W2:Y:S02]  /*35e60*/  LDL.LU.64 R6, [R1+0x758] ;  /* 0x0007580001067983 */ /* 0x000ea40000300a00 */
[----:B0-----:R-:W-:-:S02]  /*35e70*/  IMAD.MOV.U32 R12, RZ, RZ, R27 ;  /* 0x000000ffff0c7224 */ /* 0x001fc400078e001b */
[----:B------:R-:W-:Y:S01]  /*35e80*/  IMAD.MOV.U32 R13, RZ, RZ, R26 ;  /* 0x000000ffff0d7224 */ /* 0x000fe200078e001a */
[C---:B---3--:R-:W-:Y:S08]  /*35e90*/  HMMA.16816.F32 R20, R16.reuse, R24, R20 ;  /* 0x000000181014723c */ /* 0x048ff00000001814 */
[----:B--2---:R-:W-:Y:S11]  /*35ea0*/  HMMA.16816.F32 R4, R16, R8, R4 ;  /* 0x000000081004723c */ /* 0x004ff60000001804 */
[----:B------:R-:W-:Y:S04]  /*35eb0*/  @!UPT UIADD3 URZ, URZ, URZ, URZ ;  /* 0x0000003f3f3ff290 */ /* 0x000fe8000fffe03f */
[----:B------:R0:W-:Y:S01]  /*35ec0*/  STL.64 [R1+0x100], R20 ;  /* 0x0001001401007387 */ /* 0x0001e20000100a00 */
[----:B------:R1:W-:Y:S03]  /*35ed0*/  STL.64 [R1+0x108], R22 ;  /* 0x0001081601007387 */ /* 0x0003e60000100a00 */
[----:B0-----:R-:W2:Y:S01]  /*35ee0*/  LDL.LU.64 R20, [R1+0x3808] ;  /* 0x0038080001147983 */ /* 0x001ea20000300a00 */
[----:B-1----:R-:W-:Y:S02]  /*35ef0*/  IMAD.MOV.U32 R23, RZ, RZ, R24 ;  /* 0x000000ffff177224 */ /* 0x002fe400078e0018 */
[----:B------:R-:W-:Y:S02]  /*35f00*/  IMAD.MOV.U32 R22, RZ, RZ, R25 ;  /* 0x000000ffff167224 */ /* 0x000fe400078e0019 */
[----:B------:R-:W2:Y:S01]  /*35f10*/  LDL.LU.64 R24, [R1+0x530] ;  /* 0x0005300001187983 */ /* 0x000ea20000300a00 */
[----:B------:R-:W2:Y:S02]  /*35f20*/  LDL.LU.64 R26, [R1+0x538] ;  /* 0x00053800011a7983 */ /* 0x000ea40000300a00 */
[----:B------:R0:W-:Y:S02]  /*35f30*/  STL.64 [R1+0xf0], R4 ;  /* 0x0000f00401007387 */ /* 0x0001e40000100a00 */
[----:B------:R1:W-:Y:S01]  /*35f40*/  STL.64 [R1+0xf8], R6 ;  /* 0x0000f80601007387 */ /* 0x0003e20000100a00 */
[----:B0-----:R-:W3:Y:S01]  /*35f50*/  LDL.LU.64 R4, [R1+0x3800] ;  /* 0x0038000001047983 */ /* 0x001ee20000300a00 */
[----:B-1----:R-:W-:-:S02]  /*35f60*/  IMAD.MOV.U32 R7, RZ, RZ, R8 ;  /* 0x000000ffff077224 */ /* 0x002fc400078e0008 */
[----:B------:R-:W-:Y:S02]  /*35f70*/  IMAD.MOV.U32 R6, RZ, RZ, R9 ;  /* 0x000000ffff067224 */ /* 0x000fe400078e0009 */
[----:B------:R-:W4:Y:S01]  /*35f80*/  LDL.LU.64 R10, [R1+0x37f8] ;  /* 0x0037f800010a7983 */ /* 0x000f220000300a00 */
[----:B------:R-:W4:Y:S02]  /*35f90*/  LDL.LU.64 R8, [R1+0x37f0] ;  /* 0x0037f00001087983 */ /* 0x000f240000300a00 */
[----:B------:R-:W-:Y:S01]  /*35fa0*/  STL.64 [R1+0x37c8], R6 ;  /* 0x0037c80601007387 */ /* 0x000fe20000100a00 */
[C---:B----4-:R-:W-:Y:S01]  /*35fb0*/  HMMA.16816.F32 R8, R16.reuse, R12, R8 ;  /* 0x0000000c1008723c */ /* 0x050fe20000001808 */
[----:B---3--:R0:W-:Y:S04]  /*35fc0*/  STL.64 [R1+0x37c0], R4 ;  /* 0x0037c00401007387 */ /* 0x0081e80000100a00 */
[----:B0-----:R-:W3:Y:S01]  /*35fd0*/  LDL.LU.64 R4, [R1+0x730] ;  /* 0x0007300001047983 */ /* 0x001ee20000300a00 */
[----:B------:R-:W3:Y:S11]  /*35fe0*/  LDL.LU.64 R6, [R1+0x738] ;  /* 0x0007380001067983 */ /* 0x000ef60000300a00 */
[----:B------:R-:W-:Y:S06]  /*35ff0*/  @!UPT UIADD3 URZ, URZ, URZ, URZ ;  /* 0x0000003f3f3ff290 */ /* 0x000fec000fffe03f */
[----:B------:R-:W-:Y:S01]  /*36000*/  STL.64 [R1+0xe0], R8 ;  /* 0x0000e00801007387 */ /* 0x000fe20000100a00 */
[----:B------:R0:W-:Y:S03]  /*36010*/  STL.64 [R1+0xe8], R10 ;  /* 0x0000e80a01007387 */ /* 0x0001e60000100a00 */
[----:B0-----:R-:W4:Y:S01]  /*36020*/  LDL.LU.64 R10, [R1+0x37e8] ;  /* 0x0037e800010a7983 */ /* 0x001f220000300a00 */
[----:B------:R-:W3:Y:S02]  /*36030*/  LDL.LU.64 R8, [R1+0x37e0] ;  /* 0x0037e00001087983 */ /* 0x000ee40000300a00 */
[----:B------:R0:W-:Y:S02]  /*36040*/  STL.64 [R1+0x3788], R12 ;  /* 0x0037880c01007387 */ /* 0x0001e40000100a00 */
[----:B0-----:R-:W2:Y:S01]  /*36050*/  LDL.LU.64 R12, [R1+0x510] ;  /* 0x00051000010c7983 */ /* 0x001ea20000300a00 */
[----:B------:R-:W2:Y:S01]  /*36060*/  LDL.LU.64 R14, [R1+0x518] ;  /* 0x00051800010e7983 */ /* 0x000ea20000300a00 */
[----:B---3--:R-:W-:Y:S11]  /*36070*/  HMMA.16816.F32 R4, R16, R8, R4 ;  /* 0x000000081004723c */ /* 0x008ff60000001804 */
[----:B------:R-:W-:Y:S11]  /*36080*/  @!UPT UIADD3 URZ, URZ, URZ, URZ ;  /* 0x0000003f3f3ff290 */ /* 0x000ff6000fffe03f */
[----:B------:R-:W-:Y:S01]  /*36090*/  @!UPT UIADD3 URZ, URZ, URZ, URZ ;  /* 0x0000003f3f3ff290 */ /* 0x000fe2000fffe03f */
[----:B------:R0:W-:Y:S01]  /*360a0*/  STL.64 [R1+0xd0], R4 ;  /* 0x0000d00401007387 */ /* 0x0001e20000100a00 */
[----:B------:R1:W-:Y:S03]  /*360b0*/  STL.64 [R1+0xd8], R6 ;  /* 0x0000d80601007387 */ /* 0x0003e60000100a00 */
[----:B0-----:R-:W3:Y:S01]  /*360c0*/  LDL.LU.64 R4, [R1+0x400] ;  /* 0x0004000001047983 */ /* 0x001ee20000300a00 */
[----:B-1----:R-:W3:Y:S02]  /*360d0*/  LDL.LU.64 R6, [R1+0x408] ;  /* 0x0004080001067983 */ /* 0x002ee40000300a00 */
[----:B----4-:R-:W-:Y:S02]  /*360e0*/  STL.64 [R1+0x3798], R10 ;  /* 0x0037980a01007387 */ /* 0x010fe40000100a00 */
[----:B------:R0:W-:Y:S02]  /*360f0*/  STL.64 [R1+0x3790], R8 ;  /* 0x0037900801007387 */ /* 0x0001e40000100a00 */
[----:B0-----:R-:W-:-:S02]  /*36100*/  IMAD.MOV.U32 R8, RZ, RZ, R23 ;  /* 0x000000ffff087224 */ /* 0x001fc400078e0017 */
[----:B------:R-:W-:Y:S02]  /*36110*/  IMAD.MOV.U32 R9, RZ, RZ, R22 ;  /* 0x000000ffff097224 */ /* 0x000fe400078e0016 */
[C---:B--2---:R-:W-:Y:S01]  /*36120*/  HMMA.16816.F32 R20, R16.reuse, R20, R24 ;  /* 0x000000141014723c */ /* 0x044fe20000001818 */
[----:B------:R-:W3:Y:S11]  /*36130*/  LDL.LU.64 R24, [R1+0x37d8] ;  /* 0x0037d80001187983 */ /* 0x000ef60000300a00 */
[----:B------:R-:W-:Y:S11]  /*36140*/  @!UPT UIADD3 URZ, URZ, URZ, URZ ;  /* 0x0000003f3f3ff290 */ /* 0x000ff6000fffe03f */
[----:B------:R0:W-:Y:S01]  /*36150*/  STL.64 [R1+0x200], R20 ;  /* 0x0002001401007387 */ /* 0x0001e20000100a00 */
[----:B------:R1:W-:Y:S03]  /*36160*/  STL.64 [R1+0x208], R22 ;  /* 0x0002081601007387 */ /* 0x0003e60000100a00 */
[----:B0-----:R-:W2:Y:S02]  /*36170*/  LDL.LU.64 R20, [R1+0x37d0] ;  /* 0x0037d00001147983 */ /* 0x001ea40000300a00 */
[C---:B--2---:R-:W-:Y:S11]  /*36180*/  HMMA.16816.F32 R12, R16.reuse, R20, R12 ;  /* 0x00000014100c723c */ /* 0x044ff6000000180c */
[----:B------:R-:W-:Y:S11]  /*36190*/  @!UPT UIADD3 URZ, URZ, URZ, URZ ;  /* 0x0000003f3f3ff290 */ /* 0x000ff6000fffe03f */
[----:B------:R-:W-:Y:S01]  /*361a0*/  @!UPT UIADD3 URZ, URZ, URZ, URZ ;  /* 0x0000003f3f3ff290 */ /* 0x000fe2000fffe03f */
[----:B------:R0:W-:Y:S01]  /*361b0*/  STL.64 [R1+0x2b0], R12 ;  /* 0x0002b00c01007387 */ /* 0x0001e20000100a00 */
[----:B------:R-:W2:Y:S02]  /*361c0*/  LDL.LU.64 R20, [R1+0x3f0] ;  /* 0x0003f00001147983 */ /* 0x000ea40000300a00 */
[----:B-1----:R-:W2:Y:S02]  /*361d0*/  LDL.LU.64 R22, [R1+0x3f8] ;  /* 0x0003f80001167983 */ /* 0x002ea40000300a00 */
[----:B------:R-:W-:Y:S02]  /*361e0*/  IMAD.MOV.U32 R29, RZ, RZ, R14 ;  /* 0x000000ffff1d7224 */ /* 0x000fe400078e000e */
[----:B------:R-:W-:Y:S01]  /*361f0*/  IMAD.MOV.U32 R28, RZ, RZ, R15 ;  /* 0x000000ffff1c7224 */ /* 0x000fe200078e000f */
[----:B0-----:R-:W4:Y:S01]  /*36200*/  LDL.LU.64 R12, [R1+0x610] ;  /* 0x00061000010c7983 */ /* 0x001f220000300a00 */
[----:B------:R-:W2:Y:S01]  /*36210*/  LDL.LU.64 R14, [R1+0x618] ;  /* 0x00061800010e7983 */ /* 0x000ea20000300a00 */
[C---:B---3--:R-:W-:Y:S02]  /*36220*/  HMMA.16816.F32 R4, R16.reuse, R24, R4 ;  /* 0x000000181004723c */ /* 0x048fe40000001804 */
[----:B--2---:R-:W-:Y:S01]  /*36230*/  STL.64 [R1+0x37a8], R14 ;  /* 0x0037a80e01007387 */ /* 0x004fe20000100a00 */
[----:B----4-:R0:W-:Y:S03]  /*36240*/  STL.64 [R1+0x37a0], R12 ;  /* 0x0037a00c01007387 */ /* 0x0101e60000100a00 */
[----:B0-----:R-:W2:Y:S01]  /*36250*/  LDL.LU.64 R12, [R1+0x620] ;  /* 0x00062000010c7983 */ /* 0x001ea20000300a00 */
[----:B------:R-:W2:Y:S02]  /*36260*/  LDL.LU.64 R14, [R1+0x628] ;  /* 0x00062800010e7983 */ /* 0x000ea40000300a00 */
[----:B------:R-:W-:Y:S02]  /*36270*/  STL [R1+0x34b0], R28 ;  /* 0x0034b01c01007387 */ /* 0x000fe40000100800 */
[----:B------:R-:W-:Y:S11]  /*36280*/  STL [R1+0x34ac], R29 ;  /* 0x0034ac1d01007387 */ /* 0x000ff60000100800 */
[----:B------:R-:W-:Y:S01]  /*36290*/  @!UPT UIADD3 URZ, URZ, URZ, URZ ;  /* 0x0000003f3f3ff290 */ /* 0x000fe2000fffe03f */
[----:B------:R-:W-:Y:S01]  /*362a0*/  STL.64 [R1+0x3d0], R4 ;  /* 0x0003d00401007387 */ /* 0x000fe20000100a00 */
[----:B------:R0:W-:Y:S03]  /*362b0*/  STL.64 [R1+0x3d8], R6 ;  /* 0x0003d80601007387 */ /* 0x0001e60000100a00 */
[----:B0-----:R-:W3:Y:S01]  /*362c0*/  LDL.LU.64 R6, [R1+0x37c8] ;  /* 0x0037c80001067983 */ /* 0x001ee20000300a00 */
[----:B------:R-:W4:Y:S02]  /*362d0*/  LDL.LU.64 R4, [R1+0x37c0] ;  /* 0x0037c00001047983 */ /* 0x000f240000300a00 */
[----:B------:R0:W-:Y:S02]  /*362e0*/  STL.64 [R1+0x3768], R24 ;  /* 0x0037681801007387 */ /* 0x0001e40000100a00 */
[----:B0-----:R-:W2:Y:S04]  /*362f0*/  LDL.64 R24, [R1+0x50] ;  /* 0x0000500001187983 */ /* 0x001ea80000100a00 */
[----:B--2---:R0:W-:Y:S04]  /*36300*/  STL.64 [R1+0x3770], R24 ;  /* 0x0037701801007387 */ /* 0x0041e80000100a00 */
[----:B0-----:R-:W2:Y:S01]  /*36310*/  LDL.64 R24, [R1+0x30] ;  /* 0x0000300001187983 */ /* 0x001ea20000100a00 */
[----:B----4-:R-:W-:Y:S03]  /*36320*/  HMMA.16816.F32 R16, R16, R4, R20 ;  /* 0x000000041010723c */ /* 0x010fe60000001814 */
[----:B--2---:R0:W-:Y:S04]  /*36330*/  STL.64 [R1+0x3780], R24 ;  /* 0x0037801801007387 */ /* 0x0041e80000100a00 */
[----:B0-----:R-:W2:Y:S01]  /*36340*/  LDL.LU.64 R24, [R1+0x5f0] ;  /* 0x0005f00001187983 */ /* 0x001ea20000300a00 */
[----:B------:R-:W2:Y:S02]  /*36350*/  LDL.LU.64 R26, [R1+0x5f8] ;  /* 0x0005f800011a7983 */ /* 0x000ea40000300a00 */
[----:B------:R-:W4:Y:S02]  /*36360*/  LDL.LU.64 R22, [R1+0x37b8] ;  /* 0x0037b80001167983 */ /* 0x000f240000300a00 */
[----:B------:R-:W4:Y:S11]  /*36370*/  LDL.LU.64 R20, [R1+0x37b0] ;  /* 0x0037b00001147983 */ /* 0x000f360000300a00 */
[----:B------:R0:W-:Y:S01]  /*36380*/  STL.64 [R1+0x3c0], R16 ;  /* 0x0003c01001007387 */ /* 0x0001e20000100a00 */
[----:B------:R1:W-:Y:S03]  /*36390*/  STL.64 [R1+0x3c8], R18 ;  /* 0x0003c81201007387 */ /* 0x0003e60000100a00 */
[----:B0-----:R-:W2:Y:S01]  /*363a0*/  LDL.LU.64 R16, [R1+0x600] ;  /* 0x0006000001107983 */ /* 0x001ea20000300a00 */
[----:B-1----:R-:W2:Y:S02]  /*363b0*/  LDL.LU.64 R18, [R1+0x608] ;  /* 0x0006080001127983 */ /* 0x002ea40000300a00 */
[----:B------:R3:W-:Y:S01]  /*363c0*/  STL.64 [R1+0x3778], R4 ;  /* 0x0037780401007387 */ /* 0x0007e20000100a00 */
[----:B----4-:R-:W-:Y:S01]  /*363d0*/  HMMA.16816.F32 R8, R20, R8, R12 ;  /* 0x000000081408723c */ /* 0x010fe2000000180c */
[----:B------:R-:W4:Y:S01]  /*363e0*/  LDL.LU.64 R14, [R1+0x37a8] ;  /* 0x0037a800010e7983 */ /* 0x000f220000300a00 */
[----:B------:R-:W4:Y:S02]  /*363f0*/  LDL.LU.64 R12, [R1+0x37a0] ;  /* 0x0037a000010c7983 */ /* 0x000f240000300a00 */
[----:B---3--:R-:W-:-:S02]  /*36400*/  IMAD.MOV.U32 R4, RZ, RZ, R7 ;  /* 0x000000ffff047224 */ /* 0x008fc400078e0007 */
[----:B------:R-:W-:Y:S11]  /*36410*/  IMAD.MOV.U32 R5, RZ, RZ, R6 ;  /* 0x000000ffff057224 */ /* 0x000ff600078e0006 */
[----:B------:R-:W-:Y:S06]  /*36420*/  @!UPT UIADD3 URZ, URZ, URZ, URZ ;  /* 0x0000003f3f3ff290 */ /* 0x000fec000fffe03f */
[----:B------:R-:W-:Y:S01]  /*36430*/  STL.64 [R1+0x440], R8 ;  /* 0x0004400801007387 */ /* 0x000fe20000100a00 */
[----:B------:R0:W-:Y:S03]  /*36440*/  STL.64 [R1+0x448], R10 ;  /* 0x0004480a01007387 */ /* 0x0001e60000100a00 */
[----:B0-----:R-:W3:Y:S01]  /*36450*/  LDL.LU.64 R10, [R1+0x3798] ;  /* 0x00379800010a7983 */ /* 0x001ee20000300a00 */
[----:B------:R-:W2:Y:S01]  /*36460*/  LDL.LU.64 R8, [R1+0x3790] ;  /* 0x0037900001087983 */ /* 0x000ea20000300a00 */
[C---:B----4-:R-:W-:Y:S02]  /*36470*/  HMMA.16816.F32 R4, R20.reuse, R4, R12 ;  /* 0x000000041404723c */ /* 0x050fe4000000180c */
[----:B------:R-:W2:Y:S11]  /*36480*/  LDL.LU.64 R12, [R1+0x3788] ;  /* 0x00378800010c7983 */ /* 0x000eb60000300a00 */
[----:B------:R-:W-:Y:S10]  /*36490*/  @!UPT UIADD3 URZ, URZ, URZ, URZ ;  /* 0x0000003f3f3ff290 */ /* 0x000ff4000fffe03f */
[----:B------:R0:W-:Y:S01]  /*364a0*/  STL.64 [R1+0x430], R4 ;  /* 0x0004300401007387 */ /* 0x0001e20000100a00 */
[----:B------:R1:W-:Y:S03]  /*364b0*/  STL.64 [R1+0x438], R6 ;  /* 0x0004380601007387 */ /* 0x0003e60000100a00 */
[----:B0-----:R-:W4:Y:S01]  /*364c0*/  LDL.LU.64 R4, [R1+0x240] ;  /* 0x0002400001047983 */ /* 0x001f220000300a00 */
[----:B-1----:R-:W4:Y:S01]  /*364d0*/  LDL.LU.64 R6, [R1+0x248] ;  /* 0x0002480001067983 */ /* 0x002f220000300a00 */
[C---:B--2---:R-:W-:Y:S11]  /*364e0*/  HMMA.16816.F32 R12, R20.reuse, R12, R16 ;  /* 0x0000000c140c723c */ /* 0x044ff60000001810 */
[----:B------:R-:W-:Y:S11]  /*364f0*/  @!UPT UIADD3 URZ, URZ, URZ, URZ ;  /* 0x0000003f3f3ff290 */ /* 0x000ff6000fffe03f */
[----:B------:R-:W-:Y:S01]  /*36500*/  @!UPT UIADD3 URZ, URZ, URZ, URZ ;  /* 0x0000003f3f3ff290 */ /* 0x000fe2000fffe03f */
[----:B------:R0:W-:Y:S01]  /*36510*/  STL.64 [R1+0x420], R12 ;  /* 0x0004200c01007387 */ /* 0x0001e20000100a00 */
[----:B------:R1:W-:Y:S03]  /*36520*/  STL.64 [R1+0x428], R14 ;  /* 0x0004280e01007387 */ /* 0x0003e60000100a00 */
[----:B0-----:R-:W2:Y:S01]  /*36530*/  LDL.LU.64 R12, [R1+0x1c0] ;  /* 0x0001c000010c7983 */ /* 0x001ea20000300a00 */
[----:B-1----:R-:W2:Y:S02]  /*36540*/  LDL.LU.64 R14, [R1+0x1c8] ;  /* 0x0001c800010e7983 */ /* 0x002ea40000300a00 */
[----:B------:R-:W2:Y:S02]  /*36550*/  LDL.LU.64 R16, [R1+0x190] ;  /* 0x0001900001107983 */ /* 0x000ea40000300a00 */
[----:B------:R-:W2:Y:S01]  /*36560*/  LDL.LU.64 R18, [R1+0x198] ;  /* 0x0001980001127983 */ /* 0x000ea20000300a00 */
[C---:B------:R-:W-:Y:S01]  /*36570*/  HMMA.16816.F32 R24, R20.reuse, R8, R24 ;  /* 0x000000081418723c */ /* 0x040fe20000001818 */
[----:B--2---:R-:W-:Y:S01]  /*36580*/  STL.64 [R1+0x3760], R18 ;  /* 0x0037601201007387 */ /* 0x004fe20000100a00 */
[----:B------:R0:W-:Y:S03]  /*36590*/  STL.64 [R1+0x3758], R16 ;  /* 0x0037581001007387 */ /* 0x0001e60000100a00 */
[----:B0-----:R-:W2:Y:S01]  /*365a0*/  LDL.LU.64 R16, [R1+0x1b0] ;  /* 0x0001b00001107983 */ /* 0x001ea20000300a00 */
[----:B------:R-:W2:Y:S02]  /*365b0*/  LDL.LU.64 R18, [R1+0x1b8] ;  /* 0x0001b80001127983 */ /* 0x000ea40000300a00 */
[----:B------:R-:W2:Y:S11]  /*365c0*/  LDL R29, [R1+0x5c4] ;  /* 0x0005c400011d7983 */ /* 0x000eb60000100800 */
[----:B------:R-:W-:Y:S04]  /*365d0*/  @!UPT UIADD3 URZ, URZ, URZ, URZ ;  /* 0x0000003f3f3ff290 */ /* 0x000fe8000fffe03f */
[----:B------:R0:W-:Y:S01]  /*365e0*/  STL.64 [R1+0x410], R24 ;  /* 0x0004101801007387 */ /* 0x0001e20000100a00 */
[----:B------:R-:W-:Y:S04]  /*365f0*/  STL.64 [R1+0x418], R26 ;  /* 0x0004181a01007387 */ /* 0x000fe80000100a00 */
[----:B0-----:R-:W4:Y:S01]  /*36600*/  LDL.LU.64 R24, [R1+0x3780] ;  /* 0x0037800001187983 */ /* 0x001f220000300a00 */
[----:B---3--:R-:W-:Y:S02]  /*36610*/  STL.64 [R1+0x3730], R10 ;  /* 0x0037300a01007387 */ /* 0x008fe40000100a00 */
[----:B------:R0:W-:Y:S02]  /*36620*/  STL.64 [R1+0x3728], R8 ;  /* 0x0037280801007387 */ /* 0x0001e40000100a00 */
[----:B0-----:R-:W3:Y:S04]  /*36630*/  LDL.64 R8, [R1] ;  /* 0x0000000001087983 */ /* 0x001ee80000100a00 */
[----:B---3--:R0:W-:Y:S04]  /*36640*/  STL.64 [R1+0x3738], R8 ;  /* 0x0037380801007387 */ /* 0x0081e80000100a00 */
[----:B0-----:R-:W3:Y:S01]  /*36650*/  LDL.64 R8, [R1+0x10] ;  /* 0x0000100001087983 */ /* 0x001ee20000100a00 */
[C---:B----4-:R-:W-:Y:S03]  /*36660*/  HMMA.16816.F32 R4, R20.reuse, R24, R4 ;  /* 0x000000181404723c */ /* 0x050fe60000001804 */
[----:B---3--:R0:W-:Y:S04]  /*36670*/  STL.64 [R1+0x3740], R8 ;  /* 0x0037400801007387 */ /* 0x0081e80000100a00 */
[----:B0-----:R-:W3:Y:S01]  /*36680*/  LDL.LU.64 R8, [R1+0x6d0] ;  /* 0x0006d00001087983 */ /* 0x001ee20000300a00 */
[----:B------:R-:W3:Y:S11]  /*36690*/  LDL.LU.64 R10, [R1+0x6d8] ;  /* 0x0006d800010a7983 */ /* 0x000ef60000300a00 */
[----:B------:R-:W-:Y:S04]  /*366a0*/  @!UPT UIADD3 URZ, URZ, URZ, URZ ;  /* 0x0000003f3f3ff290 */ /* 0x000fe8000fffe03f */
[----:B------:R0:W-:Y:S02]  /*366b0*/  STL.64 [R1+0x400], R4 ;  /* 0x0004000401007387 */ /* 0x0001e40000100a00 */
[----:B------:R1:W-:Y:S01]  /*366c0*/  STL.64 [R1+0x408], R6 ;  /* 0x0004080601007387 */ /* 0x0003e20000100a00 */
[----:B0-----:R-:W4:Y:S01]  /*366d0*/  LDL.LU.64 R4, [R1+0x3778] ;  /* 0x0037780001047983 */ /* 0x001f220000300a00 */
[----:B-1----:R-:W-:Y:S02]  /*366e0*/  IMAD.MOV.U32 R7, RZ, RZ, R24 ;  /* 0x000000ffff077224 */ /* 0x002fe400078e0018 */
[----:B------:R-:W-:Y:S02]  /*366f0*/  IMAD.MOV.U32 R6, RZ, RZ, R25 ;  /* 0x000000ffff067224 */ /* 0x000fe400078e0019 */
[----:B------:R-:W2:Y:S02]  /*36700*/  LDL.LU.64 R24, [R1+0x3770] ;  /* 0x0037700001187983 */ /* 0x000ea40000300a00 */
[C---:B--2---:R-:W-:Y:S11]  /*36710*/  HMMA.16816.F32 R12, R20.reuse, R24, R12 ;  /* 0x00000018140c723c */ /* 0x044ff6000000180c */
[----:B------:R-:W-:Y:S11]  /*36720*/  @!UPT UIADD3 URZ, URZ, URZ, URZ ;  /* 0x0000003f3f3ff290 */ /* 0x000ff6000fffe03f */
[----:B------:R-:W-:Y:S01]  /*36730*/  @!UPT UIADD3 URZ, URZ, URZ, URZ ;  /* 0x0000003f3f3ff290 */ /* 0x000fe2000fffe03f */
[----:B------:R0:W-:Y:S01]  /*36740*/  STL.64 [R1+0x3f0], R12 ;  /* 0x0003f00c01007387 */ /* 0x0001e20000100a00 */
[----:B------:R-:W-:Y:S02]  /*36750*/  STL.64 [R1+0x3f8], R14 ;  /* 0x0003f80e01007387 */ /* 0x000fe40000100a00 */
[----:B0-----:R-:W-:Y:S02]  /*36760*/  IMAD.MOV.U32 R13, RZ, RZ, R24 ;  /* 0x000000ffff0d7224 */ /* 0x001fe400078e0018 */
[----:B------:R-:W-:Y:S02]  /*36770*/  IMAD.MOV.U32 R12, RZ, RZ, R25 ;  /* 0x000000ffff0c7224 */ /* 0x000fe400078e0019 */
[----:B------:R-:W2:Y:S02]  /*36780*/  LDL.LU.64 R24, [R1+0x3768] ;  /* 0x0037680001187983 */ /* 0x000ea40000300a00 */
[C---:B--2---:R-:W-:Y:S02]  /*36790*/  HMMA.16816.F32 R24, R20.reuse, R24, R16 ;  /* 0x000000181418723c */ /* 0x044fe40000001810 */
[----:B------:R-:W4:Y:S01]  /*367a0*/  LDL.LU.64 R18, [R1+0x3760] ;  /* 0x0037600001127983 */ /* 0x000f220000300a00 */
[----:B------:R-:W4:Y:S11]  /*367b0*/  LDL.LU.64 R16, [R1+0x3758] ;  /* 0x0037580001107983 */ /* 0x000f360000300a00 */
[----:B------:R-:W-:Y:S09]  /*367c0*/  @!UPT UIADD3 URZ, URZ, URZ, URZ ;  /* 0x0000003f3f3ff290 */ /* 0x000ff2000fffe03f */
[----:B------:R-:W-:Y:S01]  /*367d0*/  STL.64 [R1+0x3e0], R24 ;  /* 0x0003e01801007387 */ /* 0x000fe20000100a00 */
[----:B------:R0:W-:Y:S03]  /*367e0*/  STL.64 [R1+0x3e8], R26 ;  /* 0x0003e81a01007387 */ /* 0x0001e60000100a00 */
[----:B0-----:R-:W3:Y:S01]  /*367f0*/  LDL.LU.64 R26, [R1+0x3750] ;  /* 0x00375000011a7983 */ /* 0x001ee20000300a00 */
[----:B------:R-:W3:Y:S01]  /*36800*/  LDL.LU.64 R24, [R1+0x3748] ;  /* 0x0037480001187983 */ /* 0x000ee20000300a00 */
[----:B----4-:R-:W-:Y:S07]  /*36810*/  HMMA.16816.F32 R16, R20, R4, R16 ;  /* 0x000000041410723c */ /* 0x010fee0000001810 */
[----:B------:R-:W-:-:S02]  /*36820*/  IMAD.MOV.U32 R20, RZ, RZ, R13 ;  /* 0x000000ffff147224 */ /* 0x000fc400078e000d */
[----:B------:R-:W-:Y:S11]  /*36830*/  IMAD.MOV.U32 R21, RZ, RZ, R12 ;  /* 0x000000ffff157224 */ /* 0x000ff600078e000c */
[----:B------:R-:W-:Y:S03]  /*36840*/  @!UPT UIADD3 URZ, URZ, URZ, URZ ;  /* 0x0000003f3f3ff290 */ /* 0x000fe6000fffe03f */
[----:B------:R0:W-:Y:S01]  /*36850*/  STL.64 [R1+0x340], R16 ;  /* 0x0003401001007387 */ /* 0x0001e20000100a00 */
[----:B------:R1:W-:Y:S02]  /*36860*/  STL.64 [R1+0x348], R18 ;  /* 0x0003481201007387 */ /* 0x0003e40000100a00 */
[----:B------:R2:W-:Y:S02]  /*36870*/  STL.64 [R1+0x3708], R20 ;  /* 0x0037081401007387 */ /* 0x0005e40000100a00 */
[----:B------:R-:W4:Y:S01]  /*36880*/  LDL.LU.64 R12, [R1+0x690] ;  /* 0x00069000010c7983 */ /* 0x000f220000300a00 */
[----:B------:R-:W4:Y:S04]  /*36890*/  LDL.LU.64 R14, [R1+0x698] ;  /* 0x00069800010e7983 */ /* 0x000f280000300a00 */
[----:B0-----:R-:W3:Y:S01]  /*368a0*/  LDL.LU.64 R16, [R1+0x680] ;  /* 0x0006800001107983 */ /* 0x001ee20000300a00 */
[----:B-1----:R-:W3:Y:S02]  /*368b0*/  LDL.LU.64 R18, [R1+0x688] ;  /* 0x0006880001127983 */ /* 0x002ee40000300a00 */
[----:B--2---:R-:W-:-:S02]  /*368c0*/  IMAD.MOV.U32 R20, RZ, RZ, R7 ;  /* 0x000000ffff147224 */ /* 0x004fc400078e0007 */
[----:B------:R-:W-:-:S05]  /*368d0*/  IMAD.MOV.U32 R21, RZ, RZ, R6 ;  /* 0x000000ffff157224 */ /* 0x000fca00078e0006 */
[----:B------:R0:W-:Y:S04]  /*368e0*/  STL.64 [R1+0x3720], R20 ;  /* 0x0037201401007387 */ /* 0x0001e80000100a00 */
[----:B0-----:R-:W3:Y:S02]  /*368f0*/  LDL.64 R20, [R1+0x20] ;  /* 0x0000200001147983 */ /* 0x001ee40000100a00 */
[C---:B---3--:R-:W-:Y:S01]  /*36900*/  HMMA.16816.F32 R8, R24.reuse, R20, R8 ;  /* 0x000000141808723c */ /* 0x048fe20000001808 */
[----:B------:R-:W-:Y:S02]  /*36910*/  IMAD.MOV.U32 R7, RZ, RZ, R20 ;  /* 0x000000ffff077224 */ /* 0x000fe400078e0014 */
[----:B------:R-:W-:Y:S11]  /*36920*/  IMAD.MOV.U32 R6, RZ, RZ, R21 ;  /* 0x000000ffff067224 */ /* 0x000ff600078e0015 */
[----:B------:R-:W-:Y:S09]  /*36930*/  @!UPT UIADD3 URZ, URZ, URZ, URZ ;  /* 0x0000003f3f3ff290 */ /* 0x000ff2000fffe03f */
[----:B------:R0:W-:Y:S01]  /*36940*/  STL.64 [R1+0x3b0], R8 ;  /* 0x0003b00801007387 */ /* 0x0001e20000100a00 */
[----:B------:R-:W-:Y:S03]  /*36950*/  STL.64 [R1+0x3b8], R10 ;  /* 0x0003b80a01007387 */ /* 0x000fe60000100a00 */
[----:B0-----:R-:W4:Y:S01]  /*36960*/  LDL.LU.64 R8, [R1+0x3740] ;  /* 0x0037400001087983 */ /* 0x001f220000300a00 */
[----:B------:R-:W2:Y:S02]  /*36970*/  LDL.LU.64 R20, [R1+0x670] ;  /* 0x0006700001147983 */ /* 0x000ea40000300a00 */
[----:B------:R-:W2:Y:S02]  /*36980*/  LDL.LU.64 R22, [R1+0x678] ;  /* 0x0006780001167983 */ /* 0x000ea40000300a00 */
[----:B------:R-:W-:Y:S01]  /*36990*/  STL.64 [R1+0x3700], R6 ;  /* 0x0037000601007387 */ /* 0x000fe20000100a00 */
[----:B------:R0:W-:Y:S04]  /*369a0*/  STL.64 [R1+0x36f8], R4 ;  /* 0x0036f80401007387 */ /* 0x0001e80000100a00 */
[----:B0-----:R-:W3:Y:S01]  /*369b0*/  LDL.LU.64 R4, [R1+0x4c0] ;  /* 0x0004c00001047983 */ /* 0x001ee20000300a00 */
[----:B------:R-:W2:Y:S01]  /*369c0*/  LDL.LU.64 R6, [R1+0x4c8] ;  /* 0x0004c80001067983 */ /* 0x000ea20000300a00 */
[C---:B----4-:R-:W-:Y:S02]  /*369d0*/  HMMA.16816.F32 R12, R24.reuse, R8, R12 ;  /* 0x00000008180c723c */ /* 0x050fe4000000180c */
[----:B--2---:R-:W-:Y:S01]  /*369e0*/  STL.64 [R1+0x3718], R6 ;  /* 0x0037180601007387 */ /* 0x004fe20000100a00 */
[----:B---3--:R0:W-:Y:S03]  /*369f0*/  STL.64 [R1+0x3710], R4 ;  /* 0x0037100401007387 */ /* 0x0081e60000100a00 */
[----:B0-----:R-:W2:Y:S01]  /*36a00*/  LDL.LU.64 R4, [R1+0x370] ;  /* 0x0003700001047983 */ /* 0x001ea20000300a00 */
[----:B------:R-:W2:Y:S11]  /*36a10*/  LDL.LU.64 R6, [R1+0x378] ;  /* 0x0003780001067983 */ /* 0x000eb60000300a00 */
[----:B------:R-:W-:Y:S05]  /*36a20*/  @!UPT UIADD3 URZ, URZ, URZ, URZ ;  /* 0x0000003f3f3ff290 */ /* 0x000fea000fffe03f */
[----:B------:R0:W-:Y:S02]  /*36a30*/  STL.64 [R1+0x3a0], R12 ;  /* 0x0003a00c01007387 */ /* 0x0001e40000100a00 */
[----:B------:R-:W-:Y:S02]  /*36a40*/  STL.64 [R1+0x3a8], R14 ;  /* 0x0003a80e01007387 */ /* 0x000fe40000100a00 */
[----:B0-----:R-:W-:Y:S02]  /*36a50*/  IMAD.MOV.U32 R13, RZ, RZ, R8 ;  /* 0x000000ffff0d7224 */ /* 0x001fe400078e0008 */
[----:B------:R-:W-:Y:S02]  /*36a60*/  IMAD.MOV.U32 R12, RZ, RZ, R9 ;  /* 0x000000ffff0c7224 */ /* 0x000fe400078e0009 */
[----:B------:R-:W3:Y:S02]  /*36a70*/  LDL.LU.64 R8, [R1+0x3738] ;  /* 0x0037380001087983 */ /* 0x000ee40000300a00 */
[C---:B---3--:R-:W-:Y:S11]  /*36a80*/  HMMA.16816.F32 R16, R24.reuse, R8, R16 ;  /* 0x000000081810723c */ /* 0x048ff60000001810 */
[----:B------:R-:W-:Y:S11]  /*36a90*/  @!UPT UIADD3 URZ, URZ, URZ, URZ ;  /* 0x0000003f3f3ff290 */ /* 0x000ff6000fffe03f */
[----:B------:R-:W-:Y:S01]  /*36aa0*/  @!UPT UIADD3 URZ, URZ, URZ, URZ ;  /* 0x0000003f3f3ff290 */ /* 0x000fe2000fffe03f */
[----:B------:R0:W-:Y:S01]  /*36ab0*/  STL.64 [R1+0x390], R16 ;  /* 0x0003901001007387 */ /* 0x0001e20000100a00 */
[----:B------:R1:W-:Y:S02]  /*36ac0*/  STL.64 [R1+0x398], R18 ;  /* 0x0003981201007387 */ /* 0x0003e40000100a00 */
[----:B------:R-:W3:Y:S02]  /*36ad0*/  LDL.LU.64 R10, [R1+0x3730] ;  /* 0x00373000010a7983 */ /* 0x000ee40000300a00 */
[----:B0-----:R-:W-:Y:S02]  /*36ae0*/  IMAD.MOV.U32 R17, RZ, RZ, R9 ;  /* 0x000000ffff117224 */ /* 0x001fe400078e0009 */
[----:B-1----:R-:W-:Y:S02]  /*36af0*/  IMAD.MOV.U32 R18, RZ, RZ, R8 ;  /* 0x000000ffff127224 */ /* 0x002fe400078e0008 */
[----:B------:R-:W4:Y:S02]  /*36b00*/  LDL.LU.64 R8, [R1+0x3728] ;  /* 0x0037280001087983 */ /* 0x000f240000300a00 */
[C---:B----4-:R-:W-:Y:S11]  /*36b10*/  HMMA.16816.F32 R20, R24.reuse, R8, R20 ;  /* 0x000000081814723c */ /* 0x050ff60000001814 */
[----:B------:R-:W-:Y:S11]  /*36b20*/  @!UPT UIADD3 URZ, URZ, URZ, URZ ;  /* 0x0000003f3f3ff290 */ /* 0x000ff6000fffe03f */
[----:B------:R-:W-:Y:S01]  /*36b30*/  @!UPT UIADD3 URZ, URZ, URZ, URZ ;  /* 0x0000003f3f3ff290 */ /* 0x000fe2000fffe03f */
[----:B------:R0:W-:Y:S01]  /*36b40*/  STL.64 [R1+0x380], R20 ;  /* 0x0003801401007387 */ /* 0x0001e20000100a00 */
[----:B------:R-:W-:Y:S03]  /*36b50*/  STL.64 [R1+0x388], R22 ;  /* 0x0003881601007387 */ /* 0x000fe60000100a00 */
[----:B0-----:R-:W2:Y:S01]  /*36b60*/  LDL.LU.64 R20, [R1+0x3720] ;  /* 0x0037200001147983 */ /* 0x001ea20000300a00 */
[----:B---3--:R-:W-:Y:S02]  /*36b70*/  STL.64 [R1+0x36a0], R10 ;  /* 0x0036a00a01007387 */ /* 0x008fe40000100a00 */
[----:B------:R0:W-:Y:S02]  /*36b80*/  STL.64 [R1+0x3698], R8 ;  /* 0x0036980801007387 */ /* 0x0001e40000100a00 */
[----:B0-----:R-:W3:Y:S01]  /*36b90*/  LDL.64 R8, [R1+0x60] ;  /* 0x0000600001087983 */ /* 0x001ee20000100a00 */
[C---:B--2---:R-:W-:Y:S03]  /*36ba0*/  HMMA.16816.F32 R20, R24.reuse, R20, R4 ;  /* 0x000000141814723c */ /* 0x044fe60000001804 */
[----:B------:R-:W2:Y:S01]  /*36bb0*/  LDL.LU.64 R6, [R1+0x3718] ;  /* 0x0037180001067983 */ /* 0x000ea20000300a00 */
[----:B------:R-:W2:Y:S11]  /*36bc0*/  LDL.LU.64 R4, [R1+0x3710] ;  /* 0x0037100001047983 */ /* 0x000eb60000300a00 */
[----:B------:R-:W-:Y:S08]  /*36bd0*/  @!UPT UIADD3 URZ, URZ, URZ, URZ ;  /* 0x0000003f3f3ff290 */ /* 0x000ff0000fffe03f */
[----:B------:R0:W-:Y:S01]  /*36be0*/  STL.64 [R1+0x370], R20 ;  /* 0x0003701401007387 */ /* 0x0001e20000100a00 */
[----:B------:R-:W-:Y:S03]  /*36bf0*/  STL.64 [R1+0x378], R22 ;  /* 0x0003781601007387 */ /* 0x000fe60000100a00 */
[----:B0-----:R-:W2:Y:S02]  /*36c00*/  LDL.LU.64 R20, [R1+0x3708] ;  /* 0x0037080001147983 */ /* 0x001ea40000300a00 */
        /* <DEDUP_REMOVED lines=8> */
[----:B0-----:R-:W2:Y:S01]  /*36c90*/  LDL.LU.64 R20, [R1+0x4b0] ;  /* 0x0004b00001147983 */ /* 0x001ea20000300a00 */
[----:B------:R-:W2:Y:S02]  /*36ca0*/  LDL.LU.64 R22, [R1+0x4b8] ;  /* 0x0004b80001167983 */ /* 0x000ea40000300a00 */
[----:B---3--:R-:W-:-:S02]  /*36cb0*/  IMAD.MOV.U32 R28, RZ, RZ, R8 ;  /* 0x000000ffff1c7224 */ /* 0x008fc400078e0008 */
[----:B------:R-:W-:Y:S01]  /*36cc0*/  IMAD.MOV.U32 R19, RZ, RZ, R9 ;  /* 0x000000ffff137224 */ /* 0x000fe200078e0009 */
[----:B--2---:R-:W-:Y:S11]  /*36cd0*/  HMMA.16816.F32 R20, R24, R8, R20 ;  /* 0x000000081814723c */ /* 0x004ff60000001814 */
[----:B------:R-:W-:Y:S11]  /*36ce0*/  @!UPT UIADD3 URZ, URZ, URZ, URZ ;  /* 0x0000003f3f3ff290 */ /* 0x000ff6000fffe03f */
[----:B------:R-:W-:Y:S01]  /*36cf0*/  @!UPT UIADD3 URZ, URZ, URZ, URZ ;  /* 0x0000003f3f3ff290 */ /* 0x000fe2000fffe03f */
[----:B------:R0:W-:Y:S01]  /*36d00*/  STL.64 [R1+0x350], R20 ;  /* 0x0003501401007387 */ /* 0x0001e20000100a00 */
[----:B------:R1:W-:Y:S03]  /*36d10*/  STL.64 [R1+0x358], R22 ;  /* 0x0003581601007387 */ /* 0x0003e60000100a00 */
[----:B0-----:R-:W4:Y:S01]  /*36d20*/  LDL.LU.64 R20, [R1+0x490] ;  /* 0x0004900001147983 */ /* 0x001f220000300a00 */
[----:B-1----:R-:W4:Y:S02]  /*36d30*/  LDL.LU.64 R22, [R1+0x498] ;  /* 0x0004980001167983 */ /* 0x002f240000300a00 */
[----:B------:R-:W2:Y:S02]  /*36d40*/  LDL.LU.64 R8, [R1+0x5a0] ;  /* 0x0005a00001087983 */ /* 0x000ea40000300a00 */
[----:B------:R-:W3:Y:S02]  /*36d50*/  LDL.LU.64 R10, [R1+0x5a8] ;  /* 0x0005a800010a7983 */ /* 0x000ee40000300a00 */
[----:B---3--:R-:W-:Y:S01]  /*36d60*/  STL.64 [R1+0x36b0], R10 ;  /* 0x0036b00a01007387 */ /* 0x008fe20000100a00 */
[----:B--2---:R0:W-:Y:S02]  /*36d70*/  STL.64 [R1+0x36a8], R8 ;  /* 0x0036a80801007387 */ /* 0x0041e40000100a00 */
[----:B0-----:R-:W-:-:S02]  /*36d80*/  IMAD.MOV.U32 R8, RZ, RZ, R13 ;  /* 0x000000ffff087224 */ /* 0x001fc400078e000d */
[----:B------:R-:W-:-:S05]  /*36d90*/  IMAD.MOV.U32 R9, RZ, RZ, R12 ;  /* 0x000000ffff097224 */ /* 0x000fca00078e000c */
[----:B------:R-:W-:Y:S01]  /*36da0*/  STL.64 [R1+0x36c8], R8 ;  /* 0x0036c80801007387 */ /* 0x000fe20000100a00 */
[----:B------:R-:W2:Y:S02]  /*36db0*/  LDL.LU.64 R12, [R1+0x590] ;  /* 0x00059000010c7983 */ /* 0x000ea40000300a00 */
[----:B------:R-:W3:Y:S01]  /*36dc0*/  LDL.LU.64 R14, [R1+0x598] ;  /* 0x00059800010e7983 */ /* 0x000ee20000300a00 */
[----:B----4-:R-:W-:Y:S01]  /*36dd0*/  HMMA.16816.F32 R24, R24, R4, R20 ;  /* 0x000000041818723c */ /* 0x010fe20000001814 */
[----:B---3--:R-:W-:Y:S01]  /*36de0*/  STL.64 [R1+0x36c0], R14 ;  /* 0x0036c00e01007387 */ /* 0x008fe20000100a00 */
[----:B--2---:R0:W-:Y:S03]  /*36df0*/  STL.64 [R1+0x36b8], R12 ;  /* 0x0036b80c01007387 */ /* 0x0041e60000100a00 */
[----:B0-----:R-:W2:Y:S01]  /*36e00*/  LDL.LU.64 R12, [R1+0x5b0] ;  /* 0x0005b000010c7983 */ /* 0x001ea20000300a00 */
[----:B------:R-:W3:Y:S02]  /*36e10*/  LDL.LU.64 R14, [R1+0x5b8] ;  /* 0x0005b800010e7983 */ /* 0x000ee40000300a00 */
[----:B------:R-:W-:-:S02]  /*36e20*/  IMAD.MOV.U32 R8, RZ, RZ, R7 ;  /* 0x000000ffff087224 */ /* 0x000fc400078e0007 */
[----:B------:R-:W-:Y:S02]  /*36e30*/  IMAD.MOV.U32 R9, RZ, RZ, R6 ;  /* 0x000000ffff097224 */ /* 0x000fe400078e0006 */
[----:B------:R-:W-:Y:S02]  /*36e40*/  IMAD.MOV.U32 R23, RZ, RZ, R4 ;  /* 0x000000ffff177224 */ /* 0x000fe400078e0004 */
[----:B------:R-:W-:Y:S01]  /*36e50*/  IMAD.MOV.U32 R22, RZ, RZ, R5 ;  /* 0x000000ffff167224 */ /* 0x000fe200078e0005 */
[----:B---3--:R-:W-:Y:S01]  /*36e60*/  STL.64 [R1+0x36d8], R14 ;  /* 0x0036d80e01007387 */ /* 0x008fe20000100a00 */
[----:B--2---:R0:W-:Y:S03]  /*36e70*/  STL.64 [R1+0x36d0], R12 ;  /* 0x0036d00c01007387 */ /* 0x0041e60000100a00 */
[----:B0-----:R-:W2:Y:S01]  /*36e80*/  LDL.LU.64 R12, [R1+0x5e0] ;  /* 0x0005e000010c7983 */ /* 0x001ea20000300a00 */
[----:B------:R-:W2:Y:S02]  /*36e90*/  LDL.LU.64 R14, [R1+0x5e8] ;  /* 0x0005e800010e7983 */ /* 0x000ea40000300a00 */
[----:B------:R-:W3:Y:S02]  /*36ea0*/  LDL R16, [R1+0x139c] ;  /* 0x00139c0001107983 */ /* 0x000ee40000100800 */
[----:B------:R-:W4:Y:S01]  /*36eb0*/  LDL.LU.64 R20, [R1+0x36f0] ;  /* 0x0036f00001147983 */ /* 0x000f220000300a00 */
[----:B------:R0:W-:Y:S01]  /*36ec0*/  STL.64 [R1+0x2a0], R24 ;  /* 0x0002a01801007387 */ /* 0x0001e20000100a00 */
[----:B------:R-:W-:Y:S02]  /*36ed0*/  STL.64 [R1+0x2a8], R26 ;  /* 0x0002a81a01007387 */ /* 0x000fe40000100a00 */
[----:B------:R-:W2:Y:S02]  /*36ee0*/  LDL.LU.64 R6, [R1+0x36e8] ;  /* 0x0036e80001067983 */ /* 0x000ea40000300a00 */
[----:B------:R-:W2:Y:S01]  /*36ef0*/  LDL.LU.64 R4, [R1+0x36e0] ;  /* 0x0036e00001047983 */ /* 0x000ea20000300a00 */
[----:B------:R-:W-:Y:S01]  /*36f00*/  STL.64 [R1+0x3690], R22 ;  /* 0x0036901601007387 */ /* 0x000fe20000100a00 */
[----:B0-----:R-:W-:-:S02]  /*36f10*/  IMAD.MOV.U32 R24, RZ, RZ, R28 ;  /* 0x000000ffff187224 */ /* 0x001fc400078e001c */
[----:B------:R-:W-:Y:S01]  /*36f20*/  IMAD.MOV.U32 R25, RZ, RZ, R19 ;  /* 0x000000ffff197224 */ /* 0x000fe200078e0013 */
[C---:B--2---:R-:W-:Y:S01]  /*36f30*/  HMMA.16816.F32 R8, R4.reuse, R8, R12 ;  /* 0x000000080408723c */ /* 0x044fe2000000180c */
[----:B----4-:R0:W-:Y:S04]  /*36f40*/  STL.64 [R1+0x3688], R20 ;  /* 0x0036881401007387 */ /* 0x0101e80000100a00 */
[----:B0-----:R-:W2:Y:S01]  /*36f50*/  LDL.LU.64 R20, [R1+0x30] ;  /* 0x0000300001147983 */ /* 0x001ea20000300a00 */
[----:B------:R-:W-:Y:S02]  /*36f60*/  STL.64 [R1+0x3680], R24 ;  /* 0x0036801801007387 */ /* 0x000fe40000100a00 */
[----:B------:R-:W4:Y:S02]  /*36f70*/  LDL.LU.64 R14, [R1+0x36d8] ;  /* 0x0036d800010e7983 */ /* 0x000f240000300a00 */
[----:B------:R-:W4:Y:S11]  /*36f80*/  LDL.LU.64 R12, [R1+0x36d0] ;  /* 0x0036d000010c7983 */ /* 0x000f360000300a00 */
[----:B------:R-:W-:Y:S02]  /*36f90*/  @!UPT UIADD3 URZ, URZ, URZ, URZ ;  /* 0x0000003f3f3ff290 */ /* 0x000fe4000fffe03f */
[----:B------:R0:W-:Y:S01]  /*36fa0*/  STL.64 [R1+0x290], R8 ;  /* 0x0002900801007387 */ /* 0x0001e20000100a00 */
[----:B------:R4:W-:Y:S03]  /*36fb0*/  STL.64 [R1+0x298], R10 ;  /* 0x0002980a01007387 */ /* 0x0009e60000100a00 */
[----:B0-----:R-:W4:Y:S01]  /*36fc0*/  LDL.LU.64 R8, [R1+0x36c8] ;  /* 0x0036c80001087983 */ /* 0x001f220000300a00 */
[----:B------:R-:W2:Y:S01]  /*36fd0*/  LDL R28, [R1+0x13a4] ;  /* 0x0013a400011c7983 */ /* 0x000ea20000100800 */
[----:B----4-:R-:W-:Y:S02]  /*36fe0*/  HMMA.16816.F32 R8, R4, R8, R12 ;  /* 0x000000080408723c */ /* 0x010fe4000000180c */
[----:B------:R-:W4:Y:S01]  /*36ff0*/  LDL.LU.64 R14, [R1+0x36c0] ;  /* 0x0036c000010e7983 */ /* 0x000f220000300a00 */
[----:B------:R-:W4:Y:S11]  /*37000*/  LDL.LU.64 R12, [R1+0x36b8] ;  /* 0x0036b800010c7983 */ /* 0x000f360000300a00 */
[----:B------:R-:W-:Y:S09]  /*37010*/  @!UPT UIADD3 URZ, URZ, URZ, URZ ;  /* 0x0000003f3f3ff290 */ /* 0x000ff2000fffe03f */
[----:B------:R-:W-:Y:S01]  /*37020*/  STL.64 [R1+0x280], R8 ;  /* 0x0002800801007387 */ /* 0x000fe20000100a00 */
[----:B------:R0:W-:Y:S03]  /*37030*/  STL.64 [R1+0x288], R10 ;  /* 0x0002880a01007387 */ /* 0x0001e60000100a00 */
[----:B0-----:R-:W2:Y:S01]  /*37040*/  LDL.LU.64 R10, [R1+0x36b0] ;  /* 0x0036b000010a7983 */ /* 0x001ea20000300a00 */
[----:B------:R-:W2:Y:S02]  /*37050*/  LDL.LU.64 R8, [R1+0x36a8] ;  /* 0x0036a80001087983 */ /* 0x000ea40000300a00 */
[----:B------:R-:W-:Y:S02]  /*37060*/  IMAD.MOV.U32 R24, RZ, RZ, R18 ;  /* 0x000000ffff187224 */ /* 0x000fe400078e0012 */
[----:B------:R-:W-:-:S07]  /*37070*/  IMAD.MOV.U32 R25, RZ, RZ, R17 ;  /* 0x000000ffff197224 */ /* 0x000fce00078e0011 */
[C---:B--2---:R-:W-:Y:S01]  /*37080*/  HMMA.16816.F32 R24, R4.reuse, R24, R8 ;  /* 0x000000180418723c */ /* 0x044fe20000001808 */
[----:B------:R-:W2:Y:S01]  /*37090*/  LDL.LU.64 R10, [R1+0x36a0] ;  /* 0x0036a000010a7983 */ /* 0x000ea20000300a00 */
[----:B------:R-:W4:Y:S11]  /*370a0*/  LDL.LU.64 R8, [R1+0x3698] ;  /* 0x0036980001087983 */ /* 0x000f360000300a00 */
[----:B------:R-:W-:Y:S10]  /*370b0*/  @!UPT UIADD3 URZ, URZ, URZ, URZ ;  /* 0x0000003f3f3ff290 */ /* 0x000ff4000fffe03f */
[----:B------:R0:W-:Y:S01]  /*370c0*/  STL.64 [R1+0x270], R24 ;  /* 0x0002701801007387 */ /* 0x0001e20000100a00 */
[----:B------:R1:W-:Y:S03]  /*370d0*/  STL.64 [R1+0x278], R26 ;  /* 0x0002781a01007387 */ /* 0x0003e60000100a00 */
[----:B0-----:R-:W3:Y:S01]  /*370e0*/  LDL.LU.64 R24, [R1+0x1a0] ;  /* 0x0001a00001187983 */ /* 0x001ee20000300a00 */
[----:B-1----:R-:W3:Y:S01]  /*370f0*/  LDL.LU.64 R26, [R1+0x1a8] ;  /* 0x0001a800011a7983 */ /* 0x002ee20000300a00 */
[C---:B----4-:R-:W-:Y:S02]  /*37100*/  HMMA.16816.F32 R12, R4.reuse, R8, R12 ;  /* 0x00000008040c723c */ /* 0x050fe4000000180c */
[----:B--2---:R-:W-:Y:S01]  /*37110*/  STL.64 [R1+0x3640], R10 ;  /* 0x0036400a01007387 */ /* 0x004fe20000100a00 */
[----:B------:R0:W-:Y:S11]  /*37120*/  STL.64 [R1+0x3638], R8 ;  /* 0x0036380801007387 */ /* 0x0001f60000100a00 */
[----:B------:R-:W-:Y:S09]  /*37130*/  @!UPT UIADD3 URZ, URZ, URZ, URZ ;  /* 0x0000003f3f3ff290 */ /* 0x000ff2000fffe03f */
[----:B------:R-:W-:Y:S01]  /*37140*/  STL.64 [R1+0x260], R12 ;  /* 0x0002600c01007387 */ /* 0x000fe20000100a00 */
[----:B------:R-:W-:Y:S02]  /*37150*/  STL.64 [R1+0x268], R14 ;  /* 0x0002680e01007387 */ /* 0x000fe40000100a00 */
[----:B0-----:R-:W2:Y:S02]  /*37160*/  LDL.LU.64 R8, [R1+0x110] ;  /* 0x0001100001087983 */ /* 0x001ea40000300a00 */
[----:B------:R-:W2:Y:S01]  /*37170*/  LDL.LU.64 R10, [R1+0x118] ;  /* 0x00011800010a7983 */ /* 0x000ea20000300a00 */
[----:B---3--:R-:W0:Y:S02]  /*37180*/  LDSM.16.MT88.4 R12, [R16+0x10000] ;  /* 0x01000000100c783b */ /* 0x008e240000004200 */
[----:B------:R-:W1:Y:S02]  /*37190*/  LDSM.16.MT88.4 R16, [R16+0x10080] ;  /* 0x010080001010783b */ /* 0x000e640000004200 */
[----:B0-----:R-:W-:Y:S02]  /*371a0*/  STL.64 [R1+0x3678], R14 ;  /* 0x0036780e01007387 */ /* 0x001fe40000100a00 */
[----:B------:R0:W-:Y:S02]  /*371b0*/  STL.64 [R1+0x3670], R12 ;  /* 0x0036700c01007387 */ /* 0x0001e40000100a00 */
[----:B0-----:R-:W3:Y:S01]  /*371c0*/  LDL.LU.64 R12, [R1+0x480] ;  /* 0x00048000010c7983 */ /* 0x001ee20000300a00 */
[----:B------:R-:W3:Y:S01]  /*371d0*/  LDL.LU.64 R14, [R1+0x488] ;  /* 0x00048800010e7983 */ /* 0x000ee20000300a00 */
[----:B--2---:R-:W-:Y:S11]  /*371e0*/  HMMA.16816.F32 R8, R4, R20, R8 ;  /* 0x000000140408723c */ /* 0x004ff60000001808 */
[----:B------:R-:W-:Y:S11]  /*371f0*/  @!UPT UIADD3 URZ, URZ, URZ, URZ ;  /* 0x0000003f3f3ff290 */ /* 0x000ff6000fffe03f */
[----:B------:R-:W-:Y:S01]  /*37200*/  @!UPT UIADD3 URZ, URZ, URZ, URZ ;  /* 0x0000003f3f3ff290 */ /* 0x000fe2000fffe03f */
[----:B------:R-:W-:Y:S01]  /*37210*/  STL.64 [R1+0x250], R8 ;  /* 0x0002500801007387 */ /* 0x000fe20000100a00 */
[----:B------:R0:W-:Y:S02]  /*37220*/  STL.64 [R1+0x258], R10 ;  /* 0x0002580a01007387 */ /* 0x0001e40000100a00 */
[----:B------:R-:W2:Y:S02]  /*37230*/  LDL.LU.64 R22, [R1+0x3690] ;  /* 0x0036900001167983 */ /* 0x000ea40000300a00 */
[----:B0-----:R-:W-:Y:S02]  /*37240*/  IMAD.MOV.U32 R11, RZ, RZ, R20 ;  /* 0x000000ffff0b7224 */ /* 0x001fe400078e0014 */
[----:B------:R-:W-:Y:S02]  /*37250*/  IMAD.MOV.U32 R10, RZ, RZ, R21 ;  /* 0x000000ffff0a7224 */ /* 0x000fe400078e0015 */
[----:B------:R-:W4:Y:S01]  /*37260*/  LDL.LU.64 R20, [R1+0x3688] ;  /* 0x0036880001147983 */ /* 0x000f220000300a00 */
[----:B-1----:R-:W-:Y:S02]  /*37270*/  STL.64 [R1+0x3608], R18 ;  /* 0x0036081201007387 */ /* 0x002fe40000100a00 */
[----:B------:R2:W-:Y:S02]  /*37280*/  STL.64 [R1+0x3600], R16 ;  /* 0x0036001001007387 */ /* 0x0005e40000100a00 */
[----:B--2---:R-:W-:-:S02]  /*37290*/  IMAD.MOV.U32 R16, RZ, RZ, R23 ;  /* 0x000000ffff107224 */ /* 0x004fc400078e0017 */
[----:B------:R-:W-:Y:S02]  /*372a0*/  IMAD.MOV.U32 R17, RZ, RZ, R22 ;  /* 0x000000ffff117224 */ /* 0x000fe400078e0016 */
[C---:B----4-:R-:W-:Y:S01]  /*372b0*/  HMMA.16816.F32 R20, R4.reuse, R20, R24 ;  /* 0x000000140414723c */ /* 0x050fe20000001818 */
[----:B------:R-:W3:Y:S11]  /*372c0*/  LDL.LU.64 R24, [R1+0x3680] ;  /* 0x0036800001187983 */ /* 0x000ef60000300a00 */
[----:B------:R-:W-:Y:S11]  /*372d0*/  @!UPT UIADD3 URZ, URZ, URZ, URZ ;  /* 0x0000003f3f3ff290 */ /* 0x000ff6000fffe03f */
[----:B------:R-:W-:Y:S01]  /*372e0*/  STL.64 [R1+0x240], R20 ;  /* 0x0002401401007387 */ /* 0x000fe20000100a00 */
[----:B------:R-:W-:Y:S02]  /*372f0*/  STL.64 [R1+0x248], R22 ;  /* 0x0002481601007387 */ /* 0x000fe40000100a00 */
[----:B------:R-:W0:Y:S02]  /*37300*/  LDSM.16.MT88.4 R20, [R29+0x11000] ;  /* 0x011000001d14783b */ /* 0x000e240000004200 */
[----:B0-----:R-:W-:Y:S02]  /*37310*/  STL.64 [R1+0x3550], R22 ;  /* 0x0035501601007387 */ /* 0x001fe40000100a00 */
[----:B------:R0:W-:Y:S02]  /*37320*/  STL.64 [R1+0x3548], R20 ;  /* 0x0035481401007387 */ /* 0x0001e40000100a00 */
[----:B0-----:R-:W2:Y:S01]  /*37330*/  LDL.LU.64 R20, [R1+0x470] ;  /* 0x0004700001147983 */ /* 0x001ea20000300a00 */
[----:B------:R-:W2:Y:S01]  /*37340*/  LDL.LU.64 R22, [R1+0x478] ;  /* 0x0004780001167983 */ /* 0x000ea20000300a00 */
[C---:B---3--:R-:W-:Y:S02]  /*37350*/  HMMA.16816.F32 R24, R4.reuse, R24, R12 ;  /* 0x000000180418723c */ /* 0x048fe4000000180c */
[----:B------:R-:W3:Y:S01]  /*37360*/  LDL.LU.64 R14, [R1+0x3678] ;  /* 0x00367800010e7983 */ /* 0x000ee20000300a00 */
[----:B------:R-:W3:Y:S11]  /*37370*/  LDL.LU.64 R12, [R1+0x3670] ;  /* 0x00367000010c7983 */ /* 0x000ef60000300a00 */
[----:B------:R-:W-:Y:S09]  /*37380*/  @!UPT UIADD3 URZ, URZ, URZ, URZ ;  /* 0x0000003f3f3ff290 */ /* 0x000ff2000fffe03f */
[----:B------:R-:W-:Y:S01]  /*37390*/  STL.64 [R1+0x230], R24 ;  /* 0x0002301801007387 */ /* 0x000fe20000100a00 */
[----:B------:R-:W-:Y:S02]  /*373a0*/  STL.64 [R1+0x238], R26 ;  /* 0x0002381a01007387 */ /* 0x000fe40000100a00 */
[----:B------:R-:W4:Y:S02]  /*373b0*/  LDL.LU.64 R8, [R1] ;  /* 0x0000000001087983 */ /* 0x000f240000300a00 */
[----:B------:R-:W0:Y:S01]  /*373c0*/  LDSM.16.MT88.4 R24, [R29+0x11080] ;  /* 0x011080001d18783b */ /* 0x000e220000004200 */
[----:B----4-:R1:W-:Y:S04]  /*373d0*/  STL.64 [R1+0x3650], R8 ;  /* 0x0036500801007387 */ /* 0x0103e80000100a00 */
[----:B-1----:R-:W4:Y:S01]  /*373e0*/  LDL.LU.64 R8, [R1+0x10] ;  /* 0x0000100001087983 */ /* 0x002f220000300a00 */
[----:B--2---:R-:W-:Y:S01]  /*373f0*/  HMMA.16816.F32 R16, R4, R16, R20 ;  /* 0x000000100410723c */ /* 0x004fe20000001814 */
[----:B------:R-:W1:Y:S02]  /*37400*/  LDSM.16.MT88.4 R4, [R28+0x11000] ;  /* 0x011000001c04783b */ /* 0x000e640000004200 */
[----:B----4-:R2:W-:Y:S04]  /*37410*/  STL.64 [R1+0x3668], R8 ;  /* 0x0036680801007387 */ /* 0x0105e80000100a00 */
[----:B--2---:R-:W3:Y:S01]  /*37420*/  LDL.LU.64 R8, [R1+0x20] ;  /* 0x0000200001087983 */ /* 0x004ee20000300a00 */
[----:B0-----:R-:W-:Y:S02]  /*37430*/  STL.64 [R1+0x34c0], R26 ;  /* 0x0034c01a01007387 */ /* 0x001fe40000100a00 */
[----:B------:R0:W-:Y:S02]  /*37440*/  STL.64 [R1+0x34b8], R24 ;  /* 0x0034b81801007387 */ /* 0x0001e40000100a00 */
[----:B0-----:R-:W2:Y:S01]  /*37450*/  LDL.LU.64 R24, [R1+0x60] ;  /* 0x0000600001187983 */ /* 0x001ea20000300a00 */
[----:B------:R-:W4:Y:S03]  /*37460*/  LDL.64 R26, [R1+0x68] ;  /* 0x00006800011a7983 */ /* 0x000f260000100a00 */
[----:B----4-:R-:W-:Y:S01]  /*37470*/  STL.64 [R1+0x3628], R26 ;  /* 0x0036281a01007387 */ /* 0x010fe20000100a00 */
[----:B--2---:R-:W-:Y:S02]  /*37480*/  STL.64 [R1+0x3620], R24 ;  /* 0x0036201801007387 */ /* 0x004fe40000100a00 */
[----:B------:R-:W2:Y:S04]  /*37490*/  LDL.LU.64 R20, [R1+0x450] ;  /* 0x0004500001147983 */ /* 0x000ea80000300a00 */
[----:B------:R-:W-:Y:S01]  /*374a0*/  STL.64 [R1+0x110], R16 ;  /* 0x0001101001007387 */ /* 0x000fe20000100a00 */
[----:B------:R-:W-:Y:S01]  /*374b0*/  STL.64 [R1+0x118], R18 ;  /* 0x0001181201007387 */ /* 0x000fe20000100a00 */
[----:B------:R-:W4:Y:S03]  /*374c0*/  LDL.LU.64 R22, [R1+0x458] ;  /* 0x0004580001167983 */ /* 0x000f260000300a00 */
[----:B----4-:R-:W-:Y:S01]  /*374d0*/  STL.64 [R1+0x3580], R22 ;  /* 0x0035801601007387 */ /* 0x010fe20000100a00 */
[----:B--2---:R0:W-:Y:S03]  /*374e0*/  STL.64 [R1+0x3578], R20 ;  /* 0x0035781401007387 */ /* 0x0041e60000100a00 */
[----:B0-----:R-:W2:Y:S01]  /*374f0*/  LDL.LU.64 R20, [R1+0x330] ;  /* 0x0003300001147983 */ /* 0x001ea20000300a00 */
[----:B------:R-:W4:Y:S03]  /*37500*/  LDL.LU.64 R22, [R1+0x338] ;  /* 0x0003380001167983 */ /* 0x000f260000300a00 */
[----:B----4-:R-:W-:Y:S01]  /*37510*/  STL.64 [R1+0x3590], R22 ;  /* 0x0035901601007387 */ /* 0x010fe20000100a00 */
[----:B--2---:R0:W-:Y:S02]  /*37520*/  STL.64 [R1+0x3588], R20 ;  /* 0x0035881401007387 */ /* 0x0041e40000100a00 */
[----:B0-----:R-:W-:-:S02]  /*37530*/  IMAD.MOV.U32 R20, RZ, RZ, R11 ;  /* 0x000000ffff147224 */ /* 0x001fc400078e000b */
[----:B------:R-:W-:-:S05]  /*37540*/  IMAD.MOV.U32 R21, RZ, RZ, R10 ;  /* 0x000000ffff157224 */ /* 0x000fca00078e000a */
[----:B------:R0:W-:Y:S04]  /*37550*/  STL.64 [R1+0x3648], R20 ;  /* 0x0036481401007387 */ /* 0x0001e80000100a00 */
[----:B0-----:R-:W2:Y:S01]  /*37560*/  LDL.LU.64 R20, [R1+0x6b0] ;  /* 0x0006b00001147983 */ /* 0x001ea20000300a00 */
[----:B------:R-:W4:Y:S03]  /*37570*/  LDL.LU.64 R22, [R1+0x6b8] ;  /* 0x0006b80001167983 */ /* 0x000f260000300a00 */
[----:B----4-:R-:W-:Y:S01]  /*37580*/  STL.64 [R1+0x3660], R22 ;  /* 0x0036601601007387 */ /* 0x010fe20000100a00 */
[----:B--2---:R0:W-:Y:S03]  /*37590*/  STL.64 [R1+0x3658], R20 ;  /* 0x0036581401007387 */ /* 0x0041e60000100a00 */
[----:B0-----:R-:W2:Y:S01]  /*375a0*/  LDL.LU.64 R20, [R1+0x6c0] ;  /* 0x0006c00001147983 */ /* 0x001ea20000300a00 */
[----:B------:R-:W2:Y:S02]  /*375b0*/  LDL.LU.64 R22, [R1+0x6c8] ;  /* 0x0006c80001167983 */ /* 0x000ea40000300a00 */
[----:B------:R-:W4:Y:S02]  /*375c0*/  LDL.LU.64 R24, [R1+0x6a0] ;  /* 0x0006a00001187983 */ /* 0x000f240000300a00 */
[----:B------:R-:W4:Y:S01]  /*375d0*/  LDL.LU.64 R26, [R1+0x6a8] ;  /* 0x0006a800011a7983 */ /* 0x000f220000300a00 */
[----:B------:R-:W2:Y:S01]  /*375e0*/  LDL.LU.64 R16, [R1+0x4f0] ;  /* 0x0004f00001107983 */ /* 0x000ea20000300a00 */
[----:B------:R-:W2:Y:S02]  /*375f0*/  LDL.LU.64 R18, [R1+0x4f8] ;  /* 0x0004f80001127983 */ /* 0x000ea40000300a00 */
[----:B-1----:R-:W-:Y:S02]  /*37600*/  STL.64 [R1+0x3440], R6 ;  /* 0x0034400601007387 */ /* 0x002fe40000100a00 */
[----:B------:R0:W-:Y:S02]  /*37610*/  STL.64 [R1+0x3438], R4 ;  /* 0x0034380401007387 */ /* 0x0001e40000100a00 */
[----:B0-----:R-:W2:Y:S01]  /*37620*/  LDL.LU.64 R4, [R1+0x70] ;  /* 0x0000700001047983 */ /* 0x001ea20000300a00 */
[----:B------:R-:W2:Y:S03]  /*37630*/  LDL.64 R6, [R1+0x78] ;  /* 0x0000780001067983 */ /* 0x000ea60000100a00 */
[----:B--2---:R-:W-:Y:S01]  /*37640*/  STL.64 [R1+0x3618], R6 ;  /* 0x0036180601007387 */ /* 0x004fe20000100a00 */
[----:B------:R0:W-:Y:S03]  /*37650*/  STL.64 [R1+0x3610], R4 ;  /* 0x0036100401007387 */ /* 0x0001e60000100a00 */
[----:B0-----:R-:W3:Y:S01]  /*37660*/  LDL.LU.64 R4, [R1+0x6e0] ;  /* 0x0006e00001047983 */ /* 0x001ee20000300a00 */
[----:B------:R-:W3:Y:S02]  /*37670*/  LDL.LU.64 R6, [R1+0x6e8] ;  /* 0x0006e80001067983 */ /* 0x000ee40000300a00 */
[C---:B---3--:R-:W-:Y:S11]  /*37680*/  HMMA.16816.F32 R4, R12.reuse, R8, R4 ;  /* 0x000000080c04723c */ /* 0x048ff60000001804 */
[----:B------:R-:W-:Y:S11]  /*37690*/  @!UPT UIADD3 URZ, URZ, URZ, URZ ;  /* 0x0000003f3f3ff290 */ /* 0x000ff6000fffe03f */
[----:B------:R-:W-:Y:S01]  /*376a0*/  @!UPT UIADD3 URZ, URZ, URZ, URZ ;  /* 0x0000003f3f3ff290 */ /* 0x000fe2000fffe03f */
[----:B------:R0:W-:Y:S01]  /*376b0*/  STL.64 [R1+0x1f0], R4 ;  /* 0x0001f00401007387 */ /* 0x0001e20000100a00 */
[----:B------:R1:W-:Y:S02]  /*376c0*/  STL.64 [R1+0x1f8], R6 ;  /* 0x0001f80601007387 */ /* 0x0003e40000100a00 */
[----:B0-----:R-:W-:Y:S02]  /*376d0*/  IMAD.MOV.U32 R5, RZ, RZ, R8 ;  /* 0x000000ffff057224 */ /* 0x001fe400078e0008 */
[----:B------:R-:W-:Y:S02]  /*376e0*/  IMAD.MOV.U32 R4, RZ, RZ, R9 ;  /* 0x000000ffff047224 */ /* 0x000fe400078e0009 */
[----:B------:R-:W2:Y:S02]  /*376f0*/  LDL.LU.64 R8, [R1+0x3668] ;  /* 0x0036680001087983 */ /* 0x000ea40000300a00 */
[----:B--2---:R-:W-:Y:S01]  /*37700*/  HMMA.16816.F32 R20, R12, R8, R20 ;  /* 0x000000080c14723c */ /* 0x004fe20000001814 */
[----:B-1----:R-:W-:-:S02]  /*37710*/  IMAD.MOV.U32 R7, RZ, RZ, R8 ;  /* 0x000000ffff077224 */ /* 0x002fc400078e0008 */
[----:B------:R-:W-:Y:S11]  /*37720*/  IMAD.MOV.U32 R6, RZ, RZ, R9 ;  /* 0x000000ffff067224 */ /* 0x000ff600078e0009 */
[----:B------:R-:W-:Y:S09]  /*37730*/  @!UPT UIADD3 URZ, URZ, URZ, URZ ;  /* 0x0000003f3f3ff290 */ /* 0x000ff2000fffe03f */
[----:B------:R-:W-:Y:S01]  /*37740*/  STL.64 [R1+0x1e0], R20 ;  /* 0x0001e01401007387 */ /* 0x000fe20000100a00 */
[----:B------:R0:W-:Y:S03]  /*37750*/  STL.64 [R1+0x1e8], R22 ;  /* 0x0001e81601007387 */ /* 0x0001e60000100a00 */
[----:B0-----:R-:W2:Y:S01]  /*37760*/  LDL.LU.64 R22, [R1+0x3660] ;  /* 0x0036600001167983 */ /* 0x001ea20000300a00 */
[----:B------:R-:W2:Y:S02]  /*37770*/  LDL.LU.64 R20, [R1+0x3658] ;  /* 0x0036580001147983 */ /* 0x000ea40000300a00 */
[----:B------:R-:W2:Y:S02]  /*37780*/  LDL.LU.64 R8, [R1+0x3650] ;  /* 0x0036500001087983 */ /* 0x000ea40000300a00 */
        /* <DEDUP_REMOVED lines=9> */
[----:B------:R-:W4:Y:S02]  /*37820*/  LDL.LU.64 R8, [R1+0x3638] ;  /* 0x0036380001087983 */ /* 0x000f240000300a00 */
[----:B----4-:R-:W-:Y:S11]  /*37830*/  HMMA.16816.F32 R24, R12, R8, R24 ;  /* 0x000000080c18723c */ /* 0x010ff60000001818 */
[----:B------:R-:W-:Y:S11]  /*37840*/  @!UPT UIADD3 URZ, URZ, URZ, URZ ;  /* 0x0000003f3f3ff290 */ /* 0x000ff6000fffe03f */
[----:B------:R-:W-:Y:S01]  /*37850*/  @!UPT UIADD3 URZ, URZ, URZ, URZ ;  /* 0x0000003f3f3ff290 */ /* 0x000fe2000fffe03f */
[----:B------:R0:W-:Y:S01]  /*37860*/  STL.64 [R1+0x1c0], R24 ;  /* 0x0001c01801007387 */ /* 0x0001e20000100a00 */
[----:B------:R-:W-:Y:S03]  /*37870*/  STL.64 [R1+0x1c8], R26 ;  /* 0x0001c81a01007387 */ /* 0x000fe60000100a00 */
[----:B0-----:R-:W4:Y:S01]  /*37880*/  LDL.LU.64 R24, [R1+0x50] ;  /* 0x0000500001187983 */ /* 0x001f220000300a00 */
[----:B---3--:R-:W-:Y:S02]  /*37890*/  STL.64 [R1+0x35b8], R10 ;  /* 0x0035b80a01007387 */ /* 0x008fe40000100a00 */
[----:B------:R0:W-:Y:S02]  /*378a0*/  STL.64 [R1+0x35b0], R8 ;  /* 0x0035b00801007387 */ /* 0x0001e40000100a00 */
[----:B0-----:R-:W-:Y:S02]  /*378b0*/  IMAD.MOV.U32 R8, RZ, RZ, R23 ;  /* 0x000000ffff087224 */ /* 0x001fe400078e0017 */
[----:B------:R-:W-:-:S05]  /*378c0*/  IMAD.MOV.U32 R9, RZ, RZ, R22 ;  /* 0x000000ffff097224 */ /* 0x000fca00078e0016 */
[----:B------:R0:W-:Y:S02]  /*378d0*/  STL.64 [R1+0x35d0], R8 ;  /* 0x0035d00801007387 */ /* 0x0001e40000100a00 */
[----:B0-----:R-:W-:Y:S02]  /*378e0*/  IMAD.MOV.U32 R8, RZ, RZ, R7 ;  /* 0x000000ffff087224 */ /* 0x001fe400078e0007 */
[----:B------:R-:W-:-:S05]  /*378f0*/  IMAD.MOV.U32 R9, RZ, RZ, R6 ;  /* 0x000000ffff097224 */ /* 0x000fca00078e0006 */
[----:B------:R0:W-:Y:S02]  /*37900*/  STL.64 [R1+0x35e8], R8 ;  /* 0x0035e80801007387 */ /* 0x0001e40000100a00 */
[----:B0-----:R-:W-:Y:S02]  /*37910*/  IMAD.MOV.U32 R8, RZ, RZ, R5 ;  /* 0x000000ffff087224 */ /* 0x001fe400078e0005 */
[----:B------:R-:W-:Y:S02]  /*37920*/  IMAD.MOV.U32 R9, RZ, RZ, R4 ;  /* 0x000000ffff097224 */ /* 0x000fe400078e0004 */
[C---:B--2---:R-:W-:Y:S03]  /*37930*/  HMMA.16816.F32 R4, R12.reuse, R20, R16 ;  /* 0x000000140c04723c */ /* 0x044fe60000001810 */
[----:B------:R0:W-:Y:S04]  /*37940*/  STL.64 [R1+0x3630], R8 ;  /* 0x0036300801007387 */ /* 0x0001e80000100a00 */
[----:B0-----:R-:W4:Y:S01]  /*37950*/  LDL.LU.64 R8, [R1+0x4e0] ;  /* 0x0004e00001087983 */ /* 0x001f220000300a00 */
[----:B------:R-:W4:Y:S11]  /*37960*/  LDL.LU.64 R10, [R1+0x4e8] ;  /* 0x0004e800010a7983 */ /* 0x000f360000300a00 */
[----:B------:R-:W-:Y:S04]  /*37970*/  @!UPT UIADD3 URZ, URZ, URZ, URZ ;  /* 0x0000003f3f3ff290 */ /* 0x000fe8000fffe03f */
[----:B------:R0:W-:Y:S01]  /*37980*/  STL.64 [R1+0x1b0], R4 ;  /* 0x0001b00401007387 */ /* 0x0001e20000100a00 */
[----:B------:R1:W-:Y:S03]  /*37990*/  STL.64 [R1+0x1b8], R6 ;  /* 0x0001b80601007387 */ /* 0x0003e60000100a00 */
[----:B0-----:R-:W2:Y:S01]  /*379a0*/  LDL.LU.64 R4, [R1+0x4d0] ;  /* 0x0004d00001047983 */ /* 0x001ea20000300a00 */
[----:B-1----:R-:W2:Y:S02]  /*379b0*/  LDL.LU.64 R6, [R1+0x4d8] ;  /* 0x0004d80001067983 */ /* 0x002ea40000300a00 */
[----:B------:R-:W3:Y:S02]  /*379c0*/  LDL.LU.64 R16, [R1+0x4a0] ;  /* 0x0004a00001107983 */ /* 0x000ee40000300a00 */
[----:B------:R-:W3:Y:S01]  /*379d0*/  LDL.LU.64 R18, [R1+0x4a8] ;  /* 0x0004a80001127983 */ /* 0x000ee20000300a00 */
[----:B------:R0:W-:Y:S04]  /*379e0*/  STL.64 [R1+0x35a8], R20 ;  /* 0x0035a81401007387 */ /* 0x0001e80000100a00 */
[----:B0-----:R-:W2:Y:S01]  /*379f0*/  LDL.LU.64 R20, [R1+0x500] ;  /* 0x0005000001147983 */ /* 0x001ea20000300a00 */
[----:B------:R-:W2:Y:S03]  /*37a00*/  LDL.LU.64 R22, [R1+0x508] ;  /* 0x0005080001167983 */ /* 0x000ea60000300a00 */
[----:B--2---:R-:W-:Y:S01]  /*37a10*/  STL.64 [R1+0x35c8], R22 ;  /* 0x0035c81601007387 */ /* 0x004fe20000100a00 */
[----:B------:R0:W-:Y:S03]  /*37a20*/  STL.64 [R1+0x35c0], R20 ;  /* 0x0035c01401007387 */ /* 0x0001e60000100a00 */
[----:B0-----:R-:W2:Y:S01]  /*37a30*/  LDL.LU.64 R20, [R1+0x520] ;  /* 0x0005200001147983 */ /* 0x001ea20000300a00 */
[----:B------:R-:W2:Y:S01]  /*37a40*/  LDL.LU.64 R22, [R1+0x528] ;  /* 0x0005280001167983 */ /* 0x000ea20000300a00 */
[----:B----4-:R-:W-:Y:S02]  /*37a50*/  HMMA.16816.F32 R8, R12, R24, R8 ;  /* 0x000000180c08723c */ /* 0x010fe40000001808 */
[----:B--2---:R-:W-:Y:S01]  /*37a60*/  STL.64 [R1+0x35e0], R22 ;  /* 0x0035e01601007387 */ /* 0x004fe20000100a00 */
[----:B------:R0:W-:Y:S03]  /*37a70*/  STL.64 [R1+0x35d8], R20 ;  /* 0x0035d81401007387 */ /* 0x0001e60000100a00 */
[----:B0-----:R-:W2:Y:S01]  /*37a80*/  LDL.LU.64 R20, [R1+0x560] ;  /* 0x0005600001147983 */ /* 0x001ea20000300a00 */
[----:B------:R-:W4:Y:S03]  /*37a90*/  LDL.LU.64 R22, [R1+0x568] ;  /* 0x0005680001167983 */ /* 0x000f260000300a00 */
[----:B----4-:R-:W-:Y:S01]  /*37aa0*/  STL.64 [R1+0x35f8], R22 ;  /* 0x0035f81601007387 */ /* 0x010fe20000100a00 */
[----:B--2---:R0:W-:Y:S03]  /*37ab0*/  STL.64 [R1+0x35f0], R20 ;  /* 0x0035f01401007387 */ /* 0x0041e60000100a00 */
[----:B0-----:R-:W2:Y:S01]  /*37ac0*/  LDL.LU.64 R20, [R1+0x5d0] ;  /* 0x0005d00001147983 */ /* 0x001ea20000300a00 */
[----:B------:R-:W2:Y:S08]  /*37ad0*/  LDL.LU.64 R22, [R1+0x5d8] ;  /* 0x0005d80001167983 */ /* 0x000eb00000300a00 */
[----:B------:R0:W-:Y:S02]  /*37ae0*/  STL.64 [R1+0x1a0], R8 ;  /* 0x0001a00801007387 */ /* 0x0001e40000100a00 */
[----:B------:R1:W-:Y:S01]  /*37af0*/  STL.64 [R1+0x1a8], R10 ;  /* 0x0001a80a01007387 */ /* 0x0003e20000100a00 */
[----:B0-----:R-:W2:Y:S01]  /*37b00*/  LDL.LU.64 R8, [R1+0x3630] ;  /* 0x0036300001087983 */ /* 0x001ea20000300a00 */
[----:B-1----:R-:W-:-:S02]  /*37b10*/  IMAD.MOV.U32 R11, RZ, RZ, R24 ;  /* 0x000000ffff0b7224 */ /* 0x002fc400078e0018 */
[----:B------:R-:W-:Y:S02]  /*37b20*/  IMAD.MOV.U32 R10, RZ, RZ, R25 ;  /* 0x000000ffff0a7224 */ /* 0x000fe400078e0019 */
[----:B------:R-:W4:Y:S01]  /*37b30*/  LDL.LU.64 R26, [R1+0x3628] ;  /* 0x00362800011a7983 */ /* 0x000f220000300a00 */
[----:B------:R-:W2:Y:S02]  /*37b40*/  LDL.LU.64 R24, [R1+0x3620] ;  /* 0x0036200001187983 */ /* 0x000ea40000300a00 */
[C---:B--2---:R-:W-:Y:S11]  /*37b50*/  HMMA.16816.F32 R4, R12.reuse, R24, R4 ;  /* 0x000000180c04723c */ /* 0x044ff60000001804 */
[----:B------:R-:W-:Y:S11]  /*37b60*/  @!UPT UIADD3 URZ, URZ, URZ, URZ ;  /* 0x0000003f3f3ff290 */ /* 0x000ff6000fffe03f */
[----:B------:R-:W-:Y:S01]  /*37b70*/  @!UPT UIADD3 URZ, URZ, URZ, URZ ;  /* 0x0000003f3f3ff290 */ /* 0x000fe2000fffe03f */
[----:B------:R-:W-:Y:S01]  /*37b80*/  STL.64 [R1+0x190], R4 ;  /* 0x0001900401007387 */ /* 0x000fe20000100a00 */
[----:B------:R0:W-:Y:S03]  /*37b90*/  STL.64 [R1+0x198], R6 ;  /* 0x0001980601007387 */ /* 0x0001e60000100a00 */
[----:B0-----:R-:W2:Y:S01]  /*37ba0*/  LDL.LU.64 R6, [R1+0x3618] ;  /* 0x0036180001067983 */ /* 0x001ea20000300a00 */
[----:B------:R-:W3:Y:S02]  /*37bb0*/  LDL.LU.64 R4, [R1+0x3610] ;  /* 0x0036100001047983 */ /* 0x000ee40000300a00 */
[----:B----4-:R-:W-:Y:S02]  /*37bc0*/  STL.64 [R1+0x35a0], R26 ;  /* 0x0035a01a01007387 */ /* 0x010fe40000100a00 */
[----:B------:R0:W-:Y:S02]  /*37bd0*/  STL.64 [R1+0x3598], R24 ;  /* 0x0035981801007387 */ /* 0x0001e40000100a00 */
[----:B0-----:R-:W4:Y:S01]  /*37be0*/  LDL.LU.64 R24, [R1+0x220] ;  /* 0x0002200001187983 */ /* 0x001f220000300a00 */
[----:B------:R-:W4:Y:S01]  /*37bf0*/  LDL.LU.64 R26, [R1+0x228] ;  /* 0x00022800011a7983 */ /* 0x000f220000300a00 */
[----:B---3--:R-:W-:Y:S02]  /*37c00*/  HMMA.16816.F32 R12, R12, R4, R16 ;  /* 0x000000040c0c723c */ /* 0x008fe40000001810 */
[----:B------:R-:W3:Y:S01]  /*37c10*/  LDL.LU.64 R18, [R1+0x3608] ;  /* 0x0036080001127983 */ /* 0x000ee20000300a00 */
[----:B------:R-:W3:Y:S11]  /*37c20*/  LDL.LU.64 R16, [R1+0x3600] ;  /* 0x0036000001107983 */ /* 0x000ef60000300a00 */
[----:B------:R-:W-:Y:S09]  /*37c30*/  @!UPT UIADD3 URZ, URZ, URZ, URZ ;  /* 0x0000003f3f3ff290 */ /* 0x000ff2000fffe03f */
[----:B------:R0:W-:Y:S02]  /*37c40*/  STL.64 [R1+0xc0], R12 ;  /* 0x0000c00c01007387 */ /* 0x0001e40000100a00 */
[----:B0-----:R-:W-:Y:S02]  /*37c50*/  IMAD.MOV.U32 R12, RZ, RZ, R11 ;  /* 0x000000ffff0c7224 */ /* 0x001fe400078e000b */
[----:B------:R-:W-:Y:S01]  /*37c60*/  IMAD.MOV.U32 R13, RZ, RZ, R10 ;  /* 0x000000ffff0d7224 */ /* 0x000fe200078e000a */
[----:B------:R-:W-:Y:S01]  /*37c70*/  STL.64 [R1+0xc8], R14 ;  /* 0x0000c80e01007387 */ /* 0x000fe20000100a00 */
[C---:B---3--:R-:W-:Y:S03]  /*37c80*/  HMMA.16816.F32 R8, R16.reuse, R8, R20 ;  /* 0x000000081008723c */ /* 0x048fe60000001814 */
[----:B------:R-:W3:Y:S01]  /*37c90*/  LDL.LU.64 R22, [R1+0x35f8] ;  /* 0x0035f80001167983 */ /* 0x000ee20000300a00 */
[----:B------:R-:W3:Y:S11]  /*37ca0*/  LDL.LU.64 R20, [R1+0x35f0] ;  /* 0x0035f00001147983 */ /* 0x000ef60000300a00 */
[----:B------:R-:W-:Y:S08]  /*37cb0*/  @!UPT UIADD3 URZ, URZ, URZ, URZ ;  /* 0x0000003f3f3ff290 */ /* 0x000ff0000fffe03f */
[----:B------:R0:W-:Y:S01]  /*37cc0*/  STL.64 [R1+0xa0], R8 ;  /* 0x0000a00801007387 */ /* 0x0001e20000100a00 */
[----:B------:R3:W-:Y:S03]  /*37cd0*/  STL.64 [R1+0xa8], R10 ;  /* 0x0000a80a01007387 */ /* 0x0007e60000100a00 */
[----:B0-----:R-:W3:Y:S02]  /*37ce0*/  LDL.LU.64 R8, [R1+0x35e8] ;  /* 0x0035e80001087983 */ /* 0x001ee40000300a00 */
[C---:B---3--:R-:W-:Y:S02]  /*37cf0*/  HMMA.16816.F32 R8, R16.reuse, R8, R20 ;  /* 0x000000081008723c */ /* 0x048fe40000001814 */
[----:B------:R-:W3:Y:S01]  /*37d00*/  LDL.LU.64 R22, [R1+0x35e0] ;  /* 0x0035e00001167983 */ /* 0x000ee20000300a00 */
[----:B------:R-:W3:Y:S11]  /*37d10*/  LDL.LU.64 R20, [R1+0x35d8] ;  /* 0x0035d80001147983 */ /* 0x000ef60000300a00 */
[----:B------:R-:W-:Y:S09]  /*37d20*/  @!UPT UIADD3 URZ, URZ, URZ, URZ ;  /* 0x0000003f3f3ff290 */ /* 0x000ff2000fffe03f */
[----:B------:R0:W-:Y:S01]  /*37d30*/  STL.64 [R1+0x90], R8 ;  /* 0x0000900801007387 */ /* 0x0001e20000100a00 */
[----:B------:R3:W-:Y:S03]  /*37d40*/  STL.64 [R1+0x98], R10 ;  /* 0x0000980a01007387 */ /* 0x0007e60000100a00 */
[----:B0-----:R-:W3:Y:S02]  /*37d50*/  LDL.LU.64 R8, [R1+0x35d0] ;  /* 0x0035d00001087983 */ /* 0x001ee40000300a00 */
[C---:B---3--:R-:W-:Y:S02]  /*37d60*/  HMMA.16816.F32 R8, R16.reuse, R8, R20 ;  /* 0x000000081008723c */ /* 0x048fe40000001814 */
[----:B------:R-:W3:Y:S01]  /*37d70*/  LDL.LU.64 R22, [R1+0x35c8] ;  /* 0x0035c80001167983 */ /* 0x000ee20000300a00 */
[----:B------:R-:W3:Y:S11]  /*37d80*/  LDL.LU.64 R20, [R1+0x35c0] ;  /* 0x0035c00001147983 */ /* 0x000ef60000300a00 */
[----:B------:R-:W-:Y:S09]  /*37d90*/  @!UPT UIADD3 URZ, URZ, URZ, URZ ;  /* 0x0000003f3f3ff290 */ /* 0x000ff2000fffe03f */
[----:B------:R-:W-:Y:S01]  /*37da0*/  STL.64 [R1+0x80], R8 ;  /* 0x0000800801007387 */ /* 0x000fe20000100a00 */
[----:B------:R0:W-:Y:S03]  /*37db0*/  STL.64 [R1+0x88], R10 ;  /* 0x0000880a01007387 */ /* 0x0001e60000100a00 */
[----:B0-----:R-:W2:Y:S01]  /*37dc0*/  LDL.LU.64 R10, [R1+0x35b8] ;  /* 0x0035b800010a7983 */ /* 0x001ea20000300a00 */
[----:B------:R-:W3:Y:S02]  /*37dd0*/  LDL.LU.64 R8, [R1+0x35b0] ;  /* 0x0035b00001087983 */ /* 0x000ee40000300a00 */
[C---:B---3--:R-:W-:Y:S11]  /*37de0*/  HMMA.16816.F32 R20, R16.reuse, R8, R20 ;  /* 0x000000081014723c */ /* 0x048ff60000001814 */
[----:B------:R-:W-:Y:S11]  /*37df0*/  @!UPT UIADD3 URZ, URZ, URZ, URZ ;  /* 0x0000003f3f3ff290 */ /* 0x000ff6000fffe03f */
[----:B------:R-:W-:Y:S01]  /*37e00*/  @!UPT UIADD3 URZ, URZ, URZ, URZ ;  /* 0x0000003f3f3ff290 */ /* 0x000fe2000fffe03f */
[----:B------:R0:W-:Y:S01]  /*37e10*/  STL.64 [R1+0x40], R20 ;  /* 0x0000401401007387 */ /* 0x0001e20000100a00 */
[----:B------:R4:W-:Y:S03]  /*37e20*/  STL.64 [R1+0x48], R22 ;  /* 0x0000481601007387 */ /* 0x0009e60000100a00 */
[----:B0-----:R-:W4:Y:S02]  /*37e30*/  LDL.LU.64 R20, [R1+0x35a8] ;  /* 0x0035a80001147983 */ /* 0x001f240000300a00 */
[C---:B----4-:R-:W-:Y:S02]  /*37e40*/  HMMA.16816.F32 R20, R16.reuse, R20, R24 ;  /* 0x000000141014723c */ /* 0x050fe40000001818 */
[----:B------:R-:W3:Y:S01]  /*37e50*/  LDL.LU.64 R26, [R1+0x35a0] ;  /* 0x0035a000011a7983 */ /* 0x000ee20000300a00 */
[----:B------:R-:W4:Y:S11]  /*37e60*/  LDL.LU.64 R24, [R1+0x3598] ;  /* 0x0035980001187983 */ /* 0x000f360000300a00 */
[----:B------:R-:W-:Y:S09]  /*37e70*/  @!UPT UIADD3 URZ, URZ, URZ, URZ ;  /* 0x0000003f3f3ff290 */ /* 0x000ff2000fffe03f */
[----:B------:R-:W-:Y:S01]  /*37e80*/  STL.64 [R1+0x220], R20 ;  /* 0x0002201401007387 */ /* 0x000fe20000100a00 */
[----:B------:R0:W-:Y:S03]  /*37e90*/  STL.64 [R1+0x228], R22 ;  /* 0x0002281601007387 */ /* 0x0001e60000100a00 */
[----:B0-----:R-:W2:Y:S01]  /*37ea0*/  LDL.LU.64 R22, [R1+0x3590] ;  /* 0x0035900001167983 */ /* 0x001ea20000300a00 */
[----:B------:R-:W2:Y:S02]  /*37eb0*/  LDL.LU.64 R20, [R1+0x3588] ;  /* 0x0035880001147983 */ /* 0x000ea40000300a00 */
[C---:B--2---:R-:W-:Y:S01]  /*37ec0*/  HMMA.16816.F32 R12, R16.reuse, R12, R20 ;  /* 0x0000000c100c723c */ /* 0x044fe20000001814 */
[----:B------:R-:W4:Y:S01]  /*37ed0*/  LDL.LU.64 R22, [R1+0x3580] ;  /* 0x0035800001167983 */ /* 0x000f220000300a00 */
[----:B------:R-:W4:Y:S11]  /*37ee0*/  LDL.LU.64 R20, [R1+0x3578] ;  /* 0x0035780001147983 */ /* 0x000f360000300a00 */
[----:B------:R-:W-:Y:S10]  /*37ef0*/  @!UPT UIADD3 URZ, URZ, URZ, URZ ;  /* 0x0000003f3f3ff290 */ /* 0x000ff4000fffe03f */
[----:B------:R-:W-:Y:S01]  /*37f00*/  STL.64 [R1+0x330], R12 ;  /* 0x0003300c01007387 */ /* 0x000fe20000100a00 */
[----:B------:R-:W-:Y:S02]  /*37f10*/  STL.64 [R1+0x338], R14 ;  /* 0x0003380e01007387 */ /* 0x000fe40000100a00 */
[----:B---3--:R0:W-:Y:S02]  /*37f20*/  STL.64 [R1+0x34d8], R26 ;  /* 0x0034d81a01007387 */ /* 0x0081e40000100a00 */
[----:B0-----:R-:W2:Y:S01]  /*37f30*/  LDL.64 R26, [R1+0x58] ;  /* 0x00005800011a7983 */ /* 0x001ea20000100a00 */
[----:B----4-:R-:W-:Y:S11]  /*37f40*/  HMMA.16816.F32 R12, R16, R24, R20 ;  /* 0x00000018100c723c */ /* 0x010ff60000001814 */
[----:B------:R-:W-:Y:S11]  /*37f50*/  @!UPT UIADD3 URZ, URZ, URZ, URZ ;  /* 0x0000003f3f3ff290 */ /* 0x000ff6000fffe03f */
[----:B------:R-:W-:Y:S01]  /*37f60*/  @!UPT UIADD3 URZ, URZ, URZ, URZ ;  /* 0x0000003f3f3ff290 */ /* 0x000fe2000fffe03f */
[----:B------:R-:W-:Y:S01]  /*37f70*/  STL.64 [R1+0x450], R12 ;  /* 0x0004500c01007387 */ /* 0x000fe20000100a00 */
[----:B------:R-:W-:Y:S03]  /*37f80*/  STL.64 [R1+0x458], R14 ;  /* 0x0004580e01007387 */ /* 0x000fe60000100a00 */
[----:B--2---:R0:W-:Y:S01]  /*37f90*/  STL.64 [R1+0x34e0], R26 ;  /* 0x0034e01a01007387 */ /* 0x0041e20000100a00 */
[----:B------:R-:W2:Y:S02]  /*37fa0*/  LDL.LU R24, [R1+0x2e0] ;  /* 0x0002e00001187983 */ /* 0x000ea40000300800 */
[----:B------:R-:W2:Y:S01]  /*37fb0*/  LDL.LU R25, [R1+0x2e4] ;  /* 0x0002e40001197983 */ /* 0x000ea20000300800 */
[----:B0-----:R-:W3:Y:S01]  /*37fc0*/  LDL.LU R26, [R1+0x2e8] ;  /* 0x0002e800011a7983 */ /* 0x001ee20000300800 */
[----:B------:R-:W3:Y:S03]  /*37fd0*/  LDL.LU R27, [R1+0x2ec] ;  /* 0x0002ec00011b7983 */ /* 0x000ee60000300800 */
[----:B---3--:R-:W-:Y:S01]  /*37fe0*/  STL.64 [R1+0x34f0], R26 ;  /* 0x0034f01a01007387 */ /* 0x008fe20000100a00 */
[----:B--2---:R0:W-:Y:S03]  /*37ff0*/  STL.64 [R1+0x34e8], R24 ;  /* 0x0034e81801007387 */ /* 0x0041e60000100a00 */
[----:B0-----:R-:W2:Y:S01]  /*38000*/  LDL.LU R24, [R1+0x2f0] ;  /* 0x0002f00001187983 */ /* 0x001ea20000300800 */
[----:B------:R-:W2:Y:S02]  /*38010*/  LDL.LU R25, [R1+0x2f4] ;  /* 0x0002f40001197983 */ /* 0x000ea40000300800 */
[----:B------:R-:W3:Y:S02]  /*38020*/  LDL.LU R26, [R1+0x2f8] ;  /* 0x0002f800011a7983 */ /* 0x000ee40000300800 */
[----:B------:R-:W3:Y:S01]  /*38030*/  LDL.LU R27, [R1+0x2fc] ;  /* 0x0002fc00011b7983 */ /* 0x000ee20000300800 */
[----:B------:R-:W4:Y:S01]  /*38040*/  LDL.LU.64 R20, [R1+0x460] ;  /* 0x0004600001147983 */ /* 0x000f220000300a00 */
[----:B------:R-:W4:Y:S03]  /*38050*/  LDL.LU.64 R22, [R1+0x468] ;  /* 0x0004680001167983 */ /* 0x000f260000300a00 */
[----:B---3--:R-:W-:Y:S01]  /*38060*/  STL.64 [R1+0x3500], R26 ;  /* 0x0035001a01007387 */ /* 0x008fe20000100a00 */
[----:B--2---:R0:W-:Y:S03]  /*38070*/  STL.64 [R1+0x34f8], R24 ;  /* 0x0034f81801007387 */ /* 0x0041e60000100a00 */
[----:B0-----:R-:W2:Y:S01]  /*38080*/  LDL.LU R24, [R1+0x300] ;  /* 0x0003000001187983 */ /* 0x001ea20000300800 */
[----:B------:R-:W2:Y:S02]  /*38090*/  LDL.LU R25, [R1+0x304] ;  /* 0x0003040001197983 */ /* 0x000ea40000300800 */
[----:B------:R-:W3:Y:S02]  /*380a0*/  LDL.LU R26, [R1+0x308] ;  /* 0x00030800011a7983 */ /* 0x000ee40000300800 */
[----:B------:R-:W3:Y:S02]  /*380b0*/  LDL.LU R27, [R1+0x30c] ;  /* 0x00030c00011b7983 */ /* 0x000ee40000300800 */
[----:B---3--:R0:W-:Y:S01]  /*380c0*/  STL.64 [R1+0x3520], R26 ;  /* 0x0035201a01007387 */ /* 0x0081e20000100a00 */
[----:B--2---:R-:W-:Y:S03]  /*380d0*/  STL.64 [R1+0x3518], R24 ;  /* 0x0035181801007387 */ /* 0x004fe60000100a00 */
[----:B0-----:R-:W2:Y:S01]  /*380e0*/  LDL.64 R26, [R1+0x18] ;  /* 0x00001800011a7983 */ /* 0x001ea20000100a00 */
[----:B------:R-:W-:-:S02]  /*380f0*/  IMAD.MOV.U32 R12, RZ, RZ, R11 ;  /* 0x000000ffff0c7224 */ /* 0x000fc400078e000b */
[----:B------:R-:W-:Y:S01]  /*38100*/  IMAD.MOV.U32 R14, RZ, RZ, R0 ;  /* 0x000000ffff0e7224 */ /* 0x000fe200078e0000 */
[----:B--2---:R0:W-:Y:S04]  /*38110*/  STL.64 [R1+0x3530], R26 ;  /* 0x0035301a01007387 */ /* 0x0041e80000100a00 */
[----:B0-----:R-:W2:Y:S01]  /*38120*/  LDL.64 R26, [R1+0x28] ;  /* 0x00002800011a7983 */ /* 0x001ea20000100a00 */
[----:B------:R-:W3:Y:S02]  /*38130*/  LDL.LU R11, [R1+0x3574] ;  /* 0x00357400010b7983 */ /* 0x000ee40000300800 */
[----:B------:R-:W2:Y:S02]  /*38140*/  LDL.LU R13, [R1+0x214] ;  /* 0x00021400010d7983 */ /* 0x000ea40000300800 */
[----:B------:R-:W2:Y:S01]  /*38150*/  LDL.LU R0, [R1+0x3570] ;  /* 0x0035700001007983 */ /* 0x000ea20000300800 */
[----:B------:R-:W2:Y:S04]  /*38160*/  LDL.LU R15, [R1+0x21c] ;  /* 0x00021c00010f7983 */ /* 0x000ea80000300800 */
[----:B--2---:R-:W-:Y:S01]  /*38170*/  STL.64 [R1+0x34d0], R14 ;  /* 0x0034d00e01007387 */ /* 0x004fe20000100a00 */
[----:B------:R0:W-:Y:S02]  /*38180*/  STL.64 [R1+0x34c8], R12 ;  /* 0x0034c80c01007387 */ /* 0x0001e40000100a00 */
[----:B0-----:R-:W-:-:S02]  /*38190*/  IMAD.MOV.U32 R12, RZ, RZ, R10 ;  /* 0x000000ffff0c7224 */ /* 0x001fc400078e000a */
[----:B---3--:R-:W-:Y:S01]  /*381a0*/  IMAD.MOV.U32 R13, RZ, RZ, R11 ;  /* 0x000000ffff0d7224 */ /* 0x008fe200078e000b */
[----:B------:R-:W2:Y:S01]  /*381b0*/  LDL.LU R10, [R1+0x356c] ;  /* 0x00356c00010a7983 */ /* 0x000ea20000300800 */
[----:B------:R-:W3:Y:S02]  /*381c0*/  LDL.LU R11, [R1+0x3568] ;  /* 0x00356800010b7983 */ /* 0x000ee40000300800 */
[----:B------:R-:W2:Y:S02]  /*381d0*/  LDL.LU R14, [R1+0x2c8] ;  /* 0x0002c800010e7983 */ /* 0x000ea40000300800 */
[----:B------:R-:W-:-:S05]  /*381e0*/  IMAD.MOV.U32 R15, RZ, RZ, R0 ;  /* 0x000000ffff0f7224 */ /* 0x000fca00078e0000 */
[----:B--2---:R0:W-:Y:S01]  /*381f0*/  STL.64 [R1+0x3510], R14 ;  /* 0x0035100e01007387 */ /* 0x0041e20000100a00 */
[----:B------:R1:W-:Y:S03]  /*38200*/  STL.64 [R1+0x3508], R12 ;  /* 0x0035080c01007387 */ /* 0x0003e60000100a00 */
[----:B0-----:R-:W2:Y:S01]  /*38210*/  LDL.64 R14, [R1+0x8] ;  /* 0x00000800010e7983 */ /* 0x001ea20000100a00 */
[----:B-1----:R-:W-:-:S03]  /*38220*/  IMAD.MOV.U32 R13, RZ, RZ, R10 ;  /* 0x000000ffff0d7224 */ /* 0x002fc600078e000a */
[----:B--2---:R3:W-:Y:S01]  /*38230*/  STL.64 [R1+0x3528], R14 ;  /* 0x0035280e01007387 */ /* 0x0047e20000100a00 */
[----:B------:R-:W2:Y:S02]  /*38240*/  LDL.LU R12, [R1+0x310] ;  /* 0x00031000010c7983 */ /* 0x000ea40000300800 */
[----:B------:R-:W2:Y:S02]  /*38250*/  LDL.LU R10, [R1+0x3564] ;  /* 0x00356400010a7983 */ /* 0x000ea40000300800 */
[----:B---3--:R-:W-:Y:S02]  /*38260*/  IMAD.MOV.U32 R14, RZ, RZ, R11 ;  /* 0x000000ffff0e7224 */ /* 0x008fe400078e000b */
[----:B------:R-:W3:Y:S01]  /*38270*/  LDL.LU R11, [R1+0x3560] ;  /* 0x00356000010b7983 */ /* 0x000ee20000300800 */
[----:B------:R-:W2:Y:S01]  /*38280*/  LDL.LU R15, [R1+0x31c] ;  /* 0x00031c00010f7983 */ /* 0x000ea20000300800 */
[----:B----4-:R-:W-:Y:S02]  /*38290*/  HMMA.16816.F32 R16, R16, R4, R20 ;  /* 0x000000041010723c */ /* 0x010fe40000001814 */
[----:B--2---:R0:W-:Y:S01]  /*382a0*/  STL.64 [R1+0x3540], R14 ;  /* 0x0035400e01007387 */ /* 0x0041e20000100a00 */
[----:B------:R1:W-:Y:S02]  /*382b0*/  STL.64 [R1+0x3538], R12 ;  /* 0x0035380c01007387 */ /* 0x0003e40000100a00 */
[----:B0-----:R-:W-:Y:S01]  /*382c0*/  IMAD.MOV.U32 R14, RZ, RZ, R10 ;  /* 0x000000ffff0e7224 */ /* 0x001fe200078e000a */
[----:B-1----:R-:W2:Y:S01]  /*382d0*/  LDL.LU R12, [R1+0x320] ;  /* 0x00032000010c7983 */ /* 0x002ea20000300800 */
[----:B------:R-:W2:Y:S02]  /*382e0*/  LDL.LU R13, [R1+0x324] ;  /* 0x00032400010d7983 */ /* 0x000ea40000300800 */
[----:B------:R-:W4:Y:S02]  /*382f0*/  LDL.LU R10, [R1+0x355c] ;  /* 0x00355c00010a7983 */ /* 0x000f240000300800 */
[----:B---3--:R-:W-:-:S02]  /*38300*/  IMAD.MOV.U32 R15, RZ, RZ, R11 ;  /* 0x000000ffff0f7224 */ /* 0x008fc400078e000b */
[----:B------:R-:W4:Y:S01]  /*38310*/  LDL.LU R11, [R1+0x3558] ;  /* 0x00355800010b7983 */ /* 0x000f220000300800 */
[----:B------:R-:W2:Y:S02]  /*38320*/  LDL.LU.64 R22, [R1+0x3550] ;  /* 0x0035500001167983 */ /* 0x000ea40000300a00 */
[----:B------:R-:W2:Y:S07]  /*38330*/  LDL.LU.64 R20, [R1+0x3548] ;  /* 0x0035480001147983 */ /* 0x000eae0000300a00 */
[----:B------:R-:W-:Y:S01]  /*38340*/  STL.64 [R1+0x460], R16 ;  /* 0x0004601001007387 */ /* 0x000fe20000100a00 */
[----:B------:R0:W-:Y:S01]  /*38350*/  STL [R1+0x468], R18 ;  /* 0x0004681201007387 */ /* 0x0001e20000100800 */
[----:B------:R-:W-:-:S02]  /*38360*/  IMAD.MOV.U32 R8, RZ, RZ, R19 ;  /* 0x000000ffff087224 */ /* 0x000fc400078e0013 */
[----:B------:R-:W-:Y:S02]  /*38370*/  IMAD.MOV.U32 R28, RZ, RZ, R26 ;  /* 0x000000ffff1c7224 */ /* 0x000fe400078e001a */
[----:B------:R-:W-:Y:S01]  /*38380*/  IMAD.MOV.U32 R29, RZ, RZ, R27 ;  /* 0x000000ffff1d7224 */ /* 0x000fe200078e001b */
[----:B0-----:R-:W3:Y:S01]  /*38390*/  LDL.64 R18, [R1+0x38] ;  /* 0x0000380001127983 */ /* 0x001ee20000100a00 */
[C---:B--2---:R-:W-:Y:S11]  /*383a0*/  HMMA.16816.F32 R12, R20.reuse, R26, R12 ;  /* 0x0000001a140c723c */ /* 0x044ff6000000180c */
[----:B------:R-:W-:Y:S11]  /*383b0*/  @!UPT UIADD3 URZ, URZ, URZ, URZ ;  /* 0x0000003f3f3ff290 */ /* 0x000ff6000fffe03f */
[----:B------:R-:W-:Y:S01]  /*383c0*/  @!UPT UIADD3 URZ, URZ, URZ, URZ ;  /* 0x0000003f3f3ff290 */ /* 0x000fe2000fffe03f */
[----:B------:R-:W-:Y:S01]  /*383d0*/  STL.64 [R1+0x320], R12 ;  /* 0x0003200c01007387 */ /* 0x000fe20000100a00 */
[----:B------:R0:W-:Y:S03]  /*383e0*/  STL.64 [R1+0x328], R14 ;  /* 0x0003280e01007387 */ /* 0x0001e60000100a00 */
[----:B0-----:R-:W2:Y:S01]  /*383f0*/  LDL.LU.64 R14, [R1+0x3540] ;  /* 0x00354000010e7983 */ /* 0x001ea20000300a00 */
[----:B------:R-:W2:Y:S02]  /*38400*/  LDL.LU.64 R12, [R1+0x3538] ;  /* 0x00353800010c7983 */ /* 0x000ea40000300a00 */
[----:B------:R-:W2:Y:S02]  /*38410*/  LDL.LU.64 R26, [R1+0x3530] ;  /* 0x00353000011a7983 */ /* 0x000ea40000300a00 */
[----:B--2---:R-:W-:Y:S01]  /*38420*/  HMMA.16816.F32 R12, R20, R26, R12 ;  /* 0x0000001a140c723c */ /* 0x004fe2000000180c */
[----:B------:R-:W-:-:S02]  /*38430*/  IMAD.MOV.U32 R5, RZ, RZ, R26 ;  /* 0x000000ffff057224 */ /* 0x000fc400078e001a */
[----:B------:R-:W-:Y:S11]  /*38440*/  IMAD.MOV.U32 R4, RZ, RZ, R27 ;  /* 0x000000ffff047224 */ /* 0x000ff600078e001b */
[----:B------:R-:W-:Y:S09]  /*38450*/  @!UPT UIADD3 URZ, URZ, URZ, URZ ;  /* 0x0000003f3f3ff290 */ /* 0x000ff2000fffe03f */
[----:B------:R-:W-:Y:S01]  /*38460*/  STL.64 [R1+0x310], R12 ;  /* 0x0003100c01007387 */ /* 0x000fe20000100a00 */
[----:B------:R0:W-:Y:S03]  /*38470*/  STL.64 [R1+0x318], R14 ;  /* 0x0003180e01007387 */ /* 0x0001e60000100a00 */
[----:B0-----:R-:W2:Y:S01]  /*38480*/  LDL.LU.64 R14, [R1+0x3528] ;  /* 0x00352800010e7983 */ /* 0x001ea20000300a00 */
[----:B------:R-:W2:Y:S02]  /*38490*/  LDL.LU.64 R26, [R1+0x3520] ;  /* 0x00352000011a7983 */ /* 0x000ea40000300a00 */
[----:B------:R-:W2:Y:S02]  /*384a0*/  LDL.LU.64 R24, [R1+0x3518] ;  /* 0x0035180001187983 */ /* 0x000ea40000300a00 */
[----:B--2---:R-:W-:Y:S01]  /*384b0*/  HMMA.16816.F32 R24, R20, R14, R24 ;  /* 0x0000000e1418723c */ /* 0x004fe20000001818 */
[----:B------:R-:W-:-:S02]  /*384c0*/  IMAD.MOV.U32 R17, RZ, RZ, R14 ;  /* 0x000000ffff117224 */ /* 0x000fc400078e000e */
[----:B------:R-:W-:Y:S02]  /*384d0*/  IMAD.MOV.U32 R16, RZ, RZ, R15 ;  /* 0x000000ffff107224 */ /* 0x000fe400078e000f */
[----:B------:R-:W2:Y:S01]  /*384e0*/  LDL.LU.64 R14, [R1+0x3510] ;  /* 0x00351000010e7983 */ /* 0x000ea20000300a00 */
[----:B------:R-:W2:Y:S11]  /*384f0*/  LDL.LU.64 R12, [R1+0x3508] ;  /* 0x00350800010c7983 */ /* 0x000eb60000300a00 */
[----:B------:R-:W-:Y:S06]  /*38500*/  @!UPT UIADD3 URZ, URZ, URZ, URZ ;  /* 0x0000003f3f3ff290 */ /* 0x000fec000fffe03f */
[----:B------:R-:W-:Y:S01]  /*38510*/  STL.64 [R1+0x300], R24 ;  /* 0x0003001801007387 */ /* 0x000fe20000100a00 */
[----:B------:R0:W-:Y:S02]  /*38520*/  STL [R1+0x308], R26 ;  /* 0x0003081a01007387 */ /* 0x0001e40000100800 */
[----:B------:R-:W-:Y:S02]  /*38530*/  IMAD.MOV.U32 R0, RZ, RZ, R27 ;  /* 0x000000ffff007224 */ /* 0x000fe400078e001b */
[----:B0-----:R-:W4:Y:S01]  /*38540*/  LDL.LU.64 R26, [R1+0x3500] ;  /* 0x00350000011a7983 */ /* 0x001f220000300a00 */
[----:B------:R-:W4:Y:S02]  /*38550*/  LDL.LU.64 R24, [R1+0x34f8] ;  /* 0x0034f80001187983 */ /* 0x000f240000300a00 */
[----:B------:R-:W-:Y:S01]  /*38560*/  STL [R1+0x32a4], R0 ;  /* 0x0032a40001007387 */ /* 0x000fe20000100800 */
[C---:B----4-:R-:W-:Y:S11]  /*38570*/  HMMA.16816.F32 R24, R20.reuse, R10, R24 ;  /* 0x0000000a1418723c */ /* 0x050ff60000001818 */
[----:B------:R-:W-:Y:S11]  /*38580*/  @!UPT UIADD3 URZ, URZ, URZ, URZ ;  /* 0x0000003f3f3ff290 */ /* 0x000ff6000fffe03f */
[----:B------:R-:W-:Y:S01]  /*38590*/  @!UPT UIADD3 URZ, URZ, URZ, URZ ;  /* 0x0000003f3f3ff290 */ /* 0x000fe2000fffe03f */
[----:B------:R-:W-:Y:S01]  /*385a0*/  STL.64 [R1+0x2f0], R24 ;  /* 0x0002f01801007387 */ /* 0x000fe20000100a00 */
[----:B------:R0:W-:Y:S03]  /*385b0*/  STL.64 [R1+0x2f8], R26 ;  /* 0x0002f81a01007387 */ /* 0x0001e60000100a00 */
[----:B0-----:R-:W3:Y:S01]  /*385c0*/  LDL.LU.64 R26, [R1+0x34f0] ;  /* 0x0034f000011a7983 */ /* 0x001ee20000300a00 */
[----:B------:R-:W3:Y:S02]  /*385d0*/  LDL.LU.64 R24, [R1+0x34e8] ;  /* 0x0034e80001187983 */ /* 0x000ee40000300a00 */
[----:B------:R-:W-:Y:S02]  /*385e0*/  STL.64 [R1+0x3498], R10 ;  /* 0x0034980a01007387 */ /* 0x000fe40000100a00 */
[----:B------:R0:W-:Y:S02]  /*385f0*/  STL [R1+0x3490], R8 ;  /* 0x0034900801007387 */ /* 0x0001e40000100800 */
[----:B0-----:R-:W4:Y:S01]  /*38600*/  LDL.LU R8, [R1+0x2d0] ;  /* 0x0002d00001087983 */ /* 0x001f220000300800 */
[----:B------:R-:W4:Y:S02]  /*38610*/  LDL.LU R9, [R1+0x2d4] ;  /* 0x0002d40001097983 */ /* 0x000f240000300800 */
[----:B------:R-:W4:Y:S02]  /*38620*/  LDL.LU R10, [R1+0x2d8] ;  /* 0x0002d800010a7983 */ /* 0x000f240000300800 */
[----:B------:R-:W4:Y:S01]  /*38630*/  LDL.LU R11, [R1+0x2dc] ;  /* 0x0002dc00010b7983 */ /* 0x000f220000300800 */
[C---:B---3--:R-:W-:Y:S11]  /*38640*/  HMMA.16816.F32 R24, R20.reuse, R18, R24 ;  /* 0x000000121418723c */ /* 0x048ff60000001818 */
[----:B------:R-:W-:Y:S11]  /*38650*/  @!UPT UIADD3 URZ, URZ, URZ, URZ ;  /* 0x0000003f3f3ff290 */ /* 0x000ff6000fffe03f */
[----:B------:R-:W-:Y:S01]  /*38660*/  @!UPT UIADD3 URZ, URZ, URZ, URZ ;  /* 0x0000003f3f3ff290 */ /* 0x000fe2000fffe03f */
[----:B------:R-:W-:Y:S01]  /*38670*/  STL.64 [R1+0x2e0], R24 ;  /* 0x0002e01801007387 */ /* 0x000fe20000100a00 */
[----:B------:R0:W-:Y:S03]  /*38680*/  STL.64 [R1+0x2e8], R26 ;  /* 0x0002e81a01007387 */ /* 0x0001e60000100a00 */
[----:B0-----:R-:W4:Y:S01]  /*38690*/  LDL.LU.64 R26, [R1+0x34e0] ;  /* 0x0034e000011a7983 */ /* 0x001f220000300a00 */
[----:B------:R-:W-:Y:S01]  /*386a0*/  STL.64 [R1+0x3488], R18 ;  /* 0x0034881201007387 */ /* 0x000fe20000100a00 */
[C---:B----4-:R-:W-:Y:S01]  /*386b0*/  HMMA.16816.F32 R8, R20.reuse, R26, R8 ;  /* 0x0000001a1408723c */ /* 0x050fe20000001808 */
[----:B------:R-:W-:Y:S11]  /*386c0*/  IMAD.MOV.U32 R0, RZ, RZ, R27 ;  /* 0x000000ffff007224 */ /* 0x000ff600078e001b */
[----:B------:R-:W-:Y:S11]  /*386d0*/  @!UPT UIADD3 URZ, URZ, URZ, URZ ;  /* 0x0000003f3f3ff290 */ /* 0x000ff6000fffe03f */
[----:B------:R0:W-:Y:S01]  /*386e0*/  STL.64 [R1+0x2d0], R8 ;  /* 0x0002d00801007387 */ /* 0x0001e20000100a00 */
[----:B------:R-:W-:Y:S02]  /*386f0*/  STL.64 [R1+0x2d8], R10 ;  /* 0x0002d80a01007387 */ /* 0x000fe40000100a00 */
[----:B0-----:R-:W-:Y:S02]  /*38700*/  IMAD.MOV.U32 R8, RZ, RZ, R26 ;  /* 0x000000ffff087224 */ /* 0x001fe400078e001a */
[----:B------:R-:W2:Y:S02]  /*38710*/  LDL.LU.64 R26, [R1+0x34d8] ;  /* 0x0034d800011a7983 */ /* 0x000ea40000300a00 */
[C---:B--2---:R-:W-:Y:S11]  /*38720*/  HMMA.16816.F32 R12, R20.reuse, R26, R12 ;  /* 0x0000001a140c723c */ /* 0x044ff6000000180c */
[----:B------:R-:W-:Y:S11]  /*38730*/  @!UPT UIADD3 URZ, URZ, URZ, URZ ;  /* 0x0000003f3f3ff290 */ /* 0x000ff6000fffe03f */
[----:B------:R-:W-:Y:S01]  /*38740*/  @!UPT UIADD3 URZ, URZ, URZ, URZ ;  /* 0x0000003f3f3ff290 */ /* 0x000fe2000fffe03f */
[----:B------:R-:W-:Y:S01]  /*38750*/  STL.64 [R1+0x2c0], R12 ;  /* 0x0002c00c01007387 */ /* 0x000fe20000100a00 */
[----:B------:R0:W-:Y:S03]  /*38760*/  STL.64 [R1+0x2c8], R14 ;  /* 0x0002c80e01007387 */ /* 0x0001e60000100a00 */
[----:B0-----:R-:W2:Y:S01]  /*38770*/  LDL.LU.64 R14, [R1+0x34d0] ;  /* 0x0034d000010e7983 */ /* 0x001ea20000300a00 */
[----:B------:R-:W2:Y:S02]  /*38780*/  LDL.LU.64 R12, [R1+0x34c8] ;  /* 0x0034c800010c7983 */ /* 0x000ea40000300a00 */
[----:B------:R-:W-:Y:S02]  /*38790*/  IMAD.MOV.U32 R10, RZ, RZ, R26 ;  /* 0x000000ffff0a7224 */ /* 0x000fe400078e001a */
[----:B------:R-:W-:Y:S02]  /*387a0*/  IMAD.MOV.U32 R9, RZ, RZ, R27 ;  /* 0x000000ffff097224 */ /* 0x000fe400078e001b */
[----:B------:R-:W3:Y:S01]  /*387b0*/  LDL.LU.64 R26, [R1+0x34c0] ;  /* 0x0034c000011a7983 */ /* 0x000ee20000300a00 */
[----:B------:R-:W3:Y:S02]  /*387c0*/  LDL.LU.64 R24, [R1+0x34b8] ;  /* 0x0034b80001187983 */ /* 0x000ee40000300a00 */
[----:B------:R-:W-:Y:S02]  /*387d0*/  STL [R1+0x34a8], R10 ;  /* 0x0034a80a01007387 */ /* 0x000fe40000100800 */
[----:B------:R0:W-:Y:S02]  /*387e0*/  STL.64 [R1+0x34a0], R8 ;  /* 0x0034a00801007387 */ /* 0x0001e40000100a00 */
[----:B------:R-:W-:Y:S01]  /*387f0*/  IMAD.MOV.U32 R11, RZ, RZ, R2 ;  /* 0x000000ffff0b7224 */ /* 0x000fe200078e0002 */
[----:B0-----:R-:W3:Y:S01]  /*38800*/  LDL.LU R8, [R1+0x180] ;  /* 0x0001800001087983 */ /* 0x001ee20000300800 */
[----:B------:R-:W3:Y:S01]  /*38810*/  LDL.LU R9, [R1+0x184] ;  /* 0x0001840001097983 */ /* 0x000ee20000300800 */
[----:B--2---:R-:W-:Y:S11]  /*38820*/  HMMA.16816.F32 R12, R20, R6, R12 ;  /* 0x00000006140c723c */ /* 0x004ff6000000180c */
[----:B------:R-:W-:Y:S11]  /*38830*/  @!UPT UIADD3 URZ, URZ, URZ, URZ ;  /* 0x0000003f3f3ff290 */ /* 0x000ff6000fffe03f */
[----:B------:R-:W-:Y:S01]  /*38840*/  @!UPT UIADD3 URZ, URZ, URZ, URZ ;  /* 0x0000003f3f3ff290 */ /* 0x000fe2000fffe03f */
[----:B------:R0:W-:Y:S01]  /*38850*/  STL.64 [R1+0x210], R12 ;  /* 0x0002100c01007387 */ /* 0x0001e20000100a00 */
[----:B------:R-:W-:Y:S02]  /*38860*/  IMAD.MOV.U32 R2, RZ, RZ, R15 ;  /* 0x000000ffff027224 */ /* 0x000fe400078e000f */
[----:B------:R-:W-:Y:S02]  /*38870*/  STL.64 [R1+0x3450], R6 ;  /* 0x0034500601007387 */ /* 0x000fe40000100a00 */
[----:B------:R-:W2:Y:S02]  /*38880*/  LDL R15, [R1+0x13a4] ;  /* 0x0013a400010f7983 */ /* 0x000ea40000100800 */
[----:B------:R-:W-:Y:S02]  /*38890*/  IMAD.MOV.U32 R10, RZ, RZ, R3 ;  /* 0x000000ffff0a7224 */ /* 0x000fe400078e0003 */
[----:B------:R-:W-:Y:S01]  /*388a0*/  IMAD.MOV.U32 R3, RZ, RZ, R14 ;  /* 0x000000ffff037224 */ /* 0x000fe200078e000e */
[----:B--2---:R1:W-:Y:S01]  /*388b0*/  STL [R1+0x33e4], R15 ;  /* 0x0033e40f01007387 */ /* 0x0043e20000100800 */
[----:B0-----:R-:W2:Y:S02]  /*388c0*/  LDL.LU R12, [R1+0xd0] ;  /* 0x0000d000010c7983 */ /* 0x001ea40000300800 */
[----:B------:R-:W2:Y:S02]  /*388d0*/  LDL.LU R13, [R1+0xd4] ;  /* 0x0000d400010d7983 */ /* 0x000ea40000300800 */
[----:B------:R-:W4:Y:S01]  /*388e0*/  LDL.LU R14, [R1+0xd8] ;  /* 0x0000d800010e7983 */ /* 0x000f220000300800 */
[----:B-1----:R-:W4:Y:S04]  /*388f0*/  LDL.LU R15, [R1+0xdc] ;  /* 0x0000dc00010f7983 */ /* 0x002f280000300800 */
[----:B----4-:R0:W-:Y:S01]  /*38900*/  STL.64 [R1+0x33f0], R14 ;  /* 0x0033f00e01007387 */ /* 0x0101e20000100a00 */
[----:B--2---:R-:W-:Y:S02]  /*38910*/  STL.64 [R1+0x33e8], R12 ;  /* 0x0033e80c01007387 */ /* 0x004fe40000100a00 */
[----:B0-----:R-:W-:-:S02]  /*38920*/  IMAD.MOV.U32 R15, RZ, RZ, R16 ;  /* 0x000000ffff0f7224 */ /* 0x001fc400078e0010 */
[----:B------:R-:W-:Y:S01]  /*38930*/  IMAD.MOV.U32 R14, RZ, RZ, R17 ;  /* 0x000000ffff0e7224 */ /* 0x000fe200078e0011 */
[----:B------:R-:W2:Y:S01]  /*38940*/  LDL.LU R16, [R1+0x170] ;  /* 0x0001700001107983 */ /* 0x000ea20000300800 */
[----:B------:R-:W2:Y:S02]  /*38950*/  LDL.LU R17, [R1+0x174] ;  /* 0x0001740001117983 */ /* 0x000ea40000300800 */
[----:B------:R-:W2:Y:S02]  /*38960*/  LDL.LU R18, [R1+0x178] ;  /* 0x0001780001127983 */ /* 0x000ea40000300800 */
[----:B------:R-:W2:Y:S01]  /*38970*/  LDL.LU R19, [R1+0x17c] ;  /* 0x00017c0001137983 */ /* 0x000ea20000300800 */
[----:B------:R-:W4:Y:S01]  /*38980*/  LDL R23, [R1+0x13a0] ;  /* 0x0013a00001177983 */ /* 0x000f220000100800 */
[----:B------:R-:W-:-:S03]  /*38990*/  IMAD.MOV.U32 R22, RZ, RZ, R28 ;  /* 0x000000ffff167224 */ /* 0x000fc600078e001c */
[----:B----4-:R0:W-:Y:S01]  /*389a0*/  STL [R1+0x33e0], R23 ;  /* 0x0033e01701007387 */ /* 0x0101e20000100800 */
[----:B------:R-:W4:Y:S02]  /*389b0*/  LDL.LU R28, [R1+0x34b0] ;  /* 0x0034b000011c7983 */ /* 0x000f240000300800 */
[----:B0-----:R-:W-:Y:S02]  /*389c0*/  IMAD.MOV.U32 R23, RZ, RZ, R29 ;  /* 0x000000ffff177224 */ /* 0x001fe400078e001d */
[----:B------:R-:W2:Y:S05]  /*389d0*/  LDL.LU R29, [R1+0x34ac] ;  /* 0x0034ac00011d7983 */ /* 0x000eaa0000300800 */
[----:B---3--:R-:W-:Y:S01]  /*389e0*/  HMMA.16816.F32 R20, R24, R22, R8 ;  /* 0x000000161814723c */ /* 0x008fe20000001808 */
[----:B------:R-:W-:Y:S01]  /*389f0*/  STL [R1+0x32a8], R2 ;  /* 0x0032a80201007387 */ /* 0x000fe20000100800 */
[----:B------:R-:W-:Y:S02]  /*38a00*/  STL [R1+0x30f8], R3 ;  /* 0x0030f80301007387 */ /* 0x000fe40000100800 */
[----:B------:R-:W3:Y:S02]  /*38a10*/  LDL.LU R10, [R1+0x34a8] ;  /* 0x0034a800010a7983 */ /* 0x000ee40000300800 */
[----:B------:R-:W2:Y:S11]  /*38a20*/  LDL.LU.64 R8, [R1+0x34a0] ;  /* 0x0034a00001087983 */ /* 0x000eb60000300a00 */
[----:B------:R-:W-:Y:S06]  /*38a30*/  @!UPT UIADD3 URZ, URZ, URZ, URZ ;  /* 0x0000003f3f3ff290 */ /* 0x000fec000fffe03f */
[----:B------:R0:W-:Y:S01]  /*38a40*/  STL.64 [R1+0x180], R20 ;  /* 0x0001801401007387 */ /* 0x0001e20000100a00 */
[----:B------:R1:W-:Y:S03]  /*38a50*/  STL.64 [R1+0x188], R22 ;  /* 0x0001881601007387 */ /* 0x0003e60000100a00 */
[----:B0-----:R-:W4:Y:S01]  /*38a60*/  LDL.LU R20, [R1+0x200] ;  /* 0x0002000001147983 */ /* 0x001f220000300800 */
[----:B------:R-:W4:Y:S02]  /*38a70*/  LDL.LU R21, [R1+0x204] ;  /* 0x0002040001157983 */ /* 0x000f240000300800 */
[----:B-1----:R-:W4:Y:S02]  /*38a80*/  LDL.LU R22, [R1+0x208] ;  /* 0x0002080001167983 */ /* 0x002f240000300800 */
[----:B------:R-:W4:Y:S02]  /*38a90*/  LDL.LU R23, [R1+0x20c] ;  /* 0x00020c0001177983 */ /* 0x000f240000300800 */
[----:B---3--:R-:W-:-:S02]  /*38aa0*/  IMAD.MOV.U32 R6, RZ, RZ, R10 ;  /* 0x000000ffff067224 */ /* 0x008fc400078e000a */
[----:B--2---:R-:W-:-:S05]  /*38ab0*/  IMAD.MOV.U32 R7, RZ, RZ, R9 ;  /* 0x000000ffff077224 */ /* 0x004fca00078e0009 */
[----:B------:R-:W-:Y:S04]  /*38ac0*/  STL.64 [R1+0x3468], R6 ;  /* 0x0034680601007387 */ /* 0x000fe80000100a00 */
[----:B----4-:R-:W-:Y:S01]  /*38ad0*/  STL.64 [R1+0x3400], R22 ;  /* 0x0034001601007387 */ /* 0x010fe20000100a00 */
[----:B------:R0:W-:Y:S03]  /*38ae0*/  STL.64 [R1+0x33f8], R20 ;  /* 0x0033f81401007387 */ /* 0x0001e60000100a00 */
[----:B0-----:R-:W2:Y:S01]  /*38af0*/  LDL.LU R20, [R1+0xe0] ;  /* 0x0000e00001147983 */ /* 0x001ea20000300800 */
[----:B------:R-:W2:Y:S02]  /*38b00*/  LDL.LU R21, [R1+0xe4] ;  /* 0x0000e40001157983 */ /* 0x000ea40000300800 */
[----:B------:R-:W3:Y:S02]  /*38b10*/  LDL.LU R22, [R1+0xe8] ;  /* 0x0000e80001167983 */ /* 0x000ee40000300800 */
[----:B------:R-:W3:Y:S02]  /*38b20*/  LDL.LU R23, [R1+0xec] ;  /* 0x0000ec0001177983 */ /* 0x000ee40000300800 */
[----:B------:R-:W-:-:S02]  /*38b30*/  IMAD.MOV.U32 R6, RZ, RZ, R8 ;  /* 0x000000ffff067224 */ /* 0x000fc400078e0008 */
[----:B------:R-:W-:Y:S01]  /*38b40*/  IMAD.MOV.U32 R7, RZ, RZ, R0 ;  /* 0x000000ffff077224 */ /* 0x000fe200078e0000 */
[----:B------:R-:W4:Y:S01]  /*38b50*/  LDL.LU R8, [R1+0x160] ;  /* 0x0001600001087983 */ /* 0x000f220000300800 */
[----:B------:R-:W4:Y:S02]  /*38b60*/  LDL.LU R9, [R1+0x164] ;  /* 0x0001640001097983 */ /* 0x000f240000300800 */
[----:B------:R-:W4:Y:S02]  /*38b70*/  LDL.LU R10, [R1+0x168] ;  /* 0x00016800010a7983 */ /* 0x000f240000300800 */
[----:B------:R-:W4:Y:S01]  /*38b80*/  LDL.LU R11, [R1+0x16c] ;  /* 0x00016c00010b7983 */ /* 0x000f220000300800 */
[----:B------:R-:W-:Y:S04]  /*38b90*/  STL.64 [R1+0x3480], R6 ;  /* 0x0034800601007387 */ /* 0x000fe80000100a00 */
[----:B---3--:R0:W-:Y:S02]  /*38ba0*/  STL.64 [R1+0x3410], R22 ;  /* 0x0034101601007387 */ /* 0x0081e40000100a00 */
[----:B0-----:R-:W-:-:S02]  /*38bb0*/  IMAD.MOV.U32 R22, RZ, RZ, R5 ;  /* 0x000000ffff167224 */ /* 0x001fc400078e0005 */
[----:B------:R-:W-:-:S07]  /*38bc0*/  IMAD.MOV.U32 R23, RZ, RZ, R4 ;  /* 0x000000ffff177224 */ /* 0x000fce00078e0004 */
[C---:B------:R-:W-:Y:S01]  /*38bd0*/  HMMA.16816.F32 R16, R24.reuse, R22, R16 ;  /* 0x000000161810723c */ /* 0x040fe20000001810 */
[----:B--2---:R-:W-:Y:S01]  /*38be0*/  STL.64 [R1+0x3408], R20 ;  /* 0x0034081401007387 */ /* 0x004fe20000100a00 */
[----:B------:R-:W2:Y:S02]  /*38bf0*/  LDL R0, [R1+0x139c] ;  /* 0x00139c0001007983 */ /* 0x000ea40000100800 */
[----:B------:R-:W3:Y:S11]  /*38c00*/  LDL.LU R4, [R1+0x140] ;  /* 0x0001400001047983 */ /* 0x000ef60000300800 */
[----:B------:R-:W-:Y:S08]  /*38c10*/  @!UPT UIADD3 URZ, URZ, URZ, URZ ;  /* 0x0000003f3f3ff290 */ /* 0x000ff0000fffe03f */
[----:B------:R0:W-:Y:S01]  /*38c20*/  STL.64 [R1+0x170], R16 ;  /* 0x0001701001007387 */ /* 0x0001e20000100a00 */
[----:B------:R1:W-:Y:S02]  /*38c30*/  STL.64 [R1+0x178], R18 ;  /* 0x0001781201007387 */ /* 0x0003e40000100a00 */
[----:B------:R-:W3:Y:S02]  /*38c40*/  LDL.LU R5, [R1+0x144] ;  /* 0x0001440001057983 */ /* 0x000ee40000300800 */
[----:B------:R-:W3:Y:S01]  /*38c50*/  LDL.LU R6, [R1+0x148] ;  /* 0x0001480001067983 */ /* 0x000ee20000300800 */
[----:B------:R-:W3:Y:S04]  /*38c60*/  LDL.LU R7, [R1+0x14c] ;  /* 0x00014c0001077983 */ /* 0x000ee80000300800 */
[----:B0-----:R-:W2:Y:S01]  /*38c70*/  LDL.LU R16, [R1+0x150] ;  /* 0x0001500001107983 */ /* 0x001ea20000300800 */
[----:B------:R-:W2:Y:S02]  /*38c80*/  LDL.LU R17, [R1+0x154] ;  /* 0x0001540001117983 */ /* 0x000ea40000300800 */
[----:B-1----:R-:W2:Y:S02]  /*38c90*/  LDL.LU R18, [R1+0x158] ;  /* 0x0001580001127983 */ /* 0x002ea40000300800 */
[----:B------:R-:W2:Y:S01]  /*38ca0*/  LDL.LU R19, [R1+0x15c] ;  /* 0x00015c0001137983 */ /* 0x000ea20000300800 */
[----:B------:R0:W-:Y:S04]  /*38cb0*/  STL.64 [R1+0x3420], R22 ;  /* 0x0034201601007387 */ /* 0x0001e80000100a00 */
[----:B0-----:R-:W2:Y:S04]  /*38cc0*/  LDL.64 R22, [R1+0x28] ;  /* 0x0000280001167983 */ /* 0x001ea80000100a00 */
[----:B--2---:R0:W-:Y:S01]  /*38cd0*/  STL.64 [R1+0x3448], R22 ;  /* 0x0034481601007387 */ /* 0x0041e20000100a00 */
[----:B------:R-:W2:Y:S02]  /*38ce0*/  LDL.LU R20, [R1+0xb0] ;  /* 0x0000b00001147983 */ /* 0x000ea40000300800 */
[----:B------:R-:W2:Y:S01]  /*38cf0*/  LDL.LU R21, [R1+0xb4] ;  /* 0x0000b40001157983 */ /* 0x000ea20000300800 */
[----:B0-----:R-:W2:Y:S01]  /*38d00*/  LDL.LU R22, [R1+0xb8] ;  /* 0x0000b80001167983 */ /* 0x001ea20000300800 */
[----:B------:R-:W2:Y:S01]  /*38d10*/  LDL.LU R23, [R1+0xbc] ;  /* 0x0000bc0001177983 */ /* 0x000ea20000300800 */
[C---:B----4-:R-:W-:Y:S02]  /*38d20*/  HMMA.16816.F32 R8, R24.reuse, R14, R8 ;  /* 0x0000000e1808723c */ /* 0x050fe40000001808 */
[----:B--2---:R-:W-:Y:S01]  /*38d30*/  STL.64 [R1+0x3460], R22 ;  /* 0x0034601601007387 */ /* 0x004fe20000100a00 */
[----:B------:R0:W-:Y:S03]  /*38d40*/  STL.64 [R1+0x3458], R20 ;  /* 0x0034581401007387 */ /* 0x0001e60000100a00 */
[----:B0-----:R-:W2:Y:S01]  /*38d50*/  LDL.LU R20, [R1+0x120] ;  /* 0x0001200001147983 */ /* 0x001ea20000300800 */
[----:B------:R-:W2:Y:S02]  /*38d60*/  LDL.LU R21, [R1+0x124] ;  /* 0x0001240001157983 */ /* 0x000ea40000300800 */
[----:B------:R-:W4:Y:S02]  /*38d70*/  LDL.LU R22, [R1+0x128] ;  /* 0x0001280001167983 */ /* 0x000f240000300800 */
[----:B------:R-:W4:Y:S02]  /*38d80*/  LDL.LU R23, [R1+0x12c] ;  /* 0x00012c0001177983 */ /* 0x000f240000300800 */
[----:B----4-:R-:W-:Y:S01]  /*38d90*/  STL.64 [R1+0x3478], R22 ;  /* 0x0034781601007387 */ /* 0x010fe20000100a00 */
[----:B--2---:R0:W-:Y:S03]  /*38da0*/  STL.64 [R1+0x3470], R20 ;  /* 0x0034701401007387 */ /* 0x0041e60000100a00 */
[----:B0-----:R-:W2:Y:S01]  /*38db0*/  LDL.LU R20, [R1+0x130] ;  /* 0x0001300001147983 */ /* 0x001ea20000300800 */
[----:B------:R-:W2:Y:S02]  /*38dc0*/  LDL.LU R21, [R1+0x134] ;  /* 0x0001340001157983 */ /* 0x000ea40000300800 */
[----:B------:R-:W2:Y:S02]  /*38dd0*/  LDL.LU R22, [R1+0x138] ;  /* 0x0001380001167983 */ /* 0x000ea40000300800 */
[----:B------:R-:W2:Y:S01]  /*38de0*/  LDL.LU R23, [R1+0x13c] ;  /* 0x00013c0001177983 */ /* 0x000ea20000300800 */
[----:B------:R-:W-:Y:S01]  /*38df0*/  STL.64 [R1+0x160], R8 ;  /* 0x0001600801007387 */ /* 0x000fe20000100a00 */
[----:B------:R0:W-:Y:S03]  /*38e00*/  STL.64 [R1+0x168], R10 ;  /* 0x0001680a01007387 */ /* 0x0001e60000100a00 */
[----:B0-----:R-:W4:Y:S01]  /*38e10*/  LDL.LU.64 R10, [R1+0x3498] ;  /* 0x00349800010a7983 */ /* 0x001f220000300a00 */
[----:B------:R-:W2:Y:S02]  /*38e20*/  LDL.LU R8, [R1+0x3490] ;  /* 0x0034900001087983 */ /* 0x000ea40000300800 */
[----:B------:R0:W-:Y:S02]  /*38e30*/  STL.64 [R1+0x3418], R14 ;  /* 0x0034180e01007387 */ /* 0x0001e40000100a00 */
[----:B------:R-:W2:Y:S01]  /*38e40*/  LDL.LU R12, [R1+0xf0] ;  /* 0x0000f000010c7983 */ /* 0x000ea20000300800 */
[----:B------:R-:W2:Y:S04]  /*38e50*/  LDL.LU R13, [R1+0xf4] ;  /* 0x0000f400010d7983 */ /* 0x000ea80000300800 */
[----:B0-----:R-:W2:Y:S01]  /*38e60*/  LDL.LU R14, [R1+0xf8] ;  /* 0x0000f800010e7983 */ /* 0x001ea20000300800 */
[----:B------:R-:W2:Y:S01]  /*38e70*/  LDL.LU R15, [R1+0xfc] ;  /* 0x0000fc00010f7983 */ /* 0x000ea20000300800 */
[C---:B----4-:R-:W-:Y:S02]  /*38e80*/  HMMA.16816.F32 R16, R24.reuse, R10, R16 ;  /* 0x0000000a1810723c */ /* 0x050fe40000001810 */
[----:B--2---:R-:W-:Y:S01]  /*38e90*/  STL.64 [R1+0x3430], R14 ;  /* 0x0034300e01007387 */ /* 0x004fe20000100a00 */
[----:B------:R0:W-:Y:S03]  /*38ea0*/  STL.64 [R1+0x3428], R12 ;  /* 0x0034280c01007387 */ /* 0x0001e60000100a00 */
[----:B0-----:R-:W2:Y:S01]  /*38eb0*/  LDL.LU R12, [R1+0x100] ;  /* 0x00010000010c7983 */ /* 0x001ea20000300800 */
[----:B------:R-:W2:Y:S02]  /*38ec0*/  LDL.LU R13, [R1+0x104] ;  /* 0x00010400010d7983 */ /* 0x000ea40000300800 */
[----:B------:R-:W2:Y:S02]  /*38ed0*/  LDL.LU R14, [R1+0x108] ;  /* 0x00010800010e7983 */ /* 0x000ea40000300800 */
[----:B------:R-:W2:Y:S11]  /*38ee0*/  LDL.LU R15, [R1+0x10c] ;  /* 0x00010c00010f7983 */ /* 0x000eb60000300800 */
[----:B------:R-:W-:Y:S01]  /*38ef0*/  @!UPT UIADD3 URZ, URZ, URZ, URZ ;  /* 0x0000003f3f3ff290 */ /* 0x000fe2000fffe03f */
[----:B------:R-:W-:Y:S01]  /*38f00*/  STL.64 [R1+0x150], R16 ;  /* 0x0001501001007387 */ /* 0x000fe20000100a00 */
[----:B------:R0:W-:Y:S03]  /*38f10*/  STL.64 [R1+0x158], R18 ;  /* 0x0001581201007387 */ /* 0x0001e60000100a00 */
[----:B0-----:R-:W3:Y:S02]  /*38f20*/  LDL.LU.64 R18, [R1+0x3488] ;  /* 0x0034880001127983 */ /* 0x001ee40000300a00 */
[C---:B---3--:R-:W-:Y:S11]  /*38f30*/  HMMA.16816.F32 R4, R24.reuse, R18, R4 ;  /* 0x000000121804723c */ /* 0x048ff60000001804 */
[----:B------:R-:W-:Y:S11]  /*38f40*/  @!UPT UIADD3 URZ, URZ, URZ, URZ ;  /* 0x0000003f3f3ff290 */ /* 0x000ff6000fffe03f */
[----:B------:R-:W-:Y:S01]  /*38f50*/  @!UPT UIADD3 URZ, URZ, URZ, URZ ;  /* 0x0000003f3f3ff290 */ /* 0x000fe2000fffe03f */
[----:B------:R-:W-:Y:S01]  /*38f60*/  STL.64 [R1+0x140], R4 ;  /* 0x0001400401007387 */ /* 0x000fe20000100a00 */
        /* <DEDUP_REMOVED lines=16> */
[----:B---3--:R-:W-:Y:S02]  /*39070*/  HMMA.16816.F32 R24, R24, R6, R20 ;  /* 0x000000061818723c */ /* 0x008fe40000001814 */
[----:B------:R-:W2:Y:S01]  /*39080*/  LDL.LU.64 R22, [R1+0x3448] ;  /* 0x0034480001167983 */ /* 0x000ea20000300a00 */
[----:B------:R-:W-:Y:S02]  /*39090*/  IMAD.MOV.U32 R9, RZ, RZ, R7 ;  /* 0x000000ffff097224 */ /* 0x000fe400078e0007 */
[----:B------:R-:W2:Y:S11]  /*390a0*/  LDL.LU.64 R6, [R1+0x3440] ;  /* 0x0034400001067983 */ /* 0x000eb60000300a00 */
[----:B------:R-:W-:Y:S07]  /*390b0*/  @!UPT UIADD3 URZ, URZ, URZ, URZ ;  /* 0x0000003f3f3ff290 */ /* 0x000fee000fffe03f */
[----:B------:R0:W-:Y:S01]  /*390c0*/  STL.64 [R1+0xb0], R24 ;  /* 0x0000b01801007387 */ /* 0x0001e20000100a00 */
[----:B------:R1:W-:Y:S02]  /*390d0*/  STL.64 [R1+0xb8], R26 ;  /* 0x0000b81a01007387 */ /* 0x0003e40000100a00 */
[----:B------:R-:W2:Y:S01]  /*390e0*/  LDL.LU.64 R4, [R1+0x3438] ;  /* 0x0034380001047983 */ /* 0x000ea20000300a00 */
[----:B0-----:R-:W3:Y:S01]  /*390f0*/  LDL.LU R24, [R1+0x3d0] ;  /* 0x0003d00001187983 */ /* 0x001ee20000300800 */
[----:B------:R-:W3:Y:S02]  /*39100*/  LDL.LU R25, [R1+0x3d4] ;  /* 0x0003d40001197983 */ /* 0x000ee40000300800 */
[----:B-1----:R-:W4:Y:S02]  /*39110*/  LDL.LU R26, [R1+0x3d8] ;  /* 0x0003d800011a7983 */ /* 0x002f240000300800 */
[----:B------:R-:W4:Y:S01]  /*39120*/  LDL.LU R27, [R1+0x3dc] ;  /* 0x0003dc00011b7983 */ /* 0x000f220000300800 */
[----:B--2---:R-:W-:Y:S01]  /*39130*/  HMMA.16816.F32 R12, R4, R22, R12 ;  /* 0x00000016040c723c */ /* 0x004fe2000000180c */
[----:B------:R-:W-:-:S02]  /*39140*/  IMAD.MOV.U32 R3, RZ, RZ, R22 ;  /* 0x000000ffff037224 */ /* 0x000fc400078e0016 */
[----:B------:R-:W-:Y:S01]  /*39150*/  IMAD.MOV.U32 R2, RZ, RZ, R23 ;  /* 0x000000ffff027224 */ /* 0x000fe200078e0017 */
[----:B----4-:R0:W-:Y:S01]  /*39160*/  STL.64 [R1+0x33d8], R26 ;  /* 0x0033d81a01007387 */ /* 0x0101e20000100a00 */
[----:B---3--:R-:W-:Y:S03]  /*39170*/  STL.64 [R1+0x33d0], R24 ;  /* 0x0033d01801007387 */ /* 0x008fe60000100a00 */
[----:B0-----:R-:W2:Y:S11]  /*39180*/  LDL.64 R26, [R1+0x58] ;  /* 0x00005800011a7983 */ /* 0x001eb60000100a00 */
[----:B------:R-:W-:Y:S04]  /*39190*/  @!UPT UIADD3 URZ, URZ, URZ, URZ ;  /* 0x0000003f3f3ff290 */ /* 0x000fe8000fffe03f */
[----:B------:R-:W-:Y:S02]  /*391a0*/  STL.64 [R1+0x100], R12 ;  /* 0x0001000c01007387 */ /* 0x000fe40000100a00 */
[----:B------:R0:W-:Y:S02]  /*391b0*/  STL.64 [R1+0x108], R14 ;  /* 0x0001080e01007387 */ /* 0x0001e40000100a00 */
[----:B0-----:R-:W3:Y:S01]  /*391c0*/  LDL.LU.64 R14, [R1+0x3430] ;  /* 0x00343000010e7983 */ /* 0x001ee20000300a00 */
[----:B------:R-:W3:Y:S02]  /*391d0*/  LDL.LU.64 R12, [R1+0x3428] ;  /* 0x00342800010c7983 */ /* 0x000ee40000300a00 */
[----:B------:R-:W3:Y:S02]  /*391e0*/  LDL.LU.64 R22, [R1+0x3420] ;  /* 0x0034200001167983 */ /* 0x000ee40000300a00 */
[C---:B---3--:R-:W-:Y:S01]  /*391f0*/  HMMA.16816.F32 R20, R4.reuse, R22, R12 ;  /* 0x000000160414723c */ /* 0x048fe2000000180c */
[----:B------:R-:W3:Y:S11]  /*39200*/  LDL.LU.64 R14, [R1+0x3418] ;  /* 0x00341800010e7983 */ /* 0x000ef60000300a00 */
[----:B------:R-:W-:Y:S11]  /*39210*/  @!UPT UIADD3 URZ, URZ, URZ, URZ ;  /* 0x0000003f3f3ff290 */ /* 0x000ff6000fffe03f */
[----:B------:R-:W-:Y:S01]  /*39220*/  STL.64 [R1+0xf0], R20 ;  /* 0x0000f01401007387 */ /* 0x000fe20000100a00 */
[----:B------:R0:W-:Y:S03]  /*39230*/  STL.64 [R1+0xf8], R22 ;  /* 0x0000f81601007387 */ /* 0x0001e60000100a00 */
[----:B0-----:R-:W3:Y:S01]  /*39240*/  LDL.LU.64 R22, [R1+0x3410] ;  /* 0x0034100001167983 */ /* 0x001ee20000300a00 */
[----:B------:R-:W3:Y:S02]  /*39250*/  LDL.LU.64 R20, [R1+0x3408] ;  /* 0x0034080001147983 */ /* 0x000ee40000300a00 */
[C---:B---3--:R-:W-:Y:S01]  /*39260*/  HMMA.16816.F32 R12, R4.reuse, R14, R20 ;  /* 0x0000000e040c723c */ /* 0x048fe20000001814 */
[----:B------:R-:W3:Y:S01]  /*39270*/  LDL.LU.64 R22, [R1+0x3400] ;  /* 0x0034000001167983 */ /* 0x000ee20000300a00 */
[----:B------:R-:W3:Y:S11]  /*39280*/  LDL.LU.64 R20, [R1+0x33f8] ;  /* 0x0033f80001147983 */ /* 0x000ef60000300a00 */
[----:B------:R-:W-:Y:S10]  /*39290*/  @!UPT UIADD3 URZ, URZ, URZ, URZ ;  /* 0x0000003f3f3ff290 */ /* 0x000ff4000fffe03f */
[----:B------:R-:W-:Y:S01]  /*392a0*/  STL.64 [R1+0xe0], R12 ;  /* 0x0000e00c01007387 */ /* 0x000fe20000100a00 */
[----:B------:R0:W-:Y:S03]  /*392b0*/  STL.64 [R1+0xe8], R14 ;  /* 0x0000e80e01007387 */ /* 0x0001e60000100a00 */
[----:B0-----:R-:W4:Y:S01]  /*392c0*/  LDL.LU.64 R14, [R1+0x33f0] ;  /* 0x0033f000010e7983 */ /* 0x001f220000300a00 */
[----:B------:R-:W4:Y:S02]  /*392d0*/  LDL.LU.64 R12, [R1+0x33e8] ;  /* 0x0033e800010c7983 */ /* 0x000f240000300a00 */
[C---:B----4-:R-:W-:Y:S11]  /*392e0*/  HMMA.16816.F32 R12, R4.reuse, R10, R12 ;  /* 0x0000000a040c723c */ /* 0x050ff6000000180c */
[----:B------:R-:W-:Y:S11]  /*392f0*/  @!UPT UIADD3 URZ, URZ, URZ, URZ ;  /* 0x0000003f3f3ff290 */ /* 0x000ff6000fffe03f */
[----:B------:R-:W-:Y:S01]  /*39300*/  @!UPT UIADD3 URZ, URZ, URZ, URZ ;  /* 0x0000003f3f3ff290 */ /* 0x000fe2000fffe03f */
[----:B------:R-:W-:Y:S01]  /*39310*/  STL.64 [R1+0xd0], R12 ;  /* 0x0000d00c01007387 */ /* 0x000fe20000100a00 */
[----:B------:R0:W-:Y:S03]  /*39320*/  STL.64 [R1+0xd8], R14 ;  /* 0x0000d80e01007387 */ /* 0x0001e60000100a00 */
[----:B0-----:R-:W4:Y:S01]  /*39330*/  LDL.LU R15, [R1+0x33e4] ;  /* 0x0033e400010f7983 */ /* 0x001f220000300800 */
[----:B---3--:R-:W-:Y:S01]  /*39340*/  HMMA.16816.F32 R20, R4, R18, R20 ;  /* 0x000000120414723c */ /* 0x008fe20000001814 */
[----:B------:R-:W-:Y:S02]  /*39350*/  STL.64 [R1+0x3378], R10 ;  /* 0x0033780a01007387 */ /* 0x000fe40000100a00 */
[----:B------:R-:W-:Y:S01]  /*39360*/  STL [R1+0x3370], R8 ;  /* 0x0033700801007387 */ /* 0x000fe20000100800 */
[----:B----4-:R-:W0:Y:S04]  /*39370*/  LDSM.16.MT88.4 R12, [R15+0x11080] ;  /* 0x011080000f0c783b */ /* 0x010e280000004200 */
[----:B0-----:R-:W-:Y:S01]  /*39380*/  STL.64 [R1+0x33c0], R14 ;  /* 0x0033c00e01007387 */ /* 0x001fe20000100a00 */
[----:B------:R0:W-:Y:S03]  /*39390*/  STL.64 [R1+0x33b8], R12 ;  /* 0x0033b80c01007387 */ /* 0x0001e60000100a00 */
[----:B0-----:R-:W3:Y:S01]  /*393a0*/  LDL.LU R12, [R1+0x2b0] ;  /* 0x0002b000010c7983 */ /* 0x001ee20000300800 */
[----:B------:R-:W3:Y:S10]  /*393b0*/  LDL.LU R13, [R1+0x2b4] ;  /* 0x0002b400010d7983 */ /* 0x000ef40000300800 */
[----:B------:R-:W-:Y:S02]  /*393c0*/  STL.64 [R1+0x200], R20 ;  /* 0x0002001401007387 */ /* 0x000fe40000100a00 */
[----:B------:R0:W-:Y:S02]  /*393d0*/  STL.64 [R1+0x208], R22 ;  /* 0x0002081601007387 */ /* 0x0001e40000100a00 */
[----:B0-----:R-:W4:Y:S01]  /*393e0*/  LDL.LU R23, [R1+0x33e0] ;  /* 0x0033e00001177983 */ /* 0x001f220000300800 */
[----:B------:R-:W-:-:S02]  /*393f0*/  IMAD.MOV.U32 R10, RZ, RZ, R18 ;  /* 0x000000ffff0a7224 */ /* 0x000fc400078e0012 */
[----:B------:R-:W-:Y:S02]  /*39400*/  IMAD.MOV.U32 R8, RZ, RZ, R19 ;  /* 0x000000ffff087224 */ /* 0x000fe400078e0013 */
[----:B------:R-:W-:Y:S02]  /*39410*/  IMAD.MOV.U32 R14, RZ, RZ, R29 ;  /* 0x000000ffff0e7224 */ /* 0x000fe400078e001d */
[----:B------:R-:W-:Y:S02]  /*39420*/  IMAD.MOV.U32 R15, RZ, RZ, R28 ;  /* 0x000000ffff0f7224 */ /* 0x000fe400078e001c */
[----:B--2---:R-:W-:Y:S01]  /*39430*/  IMAD.MOV.U32 R11, RZ, RZ, R27 ;  /* 0x000000ffff0b7224 */ /* 0x004fe200078e001b */
[----:B----4-:R-:W0:Y:S02]  /*39440*/  LDSM.16.MT88.4 R16, [R23+0x11000] ;  /* 0x011000001710783b */ /* 0x010e240000004200 */
[----:B------:R-:W1:Y:S02]  /*39450*/  LDSM.16.MT88.4 R20, [R23+0x11080] ;  /* 0x011080001714783b */ /* 0x000e640000004200 */
[----:B0-----:R-:W-:Y:S02]  /*39460*/  STL.64 [R1+0x3320], R18 ;  /* 0x0033201201007387 */ /* 0x001fe40000100a00 */
[----:B------:R3:W-:Y:S02]  /*39470*/  STL.64 [R1+0x3318], R16 ;  /* 0x0033181001007387 */ /* 0x0007e40000100a00 */
[----:B---3--:R-:W-:Y:S07]  /*39480*/  HMMA.16816.F32 R16, R4, R26, R12 ;  /* 0x0000001a0410723c */ /* 0x008fee000000180c */
[----:B------:R-:W-:-:S02]  /*39490*/  IMAD.MOV.U32 R12, RZ, RZ, R26 ;  /* 0x000000ffff0c7224 */ /* 0x000fc400078e001a */
[----:B------:R-:W2:Y:S01]  /*394a0*/  LDL.LU.64 R26, [R1+0x33d8] ;  /* 0x0033d800011a7983 */ /* 0x000ea20000300a00 */
[----:B------:R-:W2:Y:S11]  /*394b0*/  LDL.LU.64 R24, [R1+0x33d0] ;  /* 0x0033d00001187983 */ /* 0x000eb60000300a00 */
[----:B------:R-:W-:Y:S02]  /*394c0*/  @!UPT UIADD3 URZ, URZ, URZ, URZ ;  /* 0x0000003f3f3ff290 */ /* 0x000fe4000fffe03f */
[----:B------:R-:W-:Y:S01]  /*394d0*/  STL.64 [R1+0x2b0], R16 ;  /* 0x0002b01001007387 */ /* 0x000fe20000100a00 */
[----:B-1----:R0:W-:Y:S02]  /*394e0*/  STL.64 [R1+0x32b8], R22 ;  /* 0x0032b81601007387 */ /* 0x0021e40000100a00 */
[----:B------:R-:W-:Y:S01]  /*394f0*/  STL.64 [R1+0x32b0], R20 ;  /* 0x0032b01401007387 */ /* 0x000fe20000100a00 */
[----:B0-----:R-:W2:Y:S01]  /*39500*/  LDL.LU.64 R22, [R1+0x68] ;  /* 0x0000680001167983 */ /* 0x001ea20000300a00 */
[----:B------:R-:W-:Y:S02]  /*39510*/  IMAD.MOV.U32 R29, RZ, RZ, R18 ;  /* 0x000000ffff1d7224 */ /* 0x000fe400078e0012 */
[----:B------:R-:W-:Y:S02]  /*39520*/  IMAD.MOV.U32 R28, RZ, RZ, R19 ;  /* 0x000000ffff1c7224 */ /* 0x000fe400078e0013 */
[----:B--2---:R-:W-:Y:S01]  /*39530*/  HMMA.16816.F32 R16, R4, R22, R24 ;  /* 0x000000160410723c */ /* 0x004fe20000001818 */
[----:B------:R-:W0:Y:S04]  /*39540*/  LDSM.16.MT88.4 R24, [R0+0x11000] ;  /* 0x011000000018783b */ /* 0x000e280000004200 */
[----:B------:R1:W-:Y:S02]  /*39550*/  STL.64 [R1+0x3338], R22 ;  /* 0x0033381601007387 */ /* 0x0003e40000100a00 */
[----:B-1----:R-:W-:-:S02]  /*39560*/  IMAD.MOV.U32 R22, RZ, RZ, R12 ;  /* 0x000000ffff167224 */ /* 0x002fc400078e000c */
[----:B------:R-:W-:Y:S11]  /*39570*/  IMAD.MOV.U32 R23, RZ, RZ, R11 ;  /* 0x000000ffff177224 */ /* 0x000ff600078e000b */
[----:B------:R-:W-:Y:S03]  /*39580*/  @!UPT UIADD3 URZ, URZ, URZ, URZ ;  /* 0x0000003f3f3ff290 */ /* 0x000fe6000fffe03f */
[----:B------:R-:W-:Y:S01]  /*39590*/  STL.64 [R1+0x4c0], R16 ;  /* 0x0004c01001007387 */ /* 0x000fe20000100a00 */
[----:B------:R-:W-:Y:S02]  /*395a0*/  STL.64 [R1+0x4c8], R18 ;  /* 0x0004c81201007387 */ /* 0x000fe40000100a00 */
[----:B------:R1:W-:Y:S02]  /*395b0*/  STL.64 [R1+0x3350], R22 ;  /* 0x0033501601007387 */ /* 0x0003e40000100a00 */
[----:B-1----:R-:W-:Y:S02]  /*395c0*/  IMAD.MOV.U32 R22, RZ, RZ, R10 ;  /* 0x000000ffff167224 */ /* 0x002fe400078e000a */
[----:B------:R-:W-:Y:S01]  /*395d0*/  IMAD.MOV.U32 R23, RZ, RZ, R8 ;  /* 0x000000ffff177224 */ /* 0x000fe200078e0008 */
[----:B0-----:R-:W-:Y:S01]  /*395e0*/  STL.64 [R1+0x3228], R26 ;  /* 0x0032281a01007387 */ /* 0x001fe20000100a00 */
[----:B------:R0:W-:Y:S03]  /*395f0*/  STL.64 [R1+0x3220], R24 ;  /* 0x0032201801007387 */ /* 0x0001e60000100a00 */
[----:B0-----:R-:W2:Y:S01]  /*39600*/  LDL.LU R24, [R1+0x380] ;  /* 0x0003800001187983 */ /* 0x001ea20000300800 */
[----:B------:R-:W2:Y:S02]  /*39610*/  LDL.LU R25, [R1+0x384] ;  /* 0x0003840001197983 */ /* 0x000ea40000300800 */
[----:B------:R-:W3:Y:S02]  /*39620*/  LDL.LU R26, [R1+0x388] ;  /* 0x00038800011a7983 */ /* 0x000ee40000300800 */
[----:B------:R-:W3:Y:S01]  /*39630*/  LDL.LU R27, [R1+0x38c] ;  /* 0x00038c00011b7983 */ /* 0x000ee20000300800 */
[----:B------:R0:W-:Y:S01]  /*39640*/  STL.64 [R1+0x3368], R22 ;  /* 0x0033681601007387 */ /* 0x0001e20000100a00 */
[----:B------:R-:W4:Y:S02]  /*39650*/  LDL.LU R16, [R1+0x340] ;  /* 0x0003400001107983 */ /* 0x000f240000300800 */
[----:B------:R-:W4:Y:S02]  /*39660*/  LDL.LU R17, [R1+0x344] ;  /* 0x0003440001117983 */ /* 0x000f240000300800 */
[----:B------:R-:W2:Y:S01]  /*39670*/  LDL.LU R18, [R1+0x348] ;  /* 0x0003480001127983 */ /* 0x000ea20000300800 */
[----:B------:R-:W2:Y:S01]  /*39680*/  LDL.LU R19, [R1+0x34c] ;  /* 0x00034c0001137983 */ /* 0x000ea20000300800 */
[----:B------:R-:W2:Y:S02]  /*39690*/  LDL.LU R20, [R1+0x410] ;  /* 0x0004100001147983 */ /* 0x000ea40000300800 */
[----:B------:R-:W2:Y:S01]  /*396a0*/  LDL.LU R21, [R1+0x414] ;  /* 0x0004140001157983 */ /* 0x000ea20000300800 */
[----:B0-----:R-:W2:Y:S01]  /*396b0*/  LDL.LU R22, [R1+0x418] ;  /* 0x0004180001167983 */ /* 0x001ea20000300800 */
[----:B------:R-:W2:Y:S03]  /*396c0*/  LDL.LU R23, [R1+0x41c] ;  /* 0x00041c0001177983 */ /* 0x000ea60000300800 */
[----:B--2---:R-:W-:Y:S01]  /*396d0*/  STL.64 [R1+0x3388], R22 ;  /* 0x0033881601007387 */ /* 0x004fe20000100a00 */
[----:B------:R0:W-:Y:S03]  /*396e0*/  STL.64 [R1+0x3380], R20 ;  /* 0x0033801401007387 */ /* 0x0001e60000100a00 */
[----:B0-----:R-:W2:Y:S01]  /*396f0*/  LDL.LU R20, [R1+0x420] ;  /* 0x0004200001147983 */ /* 0x001ea20000300800 */
[----:B------:R-:W2:Y:S02]  /*39700*/  LDL.LU R21, [R1+0x424] ;  /* 0x0004240001157983 */ /* 0x000ea40000300800 */
[----:B------:R-:W2:Y:S02]  /*39710*/  LDL.LU R22, [R1+0x428] ;  /* 0x0004280001167983 */ /* 0x000ea40000300800 */
[----:B------:R-:W2:Y:S02]  /*39720*/  LDL.LU R23, [R1+0x42c] ;  /* 0x00042c0001177983 */ /* 0x000ea40000300800 */
[----:B--2---:R-:W-:Y:S01]  /*39730*/  STL.64 [R1+0x3398], R22 ;  /* 0x0033981601007387 */ /* 0x004fe20000100a00 */
[----:B------:R0:W-:Y:S03]  /*39740*/  STL.64 [R1+0x3390], R20 ;  /* 0x0033901401007387 */ /* 0x0001e60000100a00 */
[----:B0-----:R-:W2:Y:S01]  /*39750*/  LDL.LU R20, [R1+0x430] ;  /* 0x0004300001147983 */ /* 0x001ea20000300800 */
[----:B------:R-:W2:Y:S02]  /*39760*/  LDL.LU R21, [R1+0x434] ;  /* 0x0004340001157983 */ /* 0x000ea40000300800 */
[----:B------:R-:W2:Y:S02]  /*39770*/  LDL.LU R22, [R1+0x438] ;  /* 0x0004380001167983 */ /* 0x000ea40000300800 */
[----:B------:R-:W2:Y:S01]  /*39780*/  LDL.LU R23, [R1+0x43c] ;  /* 0x00043c0001177983 */ /* 0x000ea20000300800 */
[----:B------:R-:W3:Y:S04]  /*39790*/  LDL R14, [R1+0x78] ;  /* 0x00007800010e7983 */ /* 0x000ee80000100800 */
[----:B--2---:R0:W-:Y:S01]  /*397a0*/  STL.64 [R1+0x33a8], R22 ;  /* 0x0033a81601007387 */ /* 0x0041e20000100a00 */
[----:B------:R1:W-:Y:S02]  /*397b0*/  STL.64 [R1+0x33a0], R20 ;  /* 0x0033a01401007387 */ /* 0x0003e40000100a00 */
[----:B0-----:R-:W-:-:S02]  /*397c0*/  IMAD.MOV.U32 R22, RZ, RZ, R3 ;  /* 0x000000ffff167224 */ /* 0x001fc400078e0003 */
[----:B------:R-:W-:-:S05]  /*397d0*/  IMAD.MOV.U32 R23, RZ, RZ, R2 ;  /* 0x000000ffff177224 */ /* 0x000fca00078e0002 */
[----:B------:R0:W-:Y:S01]  /*397e0*/  STL.64 [R1+0x33c8], R22 ;  /* 0x0033c81601007387 */ /* 0x0001e20000100a00 */
[----:B-1----:R-:W3:Y:S02]  /*397f0*/  LDL.LU R20, [R1+0x3c0] ;  /* 0x0003c00001147983 */ /* 0x002ee40000300800 */
[----:B------:R-:W3:Y:S01]  /*39800*/  LDL.LU R21, [R1+0x3c4] ;  /* 0x0003c40001157983 */ /* 0x000ee20000300800 */
[----:B0-----:R-:W3:Y:S01]  /*39810*/  LDL.LU R22, [R1+0x3c8] ;  /* 0x0003c80001167983 */ /* 0x001ee20000300800 */
[----:B------:R-:W3:Y:S02]  /*39820*/  LDL.LU R23, [R1+0x3cc] ;  /* 0x0003cc0001177983 */ /* 0x000ee40000300800 */
[----:B------:R-:W2:Y:S02]  /*39830*/  LDL.64 R10, [R1+0x8] ;  /* 0x00000800010a7983 */ /* 0x000ea40000100a00 */
[----:B------:R-:W-:Y:S01]  /*39840*/  IMAD.MOV.U32 R15, RZ, RZ, R9 ;  /* 0x000000ffff0f7224 */ /* 0x000fe200078e0009 */
[----:B--2---:R0:W-:Y:S01]  /*39850*/  STL.64 [R1+0x33b0], R10 ;  /* 0x0033b00a01007387 */ /* 0x0041e20000100a00 */
[----:B------:R-:W2:Y:S02]  /*39860*/  LDL.LU R8, [R1+0x440] ;  /* 0x0004400001087983 */ /* 0x000ea40000300800 */
[----:B------:R-:W2:Y:S01]  /*39870*/  LDL.LU R9, [R1+0x444] ;  /* 0x0004440001097983 */ /* 0x000ea20000300800 */
[----:B0-----:R-:W2:Y:S01]  /*39880*/  LDL.LU R10, [R1+0x448] ;  /* 0x00044800010a7983 */ /* 0x001ea20000300800 */
[----:B------:R-:W2:Y:S02]  /*39890*/  LDL.LU R11, [R1+0x44c] ;  /* 0x00044c00010b7983 */ /* 0x000ea40000300800 */
[----:B------:R-:W-:Y:S02]  /*398a0*/  STL.64 [R1+0x3330], R18 ;  /* 0x0033301201007387 */ /* 0x000fe40000100a00 */
[----:B----4-:R0:W-:Y:S02]  /*398b0*/  STL.64 [R1+0x3328], R16 ;  /* 0x0033281001007387 */ /* 0x0101e40000100a00 */
[----:B0-----:R-:W4:Y:S01]  /*398c0*/  LDL.LU R16, [R1+0x3e0] ;  /* 0x0003e00001107983 */ /* 0x001f220000300800 */
[----:B------:R-:W4:Y:S02]  /*398d0*/  LDL.LU R17, [R1+0x3e4] ;  /* 0x0003e40001117983 */ /* 0x000f240000300800 */
[----:B------:R-:W2:Y:S02]  /*398e0*/  LDL.LU R18, [R1+0x3e8] ;  /* 0x0003e80001127983 */ /* 0x000ea40000300800 */
[----:B------:R-:W2:Y:S02]  /*398f0*/  LDL.LU R19, [R1+0x3ec] ;  /* 0x0003ec0001137983 */ /* 0x000ea40000300800 */
[----:B--2---:R-:W-:Y:S01]  /*39900*/  STL.64 [R1+0x3348], R18 ;  /* 0x0033481201007387 */ /* 0x004fe20000100a00 */
[----:B----4-:R0:W-:Y:S03]  /*39910*/  STL.64 [R1+0x3340], R16 ;  /* 0x0033401001007387 */ /* 0x0101e60000100a00 */
[----:B0-----:R-:W2:Y:S01]  /*39920*/  LDL.LU R16, [R1+0x3f0] ;  /* 0x0003f00001107983 */ /* 0x001ea20000300800 */
[----:B------:R-:W2:Y:S02]  /*39930*/  LDL.LU R17, [R1+0x3f4] ;  /* 0x0003f40001117983 */ /* 0x000ea40000300800 */
[----:B------:R-:W4:Y:S02]  /*39940*/  LDL.LU R18, [R1+0x3f8] ;  /* 0x0003f80001127983 */ /* 0x000f240000300800 */
[----:B------:R-:W4:Y:S01]  /*39950*/  LDL.LU R19, [R1+0x3fc] ;  /* 0x0003fc0001137983 */ /* 0x000f220000300800 */
[----:B---3--:R-:W-:Y:S01]  /*39960*/  HMMA.16816.F32 R4, R4, R14, R20 ;  /* 0x0000000e0404723c */ /* 0x008fe20000001814 */
[----:B----4-:R-:W-:Y:S01]  /*39970*/  STL.64 [R1+0x3360], R18 ;  /* 0x0033601201007387 */ /* 0x010fe20000100a00 */
[----:B--2---:R0:W-:Y:S03]  /*39980*/  STL.64 [R1+0x3358], R16 ;  /* 0x0033581001007387 */ /* 0x0041e60000100a00 */
[----:B0-----:R-:W2:Y:S01]  /*39990*/  LDL.LU R16, [R1+0x400] ;  /* 0x0004000001107983 */ /* 0x001ea20000300800 */
[----:B------:R-:W2:Y:S02]  /*399a0*/  LDL.LU R17, [R1+0x404] ;  /* 0x0004040001117983 */ /* 0x000ea40000300800 */
[----:B------:R-:W2:Y:S02]  /*399b0*/  LDL.LU R18, [R1+0x408] ;  /* 0x0004080001127983 */ /* 0x000ea40000300800 */
[----:B------:R-:W2:Y:S01]  /*399c0*/  LDL.LU R19, [R1+0x40c] ;  /* 0x00040c0001137983 */ /* 0x000ea20000300800 */
[----:B------:R0:W-:Y:S01]  /*399d0*/  STL.64 [R1+0x32f8], R26 ;  /* 0x0032f81a01007387 */ /* 0x0001e20000100a00 */
[----:B------:R-:W-:Y:S03]  /*399e0*/  STL.64 [R1+0x32f0], R24 ;  /* 0x0032f01801007387 */ /* 0x000fe60000100a00 */
[----:B0-----:R-:W3:Y:S01]  /*399f0*/  LDL.64 R26, [R1+0x18] ;  /* 0x00001800011a7983 */ /* 0x001ee20000100a00 */
[----:B------:R-:W4:Y:S02]  /*39a00*/  LDL.LU.64 R22, [R1+0x33c8] ;  /* 0x0033c80001167983 */ /* 0x000f240000300a00 */
[----:B------:R-:W4:Y:S02]  /*39a10*/  LDL.LU.64 R14, [R1+0x33c0] ;  /* 0x0033c000010e7983 */ /* 0x000f240000300a00 */
[----:B------:R-:W4:Y:S03]  /*39a20*/  LDL.LU.64 R12, [R1+0x33b8] ;  /* 0x0033b800010c7983 */ /* 0x000f260000300a00 */
[----:B------:R-:W-:Y:S01]  /*39a30*/  STL.64 [R1+0x4b0], R4 ;  /* 0x0004b00401007387 */ /* 0x000fe20000100a00 */
[----:B------:R-:W-:Y:S02]  /*39a40*/  STL.64 [R1+0x4b8], R6 ;  /* 0x0004b80601007387 */ /* 0x000fe40000100a00 */
[----:B------:R-:W0:Y:S02]  /*39a50*/  LDSM.16.MT88.4 R4, [R0+0x11080] ;  /* 0x011080000004783b */ /* 0x000e240000004200 */
[----:B0-----:R0:W-:Y:S02]  /*39a60*/  STL.64 [R1+0x31a8], R6 ;  /* 0x0031a80601007387 */ /* 0x0011e40000100a00 */
[----:B------:R-:W-:Y:S02]  /*39a70*/  STL.64 [R1+0x31a0], R4 ;  /* 0x0031a00401007387 */ /* 0x000fe40000100a00 */
[----:B0-----:R-:W2:Y:S01]  /*39a80*/  LDL.LU.64 R6, [R1+0x78] ;  /* 0x0000780001067983 */ /* 0x001ea20000300a00 */
[C---:B----4-:R-:W-:Y:S03]  /*39a90*/  HMMA.16816.F32 R20, R12.reuse, R22, R8 ;  /* 0x000000160c14723c */ /* 0x050fe60000001808 */
[----:B------:R-:W4:Y:S11]  /*39aa0*/  LDL.LU.64 R10, [R1+0x33b0] ;  /* 0x0033b000010a7983 */ /* 0x000f360000300a00 */
[----:B------:R-:W-:Y:S09]  /*39ab0*/  @!UPT UIADD3 URZ, URZ, URZ, URZ ;  /* 0x0000003f3f3ff290 */ /* 0x000ff2000fffe03f */
[----:B------:R-:W-:Y:S01]  /*39ac0*/  STL.64 [R1+0x4a0], R20 ;  /* 0x0004a01401007387 */ /* 0x000fe20000100a00 */
[----:B------:R0:W-:Y:S03]  /*39ad0*/  STL.64 [R1+0x4a8], R22 ;  /* 0x0004a81601007387 */ /* 0x0001e60000100a00 */
[----:B0-----:R-:W3:Y:S01]  /*39ae0*/  LDL.LU.64 R22, [R1+0x33a8] ;  /* 0x0033a80001167983 */ /* 0x001ee20000300a00 */
[----:B------:R-:W3:Y:S02]  /*39af0*/  LDL.LU.64 R20, [R1+0x33a0] ;  /* 0x0033a00001147983 */ /* 0x000ee40000300a00 */
[C---:B---3--:R-:W-:Y:S11]  /*39b00*/  HMMA.16816.F32 R20, R12.reuse, R26, R20 ;  /* 0x0000001a0c14723c */ /* 0x048ff60000001814 */
[----:B------:R-:W-:Y:S11]  /*39b10*/  @!UPT UIADD3 URZ, URZ, URZ, URZ ;  /* 0x0000003f3f3ff290 */ /* 0x000ff6000fffe03f */
[----:B------:R-:W-:Y:S01]  /*39b20*/  @!UPT UIADD3 URZ, URZ, URZ, URZ ;  /* 0x0000003f3f3ff290 */ /* 0x000fe2000fffe03f */
[----:B------:R-:W-:Y:S01]  /*39b30*/  STL.64 [R1+0x490], R20 ;  /* 0x0004901401007387 */ /* 0x000fe20000100a00 */
[----:B------:R0:W-:Y:S03]  /*39b40*/  STL.64 [R1+0x498], R22 ;  /* 0x0004981601007387 */ /* 0x0001e60000100a00 */
[----:B0-----:R-:W3:Y:S01]  /*39b50*/  LDL.LU.64 R22, [R1+0x3398] ;  /* 0x0033980001167983 */ /* 0x001ee20000300a00 */
[----:B------:R-:W3:Y:S02]  /*39b60*/  LDL.LU.64 R20, [R1+0x3390] ;  /* 0x0033900001147983 */ /* 0x000ee40000300a00 */
[----:B------:R0:W-:Y:S02]  /*39b70*/  STL.64 [R1+0x3310], R26 ;  /* 0x0033101a01007387 */ /* 0x0001e40000100a00 */
[----:B----4-:R-:W-:Y:S02]  /*39b80*/  IMAD.MOV.U32 R2, RZ, RZ, R10 ;  /* 0x000000ffff027224 */ /* 0x010fe400078e000a */
[----:B------:R-:W-:Y:S01]  /*39b90*/  IMAD.MOV.U32 R0, RZ, RZ, R11 ;  /* 0x000000ffff007224 */ /* 0x000fe200078e000b */
[----:B0-----:R-:W4:Y:S01]  /*39ba0*/  LDL.64 R26, [R1+0x28] ;  /* 0x00002800011a7983 */ /* 0x001f220000100a00 */
[C---:B---3--:R-:W-:Y:S11]  /*39bb0*/  HMMA.16816.F32 R20, R12.reuse, R10, R20 ;  /* 0x0000000a0c14723c */ /* 0x048ff60000001814 */
[----:B------:R-:W-:Y:S11]  /*39bc0*/  @!UPT UIADD3 URZ, URZ, URZ, URZ ;  /* 0x0000003f3f3ff290 */ /* 0x000ff6000fffe03f */
[----:B------:R-:W-:Y:S01]  /*39bd0*/  @!UPT UIADD3 URZ, URZ, URZ, URZ ;  /* 0x0000003f3f3ff290 */ /* 0x000fe2000fffe03f */
[----:B------:R-:W-:Y:S01]  /*39be0*/  STL.64 [R1+0x440], R20 ;  /* 0x0004401401007387 */ /* 0x000fe20000100a00 */
[----:B------:R0:W-:Y:S03]  /*39bf0*/  STL.64 [R1+0x448], R22 ;  /* 0x0004481601007387 */ /* 0x0001e60000100a00 */
[----:B0-----:R-:W3:Y:S01]  /*39c00*/  LDL.LU.64 R22, [R1+0x3388] ;  /* 0x0033880001167983 */ /* 0x001ee20000300a00 */
[----:B------:R-:W3:Y:S02]  /*39c10*/  LDL.LU.64 R20, [R1+0x3380] ;  /* 0x0033800001147983 */ /* 0x000ee40000300a00 */
[----:B------:R-:W3:Y:S02]  /*39c20*/  LDL.LU.64 R10, [R1+0x3378] ;  /* 0x00337800010a7983 */ /* 0x000ee40000300a00 */
[----:B------:R-:W2:Y:S01]  /*39c30*/  LDL.LU R8, [R1+0x3370] ;  /* 0x0033700001087983 */ /* 0x000ea20000300800 */
[C---:B---3--:R-:W-:Y:S11]  /*39c40*/  HMMA.16816.F32 R20, R12.reuse, R10, R20 ;  /* 0x0000000a0c14723c */ /* 0x048ff60000001814 */
[----:B------:R-:W-:Y:S11]  /*39c50*/  @!UPT UIADD3 URZ, URZ, URZ, URZ ;  /* 0x0000003f3f3ff290 */ /* 0x000ff6000fffe03f */
[----:B------:R-:W-:Y:S01]  /*39c60*/  @!UPT UIADD3 URZ, URZ, URZ, URZ ;  /* 0x0000003f3f3ff290 */ /* 0x000fe2000fffe03f */
[----:B------:R-:W-:Y:S01]  /*39c70*/  STL.64 [R1+0x430], R20 ;  /* 0x0004301401007387 */ /* 0x000fe20000100a00 */
[----:B------:R0:W-:Y:S03]  /*39c80*/  STL.64 [R1+0x438], R22 ;  /* 0x0004381601007387 */ /* 0x0001e60000100a00 */
[----:B0-----:R-:W2:Y:S02]  /*39c90*/  LDL.LU.64 R22, [R1+0x3368] ;  /* 0x0033680001167983 */ /* 0x001ea40000300a00 */
[C---:B--2---:R-:W-:Y:S02]  /*39ca0*/  HMMA.16816.F32 R20, R12.reuse, R22, R16 ;  /* 0x000000160c14723c */ /* 0x044fe40000001810 */
[----:B------:R-:W2:Y:S01]  /*39cb0*/  LDL.LU.64 R18, [R1+0x3360] ;  /* 0x0033600001127983 */ /* 0x000ea20000300a00 */
[----:B------:R-:W2:Y:S11]  /*39cc0*/  LDL.LU.64 R16, [R1+0x3358] ;  /* 0x0033580001107983 */ /* 0x000eb60000300a00 */
[----:B------:R-:W-:Y:S09]  /*39cd0*/  @!UPT UIADD3 URZ, URZ, URZ, URZ ;  /* 0x0000003f3f3ff290 */ /* 0x000ff2000fffe03f */
        /* <DEDUP_REMOVED lines=9> */
[----:B0-----:R-:W2:Y:S01]  /*39d70*/  LDL.LU.64 R22, [R1+0x3338] ;  /* 0x0033380001167983 */ /* 0x001ea20000300a00 */
[----:B------:R-:W3:Y:S02]  /*39d80*/  LDL R9, [R1+0x5c4] ;  /* 0x0005c40001097983 */ /* 0x000ee40000100800 */
[----:B------:R-:W-:Y:S01]  /*39d90*/  STL.64 [R1+0x3308], R10 ;  /* 0x0033080a01007387 */ /* 0x000fe20000100a00 */
[C---:B--2---:R-:W-:Y:S01]  /*39da0*/  HMMA.16816.F32 R16, R12.reuse, R22, R16 ;  /* 0x000000160c10723c */ /* 0x044fe20000001810 */
[----:B---3--:R0:W-:Y:S04]  /*39db0*/  STL.64 [R1+0x3300], R8 ;  /* 0x0033000801007387 */ /* 0x0081e80000100a00 */
[----:B0-----:R-:W2:Y:S01]  /*39dc0*/  LDL.LU R8, [R1+0x3a0] ;  /* 0x0003a00001087983 */ /* 0x001ea20000300800 */
[----:B------:R-:W2:Y:S02]  /*39dd0*/  LDL.LU R9, [R1+0x3a4] ;  /* 0x0003a40001097983 */ /* 0x000ea40000300800 */
[----:B------:R-:W2:Y:S02]  /*39de0*/  LDL.LU R10, [R1+0x3a8] ;  /* 0x0003a800010a7983 */ /* 0x000ea40000300800 */
[----:B------:R-:W2:Y:S11]  /*39df0*/  LDL.LU R11, [R1+0x3ac] ;  /* 0x0003ac00010b7983 */ /* 0x000eb60000300800 */
[----:B------:R-:W-:Y:S02]  /*39e00*/  @!UPT UIADD3 URZ, URZ, URZ, URZ ;  /* 0x0000003f3f3ff290 */ /* 0x000fe4000fffe03f */
[----:B------:R-:W-:Y:S01]  /*39e10*/  STL.64 [R1+0x400], R16 ;  /* 0x0004001001007387 */ /* 0x000fe20000100a00 */
[----:B------:R0:W-:Y:S03]  /*39e20*/  STL.64 [R1+0x408], R18 ;  /* 0x0004081201007387 */ /* 0x0001e60000100a00 */
[----:B0-----:R-:W3:Y:S01]  /*39e30*/  LDL.LU.64 R18, [R1+0x3330] ;  /* 0x0033300001127983 */ /* 0x001ee20000300a00 */
[----:B------:R-:W3:Y:S02]  /*39e40*/  LDL.LU.64 R16, [R1+0x3328] ;  /* 0x0033280001107983 */ /* 0x000ee40000300a00 */
[----:B------:R0:W-:Y:S02]  /*39e50*/  STL.64 [R1+0x32d0], R22 ;  /* 0x0032d01601007387 */ /* 0x0001e40000100a00 */
[----:B------:R-:W2:Y:S01]  /*39e60*/  LDL.LU R20, [R1+0x3b0] ;  /* 0x0003b00001147983 */ /* 0x000ea20000300800 */
[----:B------:R-:W2:Y:S04]  /*39e70*/  LDL.LU R21, [R1+0x3b4] ;  /* 0x0003b40001157983 */ /* 0x000ea80000300800 */
[----:B0-----:R-:W2:Y:S01]  /*39e80*/  LDL.LU R22, [R1+0x3b8] ;  /* 0x0003b80001167983 */ /* 0x001ea20000300800 */
[----:B------:R-:W2:Y:S01]  /*39e90*/  LDL.LU R23, [R1+0x3bc] ;  /* 0x0003bc0001177983 */ /* 0x000ea20000300800 */
[----:B---3--:R-:W-:Y:S02]  /*39ea0*/  HMMA.16816.F32 R12, R12, R6, R16 ;  /* 0x000000060c0c723c */ /* 0x008fe40000001810 */
[----:B------:R-:W2:Y:S01]  /*39eb0*/  LDL.LU.64 R18, [R1+0x3320] ;  /* 0x0033200001127983 */ /* 0x000ea20000300a00 */
[----:B------:R-:W2:Y:S02]  /*39ec0*/  LDL.LU.64 R16, [R1+0x3318] ;  /* 0x0033180001107983 */ /* 0x000ea40000300a00 */
[----:B----4-:R-:W-:Y:S11]  /*39ed0*/  IMAD.MOV.U32 R3, RZ, RZ, R27 ;  /* 0x000000ffff037224 */ /* 0x010ff600078e001b */
[----:B------:R-:W-:Y:S07]  /*39ee0*/  @!UPT UIADD3 URZ, URZ, URZ, URZ ;  /* 0x0000003f3f3ff290 */ /* 0x000fee000fffe03f */
[----:B------:R-:W-:Y:S01]  /*39ef0*/  STL.64 [R1+0x3c0], R12 ;  /* 0x0003c00c01007387 */ /* 0x000fe20000100a00 */
[----:B------:R-:W-:Y:S02]  /*39f00*/  STL.64 [R1+0x3c8], R14 ;  /* 0x0003c80e01007387 */ /* 0x000fe40000100a00 */
[----:B------:R0:W-:Y:S02]  /*39f10*/  STL.64 [R1+0x32d8], R6 ;  /* 0x0032d80601007387 */ /* 0x0001e40000100a00 */
[----:B------:R-:W3:Y:S01]  /*39f20*/  LDL.LU R4, [R1+0x390] ;  /* 0x0003900001047983 */ /* 0x000ee20000300800 */
[----:B------:R-:W3:Y:S04]  /*39f30*/  LDL.LU R5, [R1+0x394] ;  /* 0x0003940001057983 */ /* 0x000ee80000300800 */
[----:B0-----:R-:W3:Y:S01]  /*39f40*/  LDL.LU R6, [R1+0x398] ;  /* 0x0003980001067983 */ /* 0x001ee20000300800 */
[----:B------:R-:W3:Y:S01]  /*39f50*/  LDL.LU R7, [R1+0x39c] ;  /* 0x00039c0001077983 */ /* 0x000ee20000300800 */
[C---:B--2---:R-:W-:Y:S11]  /*39f60*/  HMMA.16816.F32 R20, R16.reuse, R26, R20 ;  /* 0x0000001a1014723c */ /* 0x044ff60000001814 */
[----:B------:R-:W-:Y:S11]  /*39f70*/  @!UPT UIADD3 URZ, URZ, URZ, URZ ;  /* 0x0000003f3f3ff290 */ /* 0x000ff6000fffe03f */
[----:B------:R-:W-:Y:S01]  /*39f80*/  @!UPT UIADD3 URZ, URZ, URZ, URZ ;  /* 0x0000003f3f3ff290 */ /* 0x000fe2000fffe03f */
[----:B------:R0:W-:Y:S01]  /*39f90*/  STL.64 [R1+0x3d0], R20 ;  /* 0x0003d01401007387 */ /* 0x0001e20000100a00 */
[----:B------:R-:W-:Y:S02]  /*39fa0*/  STL.64 [R1+0x3d8], R22 ;  /* 0x0003d81601007387 */ /* 0x000fe40000100a00 */
[----:B0-----:R-:W-:Y:S02]  /*39fb0*/  IMAD.MOV.U32 R20, RZ, RZ, R26 ;  /* 0x000000ffff147224 */ /* 0x001fe400078e001a */
[----:B------:R-:W2:Y:S01]  /*39fc0*/  LDL.LU.64 R26, [R1+0x3310] ;  /* 0x00331000011a7983 */ /* 0x000ea20000300a00 */
[----:B------:R-:W-:Y:S02]  /*39fd0*/  IMAD.MOV.U32 R14, RZ, RZ, R2 ;  /* 0x000000ffff0e7224 */ /* 0x000fe400078e0002 */
[----:B------:R-:W-:Y:S01]  /*39fe0*/  IMAD.MOV.U32 R15, RZ, RZ, R0 ;  /* 0x000000ffff0f7224 */ /* 0x000fe200078e0000 */
[----:B--2---:R-:W-:Y:S01]  /*39ff0*/  HMMA.16816.F32 R8, R16, R26, R8 ;  /* 0x0000001a1008723c */ /* 0x004fe20000001808 */
[----:B------:R-:W-:-:S02]  /*3a000*/  IMAD.MOV.U32 R2, RZ, RZ, R26 ;  /* 0x000000ffff027224 */ /* 0x000fc400078e001a */
[----:B------:R-:W-:Y:S11]  /*3a010*/  IMAD.MOV.U32 R0, RZ, RZ, R27 ;  /* 0x000000ffff007224 */ /* 0x000ff600078e001b */
[----:B------:R-:W-:Y:S09]  /*3a020*/  @!UPT UIADD3 URZ, URZ, URZ, URZ ;  /* 0x0000003f3f3ff290 */ /* 0x000ff2000fffe03f */
[----:B------:R-:W-:Y:S01]  /*3a030*/  STL.64 [R1+0x480], R8 ;  /* 0x0004800801007387 */ /* 0x000fe20000100a00 */
[----:B------:R0:W-:Y:S03]  /*3a040*/  STL.64 [R1+0x488], R10 ;  /* 0x0004880a01007387 */ /* 0x0001e60000100a00 */
[----:B0-----:R-:W2:Y:S01]  /*3a050*/  LDL.LU.64 R10, [R1+0x3308] ;  /* 0x00330800010a7983 */ /* 0x001ea20000300a00 */
[----:B------:R-:W4:Y:S02]  /*3a060*/  LDL.LU.64 R8, [R1+0x3300] ;  /* 0x0033000001087983 */ /* 0x000f240000300a00 */
[----:B------:R-:W2:Y:S02]  /*3a070*/  LDL.LU.64 R26, [R1+0x32f8] ;  /* 0x0032f800011a7983 */ /* 0x000ea40000300a00 */
[----:B------:R-:W2:Y:S01]  /*3a080*/  LDL.LU.64 R24, [R1+0x32f0] ;  /* 0x0032f00001187983 */ /* 0x000ea20000300a00 */
[C---:B---3--:R-:W-:Y:S08]  /*3a090*/  HMMA.16816.F32 R12, R16.reuse, R14, R4 ;  /* 0x0000000e100c723c */ /* 0x048ff00000001804 */
[C---:B--2---:R-:W-:Y:S01]  /*3a0a0*/  HMMA.16816.F32 R4, R16.reuse, R10, R24 ;  /* 0x0000000a1004723c */ /* 0x044fe20000001818 */
[----:B------:R-:W2:Y:S11]  /*3a0b0*/  LDL.LU R24, [R1+0x2a0] ;  /* 0x0002a00001187983 */ /* 0x000eb60000300800 */
[----:B------:R-:W-:Y:S03]  /*3a0c0*/  @!UPT UIADD3 URZ, URZ, URZ, URZ ;  /* 0x0000003f3f3ff290 */ /* 0x000fe6000fffe03f */
[----:B------:R0:W-:Y:S02]  /*3a0d0*/  STL.64 [R1+0x3b0], R12 ;  /* 0x0003b00c01007387 */ /* 0x0001e40000100a00 */
[----:B------:R1:W-:Y:S06]  /*3a0e0*/  STL.64 [R1+0x3b8], R14 ;  /* 0x0003b80e01007387 */ /* 0x0003ec0000100a00 */
[----:B------:R3:W-:Y:S01]  /*3a0f0*/  STL.64 [R1+0x3a0], R4 ;  /* 0x0003a00401007387 */ /* 0x0007e20000100a00 */
[----:B------:R4:W-:Y:S02]  /*3a100*/  STL.64 [R1+0x3a8], R6 ;  /* 0x0003a80601007387 */ /* 0x0009e40000100a00 */
[----:B------:R-:W2:Y:S02]  /*3a110*/  LDL.LU R25, [R1+0x2a4] ;  /* 0x0002a40001197983 */ /* 0x000ea40000300800 */
[----:B------:R-:W2:Y:S01]  /*3a120*/  LDL.LU R26, [R1+0x2a8] ;  /* 0x0002a800011a7983 */ /* 0x000ea20000300800 */
[----:B------:R-:W2:Y:S01]  /*3a130*/  LDL.LU R27, [R1+0x2ac] ;  /* 0x0002ac00011b7983 */ /* 0x000ea20000300800 */
[----:B0-----:R-:W2:Y:S02]  /*3a140*/  LDL.LU R12, [R1+0x370] ;  /* 0x00037000010c7983 */ /* 0x001ea40000300800 */
[----:B------:R-:W2:Y:S02]  /*3a150*/  LDL.LU R13, [R1+0x374] ;  /* 0x00037400010d7983 */ /* 0x000ea40000300800 */
[----:B-1----:R-:W2:Y:S01]  /*3a160*/  LDL.LU R14, [R1+0x378] ;  /* 0x00037800010e7983 */ /* 0x002ea20000300800 */
[----:B------:R-:W2:Y:S04]  /*3a170*/  LDL.LU R15, [R1+0x37c] ;  /* 0x00037c00010f7983 */ /* 0x000ea80000300800 */
[----:B---3--:R-:W3:Y:S01]  /*3a180*/  LDL.LU R4, [R1+0x360] ;  /* 0x0003600001047983 */ /* 0x008ee20000300800 */
[----:B------:R-:W3:Y:S02]  /*3a190*/  LDL.LU R5, [R1+0x364] ;  /* 0x0003640001057983 */ /* 0x000ee40000300800 */
[----:B----4-:R-:W4:Y:S02]  /*3a1a0*/  LDL.LU R6, [R1+0x368] ;  /* 0x0003680001067983 */ /* 0x010f240000300800 */
[----:B------:R-:W4:Y:S02]  /*3a1b0*/  LDL.LU R7, [R1+0x36c] ;  /* 0x00036c0001077983 */ /* 0x000f240000300800 */
[----:B----4-:R0:W-:Y:S01]  /*3a1c0*/  STL.64 [R1+0x32e8], R6 ;  /* 0x0032e80601007387 */ /* 0x0101e20000100a00 */
[----:B---3--:R-:W-:Y:S02]  /*3a1d0*/  STL.64 [R1+0x32e0], R4 ;  /* 0x0032e00401007387 */ /* 0x008fe40000100a00 */
[----:B------:R-:W3:Y:S01]  /*3a1e0*/  LDL.64 R22, [R1+0x58] ;  /* 0x0000580001167983 */ /* 0x000ee20000100a00 */
[----:B0-----:R-:W4:Y:S01]  /*3a1f0*/  LDL.64 R6, [R1+0x38] ;  /* 0x0000380001067983 */ /* 0x001f220000100a00 */
[----:B--2---:R-:W-:Y:S02]  /*3a200*/  STL.64 [R1+0x32c8], R26 ;  /* 0x0032c81a01007387 */ /* 0x004fe40000100a00 */
[----:B------:R0:W-:Y:S02]  /*3a210*/  STL.64 [R1+0x32c0], R24 ;  /* 0x0032c01801007387 */ /* 0x0001e40000100a00 */
[----:B0-----:R-:W2:Y:S01]  /*3a220*/  LDL.LU R24, [R1+0x350] ;  /* 0x0003500001187983 */ /* 0x001ea20000300800 */
[----:B------:R-:W2:Y:S02]  /*3a230*/  LDL.LU R25, [R1+0x354] ;  /* 0x0003540001197983 */ /* 0x000ea40000300800 */
[----:B------:R-:W2:Y:S02]  /*3a240*/  LDL.LU R26, [R1+0x358] ;  /* 0x00035800011a7983 */ /* 0x000ea40000300800 */
[----:B------:R-:W2:Y:S01]  /*3a250*/  LDL.LU R27, [R1+0x35c] ;  /* 0x00035c00011b7983 */ /* 0x000ea20000300800 */
[----:B------:R-:W-:Y:S01]  /*3a260*/  STL.64 [R1+0x3278], R10 ;  /* 0x0032780a01007387 */ /* 0x000fe20000100a00 */
        /* <DEDUP_REMOVED lines=11> */
[C---:B----4-:R-:W-:Y:S01]  /*3a320*/  HMMA.16816.F32 R12, R16.reuse, R6, R12 ;  /* 0x00000006100c723c */ /* 0x050fe2000000180c */
[----:B--2---:R0:W-:Y:S01]  /*3a330*/  STL.64 [R1+0x3298], R10 ;  /* 0x0032980a01007387 */ /* 0x0041e20000100a00 */
[----:B------:R-:W-:Y:S11]  /*3a340*/  STL.64 [R1+0x3290], R8 ;  /* 0x0032900801007387 */ /* 0x000ff60000100a00 */
[----:B------:R-:W-:Y:S10]  /*3a350*/  @!UPT UIADD3 URZ, URZ, URZ, URZ ;  /* 0x0000003f3f3ff290 */ /* 0x000ff4000fffe03f */
[----:B------:R1:W-:Y:S02]  /*3a360*/  STL.64 [R1+0x390], R12 ;  /* 0x0003900c01007387 */ /* 0x0003e40000100a00 */
[----:B------:R-:W-:Y:S02]  /*3a370*/  STL.64 [R1+0x398], R14 ;  /* 0x0003980e01007387 */ /* 0x000fe40000100a00 */
[----:B0-----:R-:W-:Y:S02]  /*3a380*/  IMAD.MOV.U32 R11, RZ, RZ, R3 ;  /* 0x000000ffff0b7224 */ /* 0x001fe400078e0003 */
[----:B------:R-:W-:Y:S02]  /*3a390*/  IMAD.MOV.U32 R3, RZ, RZ, R7 ;  /* 0x000000ffff037224 */ /* 0x000fe400078e0007 */
[----:B-1----:R-:W-:Y:S02]  /*3a3a0*/  IMAD.MOV.U32 R12, RZ, RZ, R6 ;  /* 0x000000ffff0c7224 */ /* 0x002fe400078e0006 */
[----:B------:R-:W3:Y:S01]  /*3a3b0*/  LDL.LU.64 R6, [R1+0x32e8] ;  /* 0x0032e80001067983 */ /* 0x000ee20000300a00 */
[----:B------:R-:W3:Y:S02]  /*3a3c0*/  LDL.LU.64 R4, [R1+0x32e0] ;  /* 0x0032e00001047983 */ /* 0x000ee40000300a00 */
[----:B------:R0:W-:Y:S02]  /*3a3d0*/  STL [R1+0x32a0], R12 ;  /* 0x0032a00c01007387 */ /* 0x0001e40000100800 */
[----:B0-----:R-:W2:Y:S01]  /*3a3e0*/  LDL.LU R12, [R1+0x290] ;  /* 0x00029000010c7983 */ /* 0x001ea20000300800 */
[----:B------:R-:W2:Y:S02]  /*3a3f0*/  LDL.LU R13, [R1+0x294] ;  /* 0x00029400010d7983 */ /* 0x000ea40000300800 */
[----:B------:R-:W2:Y:S02]  /*3a400*/  LDL.LU R14, [R1+0x298] ;  /* 0x00029800010e7983 */ /* 0x000ea40000300800 */
[----:B------:R-:W2:Y:S01]  /*3a410*/  LDL.LU R15, [R1+0x29c] ;  /* 0x00029c00010f7983 */ /* 0x000ea20000300800 */
[C---:B---3--:R-:W-:Y:S11]  /*3a420*/  HMMA.16816.F32 R4, R16.reuse, R22, R4 ;  /* 0x000000161004723c */ /* 0x048ff60000001804 */
[----:B------:R-:W-:Y:S11]  /*3a430*/  @!UPT UIADD3 URZ, URZ, URZ, URZ ;  /* 0x0000003f3f3ff290 */ /* 0x000ff6000fffe03f */
[----:B------:R-:W-:Y:S01]  /*3a440*/  @!UPT UIADD3 URZ, URZ, URZ, URZ ;  /* 0x0000003f3f3ff290 */ /* 0x000fe2000fffe03f */
[----:B------:R0:W-:Y:S01]  /*3a450*/  STL.64 [R1+0x380], R4 ;  /* 0x0003800401007387 */ /* 0x0001e20000100a00 */
[----:B------:R1:W-:Y:S02]  /*3a460*/  STL.64 [R1+0x388], R6 ;  /* 0x0003880601007387 */ /* 0x0003e40000100a00 */
[----:B0-----:R-:W-:Y:S01]  /*3a470*/  IMAD.MOV.U32 R5, RZ, RZ, R22 ;  /* 0x000000ffff057224 */ /* 0x001fe200078e0016 */
[----:B-1----:R-:W3:Y:S01]  /*3a480*/  LDL.LU.64 R6, [R1+0x32d8] ;  /* 0x0032d80001067983 */ /* 0x002ee20000300a00 */
[----:B------:R-:W-:Y:S02]  /*3a490*/  IMAD.MOV.U32 R4, RZ, RZ, R23 ;  /* 0x000000ffff047224 */ /* 0x000fe400078e0017 */
[----:B------:R-:W4:Y:S02]  /*3a4a0*/  LDL.LU.64 R22, [R1+0x32d0] ;  /* 0x0032d00001167983 */ /* 0x000f240000300a00 */
[----:B------:R-:W-:Y:S01]  /*3a4b0*/  IMAD.MOV.U32 R10, RZ, RZ, R20 ;  /* 0x000000ffff0a7224 */ /* 0x000fe200078e0014 */
[C---:B----4-:R-:W-:Y:S11]  /*3a4c0*/  HMMA.16816.F32 R24, R16.reuse, R22, R24 ;  /* 0x000000161018723c */ /* 0x050ff60000001818 */
[----:B------:R-:W-:Y:S11]  /*3a4d0*/  @!UPT UIADD3 URZ, URZ, URZ, URZ ;  /* 0x0000003f3f3ff290 */ /* 0x000ff6000fffe03f */
[----:B------:R-:W-:Y:S01]  /*3a4e0*/  @!UPT UIADD3 URZ, URZ, URZ, URZ ;  /* 0x0000003f3f3ff290 */ /* 0x000fe2000fffe03f */
[----:B------:R-:W-:Y:S01]  /*3a4f0*/  STL.64 [R1+0x370], R24 ;  /* 0x0003701801007387 */ /* 0x000fe20000100a00 */
[----:B------:R0:W-:Y:S03]  /*3a500*/  STL.64 [R1+0x378], R26 ;  /* 0x0003781a01007387 */ /* 0x0001e60000100a00 */
[----:B0-----:R-:W3:Y:S01]  /*3a510*/  LDL.LU.64 R26, [R1+0x32c8] ;  /* 0x0032c800011a7983 */ /* 0x001ee20000300a00 */
[----:B------:R-:W3:Y:S02]  /*3a520*/  LDL.LU.64 R24, [R1+0x32c0] ;  /* 0x0032c00001187983 */ /* 0x000ee40000300a00 */
[----:B------:R-:W-:Y:S02]  /*3a530*/  IMAD.MOV.U32 R9, RZ, RZ, R22 ;  /* 0x000000ffff097224 */ /* 0x000fe400078e0016 */
[----:B------:R-:W-:Y:S02]  /*3a540*/  IMAD.MOV.U32 R8, RZ, RZ, R23 ;  /* 0x000000ffff087224 */ /* 0x000fe400078e0017 */
[----:B------:R-:W2:Y:S01]  /*3a550*/  LDL.LU.64 R22, [R1+0x32b8] ;  /* 0x0032b80001167983 */ /* 0x000ea20000300a00 */
[----:B------:R-:W2:Y:S01]  /*3a560*/  LDL.LU.64 R20, [R1+0x32b0] ;  /* 0x0032b00001147983 */ /* 0x000ea20000300a00 */
[----:B---3--:R-:W-:Y:S02]  /*3a570*/  HMMA.16816.F32 R16, R16, R6, R24 ;  /* 0x000000061010723c */ /* 0x008fe40000001818 */
[----:B------:R-:W3:Y:S11]  /*3a580*/  LDL.LU R24, [R1+0x260] ;  /* 0x0002600001187983 */ /* 0x000ef60000300800 */
[----:B------:R-:W-:Y:S10]  /*3a590*/  @!UPT UIADD3 URZ, URZ, URZ, URZ ;  /* 0x0000003f3f3ff290 */ /* 0x000ff4000fffe03f */
[----:B------:R-:W-:Y:S01]  /*3a5a0*/  STL.64 [R1+0x2a0], R16 ;  /* 0x0002a01001007387 */ /* 0x000fe20000100a00 */
[----:B------:R0:W-:Y:S02]  /*3a5b0*/  STL.64 [R1+0x2a8], R18 ;  /* 0x0002a81201007387 */ /* 0x0001e40000100a00 */
[----:B------:R-:W3:Y:S02]  /*3a5c0*/  LDL.LU R25, [R1+0x264] ;  /* 0x0002640001197983 */ /* 0x000ee40000300800 */
[----:B------:R-:W3:Y:S01]  /*3a5d0*/  LDL.LU R26, [R1+0x268] ;  /* 0x00026800011a7983 */ /* 0x000ee20000300800 */
[----:B------:R-:W3:Y:S01]  /*3a5e0*/  LDL.LU R27, [R1+0x26c] ;  /* 0x00026c00011b7983 */ /* 0x000ee20000300800 */
[----:B0-----:R-:W-:Y:S02]  /*3a5f0*/  IMAD.MOV.U32 R18, RZ, RZ, R9 ;  /* 0x000000ffff127224 */ /* 0x001fe400078e0009 */
[----:B------:R-:W-:Y:S02]  /*3a600*/  IMAD.MOV.U32 R19, RZ, RZ, R8 ;  /* 0x000000ffff137224 */ /* 0x000fe400078e0008 */
[----:B--2---:R-:W-:Y:S03]  /*3a610*/  HMMA.16816.F32 R8, R20, R10, R12 ;  /* 0x0000000a1408723c */ /* 0x004fe6000000180c */
[----:B------:R0:W-:Y:S02]  /*3a620*/  STL.64 [R1+0x3240], R18 ;  /* 0x0032401201007387 */ /* 0x0001e40000100a00 */
[----:B0-----:R-:W-:-:S02]  /*3a630*/  IMAD.MOV.U32 R18, RZ, RZ, R2 ;  /* 0x000000ffff127224 */ /* 0x001fc400078e0002 */
[----:B------:R-:W-:Y:S01]  /*3a640*/  IMAD.MOV.U32 R19, RZ, RZ, R0 ;  /* 0x000000ffff137224 */ /* 0x000fe200078e0000 */
[----:B------:R-:W2:Y:S01]  /*3a650*/  LDL.LU R2, [R1+0x32a8] ;  /* 0x0032a80001027983 */ /* 0x000ea20000300800 */
[----:B------:R-:W4:Y:S02]  /*3a660*/  LDL.LU R0, [R1+0x32a4] ;  /* 0x0032a40001007983 */ /* 0x000f240000300800 */
[----:B------:R-:W2:Y:S11]  /*3a670*/  LDL.LU R12, [R1+0x32a0] ;  /* 0x0032a000010c7983 */ /* 0x000eb60000300800 */
[----:B------:R-:W-:Y:S01]  /*3a680*/  @!UPT UIADD3 URZ, URZ, URZ, URZ ;  /* 0x0000003f3f3ff290 */ /* 0x000fe2000fffe03f */
[----:B------:R-:W-:Y:S01]  /*3a690*/  STL.64 [R1+0x290], R8 ;  /* 0x0002900801007387 */ /* 0x000fe20000100a00 */
[----:B------:R0:W-:Y:S03]  /*3a6a0*/  STL.64 [R1+0x298], R10 ;  /* 0x0002980a01007387 */ /* 0x0001e60000100a00 */
[----:B0-----:R-:W2:Y:S01]  /*3a6b0*/  LDL.LU.64 R10, [R1+0x3298] ;  /* 0x00329800010a7983 */ /* 0x001ea20000300a00 */
[----:B------:R-:W2:Y:S02]  /*3a6c0*/  LDL.LU.64 R8, [R1+0x3290] ;  /* 0x0032900001087983 */ /* 0x000ea40000300a00 */
[----:B--2---:R-:W-:Y:S01]  /*3a6d0*/  HMMA.16816.F32 R16, R20, R18, R8 ;  /* 0x000000121410723c */ /* 0x004fe20000001808 */
[----:B------:R-:W2:Y:S01]  /*3a6e0*/  LDL.LU.64 R10, [R1+0x3288] ;  /* 0x00328800010a7983 */ /* 0x000ea20000300a00 */
[----:B------:R-:W2:Y:S11]  /*3a6f0*/  LDL.LU.64 R8, [R1+0x3280] ;  /* 0x0032800001087983 */ /* 0x000eb60000300a00 */
[----:B------:R-:W-:Y:S10]  /*3a700*/  @!UPT UIADD3 URZ, URZ, URZ, URZ ;  /* 0x0000003f3f3ff290 */ /* 0x000ff4000fffe03f */
[----:B------:R-:W-:Y:S01]  /*3a710*/  STL.64 [R1+0x280], R16 ;  /* 0x0002801001007387 */ /* 0x000fe20000100a00 */
[----:B------:R0:W-:Y:S02]  /*3a720*/  STL.64 [R1+0x288], R18 ;  /* 0x0002881201007387 */ /* 0x0001e40000100a00 */
[----:B0-----:R-:W-:Y:S02]  /*3a730*/  IMAD.MOV.U32 R18, RZ, RZ, R5 ;  /* 0x000000ffff127224 */ /* 0x001fe400078e0005 */
[----:B------:R-:W-:-:S05]  /*3a740*/  IMAD.MOV.U32 R19, RZ, RZ, R4 ;  /* 0x000000ffff137224 */ /* 0x000fca00078e0004 */
[----:B------:R0:W-:Y:S04]  /*3a750*/  STL.64 [R1+0x3258], R18 ;  /* 0x0032581201007387 */ /* 0x0001e80000100a00 */
[----:B0-----:R-:W2:Y:S02]  /*3a760*/  LDL.LU.64 R18, [R1+0x8] ;  /* 0x0000080001127983 */ /* 0x001ea40000300a00 */
[C---:B--2---:R-:W-:Y:S01]  /*3a770*/  HMMA.16816.F32 R8, R20.reuse, R18, R8 ;  /* 0x000000121408723c */ /* 0x044fe20000001808 */
[----:B------:R-:W-:Y:S02]  /*3a780*/  IMAD.MOV.U32 R5, RZ, RZ, R18 ;  /* 0x000000ffff057224 */ /* 0x000fe400078e0012 */
[----:B------:R-:W-:Y:S11]  /*3a790*/  IMAD.MOV.U32 R4, RZ, RZ, R19 ;  /* 0x000000ffff047224 */ /* 0x000ff600078e0013 */
[----:B------:R-:W-:Y:S09]  /*3a7a0*/  @!UPT UIADD3 URZ, URZ, URZ, URZ ;  /* 0x0000003f3f3ff290 */ /* 0x000ff2000fffe03f */
[----:B------:R-:W-:Y:S01]  /*3a7b0*/  STL.64 [R1+0x270], R8 ;  /* 0x0002700801007387 */ /* 0x000fe20000100a00 */
[----:B------:R0:W-:Y:S03]  /*3a7c0*/  STL.64 [R1+0x278], R10 ;  /* 0x0002780a01007387 */ /* 0x0001e60000100a00 */
[----:B0-----:R-:W3:Y:S01]  /*3a7d0*/  LDL.LU.64 R10, [R1+0x3278] ;  /* 0x00327800010a7983 */ /* 0x001ee20000300a00 */
[----:B------:R-:W2:Y:S02]  /*3a7e0*/  LDL.LU.64 R8, [R1+0x3270] ;  /* 0x0032700001087983 */ /* 0x000ea40000300a00 */
[----:B------:R-:W-:Y:S02]  /*3a7f0*/  STL.64 [R1+0x3238], R6 ;  /* 0x0032380601007387 */ /* 0x000fe40000100a00 */
[----:B------:R0:W-:Y:S02]  /*3a800*/  STL.64 [R1+0x3230], R4 ;  /* 0x0032300401007387 */ /* 0x0001e40000100a00 */
[----:B0-----:R-:W2:Y:S01]  /*3a810*/  LDL.LU R4, [R1+0x230] ;  /* 0x0002300001047983 */ /* 0x001ea20000300800 */
[----:B------:R-:W2:Y:S02]  /*3a820*/  LDL.LU R5, [R1+0x234] ;  /* 0x0002340001057983 */ /* 0x000ea40000300800 */
[----:B------:R-:W2:Y:S02]  /*3a830*/  LDL.LU R6, [R1+0x238] ;  /* 0x0002380001067983 */ /* 0x000ea40000300800 */
[----:B------:R-:W2:Y:S02]  /*3a840*/  LDL.LU R7, [R1+0x23c] ;  /* 0x00023c0001077983 */ /* 0x000ea40000300800 */
[----:B------:R-:W-:Y:S01]  /*3a850*/  IMAD.MOV.U32 R18, RZ, RZ, R12 ;  /* 0x000000ffff127224 */ /* 0x000fe200078e000c */
[----:B--2---:R-:W-:Y:S01]  /*3a860*/  STL.64 [R1+0x3250], R6 ;  /* 0x0032500601007387 */ /* 0x004fe20000100a00 */
[----:B------:R0:W-:Y:S03]  /*3a870*/  STL.64 [R1+0x3248], R4 ;  /* 0x0032480401007387 */ /* 0x0001e60000100a00 */
[----:B0-----:R-:W2:Y:S01]  /*3a880*/  LDL.LU R4, [R1+0x240] ;  /* 0x0002400001047983 */ /* 0x001ea20000300800 */
[----:B------:R-:W2:Y:S02]  /*3a890*/  LDL.LU R5, [R1+0x244] ;  /* 0x0002440001057983 */ /* 0x000ea40000300800 */
[----:B------:R-:W2:Y:S02]  /*3a8a0*/  LDL.LU R6, [R1+0x248] ;  /* 0x0002480001067983 */ /* 0x000ea40000300800 */
[----:B------:R-:W2:Y:S01]  /*3a8b0*/  LDL.LU R7, [R1+0x24c] ;  /* 0x00024c0001077983 */ /* 0x000ea20000300800 */
[C---:B---3--:R-:W-:Y:S01]  /*3a8c0*/  HMMA.16816.F32 R12, R20.reuse, R10, R24 ;  /* 0x0000000a140c723c */ /* 0x048fe20000001818 */
[----:B--2---:R-:W-:Y:S01]  /*3a8d0*/  STL.64 [R1+0x3268], R6 ;  /* 0x0032680601007387 */ /* 0x004fe20000100a00 */
[----:B------:R0:W-:Y:S03]  /*3a8e0*/  STL.64 [R1+0x3260], R4 ;  /* 0x0032600401007387 */ /* 0x0001e60000100a00 */
[----:B0-----:R-:W2:Y:S01]  /*3a8f0*/  LDL.LU R4, [R1+0x250] ;  /* 0x0002500001047983 */ /* 0x001ea20000300800 */
[----:B------:R-:W2:Y:S02]  /*3a900*/  LDL.LU R5, [R1+0x254] ;  /* 0x0002540001057983 */ /* 0x000ea40000300800 */
[----:B------:R-:W2:Y:S02]  /*3a910*/  LDL.LU R6, [R1+0x258] ;  /* 0x0002580001067983 */ /* 0x000ea40000300800 */
[----:B------:R-:W2:Y:S01]  /*3a920*/  LDL.LU R7, [R1+0x25c] ;  /* 0x00025c0001077983 */ /* 0x000ea20000300800 */
[----:B------:R-:W3:Y:S11]  /*3a930*/  LDL.LU R24, [R1+0x110] ;  /* 0x0001100001187983 */ /* 0x000ef60000300800 */
[----:B------:R-:W-:Y:S01]  /*3a940*/  @!UPT UIADD3 URZ, URZ, URZ, URZ ;  /* 0x0000003f3f3ff290 */ /* 0x000fe2000fffe03f */
[----:B------:R0:W-:Y:S02]  /*3a950*/  STL.64 [R1+0x260], R12 ;  /* 0x0002600c01007387 */ /* 0x0001e40000100a00 */
[----:B------:R1:W-:Y:S02]  /*3a960*/  STL.64 [R1+0x268], R14 ;  /* 0x0002680e01007387 */ /* 0x0003e40000100a00 */
[----:B------:R-:W3:Y:S01]  /*3a970*/  LDL.LU R25, [R1+0x114] ;  /* 0x0001140001197983 */ /* 0x000ee20000300800 */
[----:B------:R-:W3:Y:S01]  /*3a980*/  LDL.LU R26, [R1+0x118] ;  /* 0x00011800011a7983 */ /* 0x000ee20000300800 */
[----:B------:R-:W3:Y:S03]  /*3a990*/  LDL.LU R27, [R1+0x11c] ;  /* 0x00011c00011b7983 */ /* 0x000ee60000300800 */
[----:B0-----:R-:W2:Y:S01]  /*3a9a0*/  LDL.LU R12, [R1+0x1f0] ;  /* 0x0001f000010c7983 */ /* 0x001ea20000300800 */
[----:B------:R-:W2:Y:S02]  /*3a9b0*/  LDL.LU R13, [R1+0x1f4] ;  /* 0x0001f400010d7983 */ /* 0x000ea40000300800 */
[----:B-1----:R-:W2:Y:S02]  /*3a9c0*/  LDL.LU R14, [R1+0x1f8] ;  /* 0x0001f800010e7983 */ /* 0x002ea40000300800 */
[----:B------:R-:W2:Y:S01]  /*3a9d0*/  LDL.LU R15, [R1+0x1fc] ;  /* 0x0001fc00010f7983 */ /* 0x000ea20000300800 */
[----:B------:R-:W-:Y:S01]  /*3a9e0*/  STL.64 [R1+0x31f0], R10 ;  /* 0x0031f00a01007387 */ /* 0x000fe20000100a00 */
[----:B------:R0:W-:Y:S03]  /*3a9f0*/  STL.64 [R1+0x31e8], R8 ;  /* 0x0031e80801007387 */ /* 0x0001e60000100a00 */
[----:B0-----:R-:W2:Y:S01]  /*3aa00*/  LDL.LU R8, [R1+0x1d0] ;  /* 0x0001d00001087983 */ /* 0x001ea20000300800 */
[----:B------:R-:W2:Y:S02]  /*3aa10*/  LDL.LU R9, [R1+0x1d4] ;  /* 0x0001d40001097983 */ /* 0x000ea40000300800 */
[----:B------:R-:W2:Y:S02]  /*3aa20*/  LDL.LU R10, [R1+0x1d8] ;  /* 0x0001d800010a7983 */ /* 0x000ea40000300800 */
[----:B------:R-:W2:Y:S02]  /*3aa30*/  LDL.LU R11, [R1+0x1dc] ;  /* 0x0001dc00010b7983 */ /* 0x000ea40000300800 */
[----:B------:R-:W-:Y:S01]  /*3aa40*/  IMAD.MOV.U32 R19, RZ, RZ, R3 ;  /* 0x000000ffff137224 */ /* 0x000fe200078e0003 */
[----:B--2---:R0:W-:Y:S01]  /*3aa50*/  STL.64 [R1+0x3200], R10 ;  /* 0x0032000a01007387 */ /* 0x0041e20000100a00 */
[----:B------:R-:W-:Y:S03]  /*3aa60*/  STL.64 [R1+0x31f8], R8 ;  /* 0x0031f80801007387 */ /* 0x000fe60000100a00 */
[----:B0-----:R-:W2:Y:S02]  /*3aa70*/  LDL.LU.64 R10, [R1+0x18] ;  /* 0x00001800010a7983 */ /* 0x001ea40000300a00 */
[C---:B------:R-:W-:Y:S02]  /*3aa80*/  HMMA.16816.F32 R16, R20.reuse, R18, R4 ;  /* 0x000000121410723c */ /* 0x040fe40000001804 */
[----:B--2---:R0:W-:Y:S04]  /*3aa90*/  STL.64 [R1+0x3218], R10 ;  /* 0x0032180a01007387 */ /* 0x0041e80000100a00 */
[----:B0-----:R-:W2:Y:S01]  /*3aaa0*/  LDL.LU.64 R10, [R1+0x28] ;  /* 0x00002800010a7983 */ /* 0x001ea20000300a00 */
[----:B------:R-:W2:Y:S02]  /*3aab0*/  LDL.LU.64 R6, [R1+0x3268] ;  /* 0x0032680001067983 */ /* 0x000ea40000300a00 */
[----:B------:R-:W2:Y:S11]  /*3aac0*/  LDL.LU.64 R4, [R1+0x3260] ;  /* 0x0032600001047983 */ /* 0x000eb60000300a00 */
[----:B------:R-:W-:Y:S03]  /*3aad0*/  @!UPT UIADD3 URZ, URZ, URZ, URZ ;  /* 0x0000003f3f3ff290 */ /* 0x000fe6000fffe03f */
[----:B------:R-:W-:Y:S01]  /*3aae0*/  STL.64 [R1+0x250], R16 ;  /* 0x0002501001007387 */ /* 0x000fe20000100a00 */
[----:B------:R0:W-:Y:S04]  /*3aaf0*/  STL.64 [R1+0x258], R18 ;  /* 0x0002581201007387 */ /* 0x0001e80000100a00 */
        /* <DEDUP_REMOVED lines=8> */
[C---:B--2---:R-:W-:Y:S11]  /*3ab80*/  HMMA.16816.F32 R4, R20.reuse, R18, R4 ;  /* 0x000000121404723c */ /* 0x044ff60000001804 */
[----:B------:R-:W-:Y:S11]  /*3ab90*/  @!UPT UIADD3 URZ, URZ, URZ, URZ ;  /* 0x0000003f3f3ff290 */ /* 0x000ff6000fffe03f */
[----:B------:R-:W-:Y:S01]  /*3aba0*/  @!UPT UIADD3 URZ, URZ, URZ, URZ ;  /* 0x0000003f3f3ff290 */ /* 0x000fe2000fffe03f */
[----:B------:R-:W-:Y:S01]  /*3abb0*/  STL.64 [R1+0x230], R4 ;  /* 0x0002300401007387 */ /* 0x000fe20000100a00 */
[----:B------:R0:W-:Y:S03]  /*3abc0*/  STL.64 [R1+0x238], R6 ;  /* 0x0002380601007387 */ /* 0x0001e60000100a00 */
[----:B0-----:R-:W3:Y:S01]  /*3abd0*/  LDL.LU.64 R6, [R1+0x3238] ;  /* 0x0032380001067983 */ /* 0x001ee20000300a00 */
[----:B------:R-:W2:Y:S02]  /*3abe0*/  LDL.LU.64 R4, [R1+0x3230] ;  /* 0x0032300001047983 */ /* 0x000ea40000300a00 */
[----:B------:R0:W-:Y:S02]  /*3abf0*/  STL.64 [R1+0x31d8], R18 ;  /* 0x0031d81201007387 */ /* 0x0001e40000100a00 */
[----:B0-----:R-:W2:Y:S04]  /*3ac00*/  LDL.LU.64 R18, [R1+0x38] ;  /* 0x0000380001127983 */ /* 0x001ea80000300a00 */
[----:B--2---:R0:W-:Y:S01]  /*3ac10*/  STL.64 [R1+0x31e0], R18 ;  /* 0x0031e01201007387 */ /* 0x0041e20000100a00 */
[----:B------:R-:W2:Y:S02]  /*3ac20*/  LDL.LU R16, [R1+0x1c0] ;  /* 0x0001c00001107983 */ /* 0x000ea40000300800 */
[----:B------:R-:W2:Y:S01]  /*3ac30*/  LDL.LU R17, [R1+0x1c4] ;  /* 0x0001c40001117983 */ /* 0x000ea20000300800 */
[----:B0-----:R-:W2:Y:S01]  /*3ac40*/  LDL.LU R18, [R1+0x1c8] ;  /* 0x0001c80001127983 */ /* 0x001ea20000300800 */
[----:B------:R-:W2:Y:S01]  /*3ac50*/  LDL.LU R19, [R1+0x1cc] ;  /* 0x0001cc0001137983 */ /* 0x000ea20000300800 */
[----:B---3--:R-:W-:Y:S02]  /*3ac60*/  HMMA.16816.F32 R20, R20, R6, R24 ;  /* 0x000000061414723c */ /* 0x008fe40000001818 */
[----:B--2---:R-:W-:Y:S01]  /*3ac70*/  STL.64 [R1+0x3210], R18 ;  /* 0x0032101201007387 */ /* 0x004fe20000100a00 */
[----:B------:R0:W-:Y:S03]  /*3ac80*/  STL.64 [R1+0x3208], R16 ;  /* 0x0032081001007387 */ /* 0x0001e60000100a00 */
[----:B0-----:R-:W2:Y:S01]  /*3ac90*/  LDL.LU R16, [R1+0x1e0] ;  /* 0x0001e00001107983 */ /* 0x001ea20000300800 */
[----:B------:R-:W2:Y:S02]  /*3aca0*/  LDL.LU R17, [R1+0x1e4] ;  /* 0x0001e40001117983 */ /* 0x000ea40000300800 */
[----:B------:R-:W2:Y:S02]  /*3acb0*/  LDL.LU R18, [R1+0x1e8] ;  /* 0x0001e80001127983 */ /* 0x000ea40000300800 */
[----:B------:R-:W2:Y:S01]  /*3acc0*/  LDL.LU R19, [R1+0x1ec] ;  /* 0x0001ec0001137983 */ /* 0x000ea20000300800 */
[----:B------:R-:W3:Y:S01]  /*3acd0*/  LDL R3, [R1+0x5c8] ;  /* 0x0005c80001037983 */ /* 0x000ee20000100800 */
[----:B------:R-:W2:Y:S02]  /*3ace0*/  LDL.LU.64 R26, [R1+0x3228] ;  /* 0x00322800011a7983 */ /* 0x000ea40000300a00 */
[----:B------:R-:W2:Y:S08]  /*3acf0*/  LDL.LU.64 R24, [R1+0x3220] ;  /* 0x0032200001187983 */ /* 0x000eb00000300a00 */
[----:B------:R-:W-:Y:S01]  /*3ad00*/  STL.64 [R1+0x110], R20 ;  /* 0x0001101401007387 */ /* 0x000fe20000100a00 */
[----:B------:R-:W-:Y:S01]  /*3ad10*/  STL.64 [R1+0x118], R22 ;  /* 0x0001181601007387 */ /* 0x000fe20000100a00 */
[C---:B--2---:R-:W-:Y:S11]  /*3ad20*/  HMMA.16816.F32 R12, R24.reuse, R10, R12 ;  /* 0x0000000a180c723c */ /* 0x044ff6000000180c */
        /* <DEDUP_REMOVED lines=16> */
[----:B------:R-:W2:Y:S02]  /*3ae30*/  LDL.LU.64 R8, [R1+0x31f8] ;  /* 0x0031f80001087983 */ /* 0x000ea40000300a00 */
[----:B------:R-:W-:-:S02]  /*3ae40*/  IMAD.MOV.U32 R22, RZ, RZ, R5 ;  /* 0x000000ffff167224 */ /* 0x000fc400078e0005 */
[----:B------:R-:W-:-:S07]  /*3ae50*/  IMAD.MOV.U32 R23, RZ, RZ, R4 ;  /* 0x000000ffff177224 */ /* 0x000fce00078e0004 */
[C---:B--2---:R-:W-:Y:S11]  /*3ae60*/  HMMA.16816.F32 R8, R24.reuse, R22, R8 ;  /* 0x000000161808723c */ /* 0x044ff60000001808 */
[----:B------:R-:W-:Y:S11]  /*3ae70*/  @!UPT UIADD3 URZ, URZ, URZ, URZ ;  /* 0x0000003f3f3ff290 */ /* 0x000ff6000fffe03f */
[----:B------:R-:W-:Y:S01]  /*3ae80*/  @!UPT UIADD3 URZ, URZ, URZ, URZ ;  /* 0x0000003f3f3ff290 */ /* 0x000fe2000fffe03f */
[----:B------:R-:W-:Y:S01]  /*3ae90*/  STL.64 [R1+0x1d0], R8 ;  /* 0x0001d00801007387 */ /* 0x000fe20000100a00 */
[----:B------:R0:W-:Y:S03]  /*3aea0*/  STL.64 [R1+0x1d8], R10 ;  /* 0x0001d80a01007387 */ /* 0x0001e60000100a00 */
[----:B0-----:R-:W2:Y:S01]  /*3aeb0*/  LDL.LU.64 R10, [R1+0x31f0] ;  /* 0x0031f000010a7983 */ /* 0x001ea20000300a00 */
[----:B------:R-:W3:Y:S02]  /*3aec0*/  LDL.LU.64 R8, [R1+0x31e8] ;  /* 0x0031e80001087983 */ /* 0x000ee40000300a00 */
        /* <DEDUP_REMOVED lines=8> */
[----:B------:R-:W-:Y:S01]  /*3af50*/  STL.64 [R1+0x1c0], R16 ;  /* 0x0001c01001007387 */ /* 0x000fe20000100a00 */
[----:B------:R0:W-:Y:S03]  /*3af60*/  STL.64 [R1+0x1c8], R18 ;  /* 0x0001c81201007387 */ /* 0x0001e60000100a00 */
[----:B0-----:R-:W2:Y:S01]  /*3af70*/  LDL.LU.64 R18, [R1+0x31e0] ;  /* 0x0031e00001127983 */ /* 0x001ea20000300a00 */
[----:B------:R-:W-:Y:S02]  /*3af80*/  STL.64 [R1+0x3168], R10 ;  /* 0x0031680a01007387 */ /* 0x000fe40000100a00 */
[----:B---3--:R2:W-:Y:S02]  /*3af90*/  STL.64 [R1+0x3160], R8 ;  /* 0x0031600801007387 */ /* 0x0085e40000100a00 */
[----:B--2---:R-:W-:Y:S01]  /*3afa0*/  HMMA.16816.F32 R8, R24, R18, R20 ;  /* 0x000000121808723c */ /* 0x004fe20000001814 */
[----:B------:R-:W-:-:S02]  /*3afb0*/  IMAD.MOV.U32 R5, RZ, RZ, R18 ;  /* 0x000000ffff057224 */ /* 0x000fc400078e0012 */
[----:B------:R-:W-:Y:S11]  /*3afc0*/  IMAD.MOV.U32 R4, RZ, RZ, R19 ;  /* 0x000000ffff047224 */ /* 0x000ff600078e0013 */
[----:B------:R-:W-:Y:S09]  /*3afd0*/  @!UPT UIADD3 URZ, URZ, URZ, URZ ;  /* 0x0000003f3f3ff290 */ /* 0x000ff2000fffe03f */
[----:B------:R-:W-:Y:S01]  /*3afe0*/  STL.64 [R1+0x1b0], R8 ;  /* 0x0001b00801007387 */ /* 0x000fe20000100a00 */
[----:B------:R-:W-:Y:S02]  /*3aff0*/  STL.64 [R1+0x1b8], R10 ;  /* 0x0001b80a01007387 */ /* 0x000fe40000100a00 */
[----:B------:R-:W-:Y:S02]  /*3b000*/  STL.64 [R1+0x31c0], R6 ;  /* 0x0031c00601007387 */ /* 0x000fe40000100a00 */
[----:B------:R0:W-:Y:S02]  /*3b010*/  STL.64 [R1+0x31b8], R4 ;  /* 0x0031b80401007387 */ /* 0x0001e40000100a00 */
[----:B0-----:R-:W2:Y:S01]  /*3b020*/  LDL.LU R4, [R1+0x190] ;  /* 0x0001900001047983 */ /* 0x001ea20000300800 */
[----:B------:R-:W2:Y:S02]  /*3b030*/  LDL.LU R5, [R1+0x194] ;  /* 0x0001940001057983 */ /* 0x000ea40000300800 */
[----:B------:R-:W3:Y:S02]  /*3b040*/  LDL.LU R6, [R1+0x198] ;  /* 0x0001980001067983 */ /* 0x000ee40000300800 */
[----:B------:R-:W3:Y:S01]  /*3b050*/  LDL.LU R7, [R1+0x19c] ;  /* 0x00019c0001077983 */ /* 0x000ee20000300800 */
[----:B------:R-:W2:Y:S01]  /*3b060*/  LDL.LU R16, [R1+0x1a0] ;  /* 0x0001a00001107983 */ /* 0x000ea20000300800 */
[----:B------:R-:W4:Y:S02]  /*3b070*/  LDL.LU R17, [R1+0x1a4] ;  /* 0x0001a40001117983 */ /* 0x000f240000300800 */
[----:B------:R-:W4:Y:S02]  /*3b080*/  LDL.LU R18, [R1+0x1a8] ;  /* 0x0001a80001127983 */ /* 0x000f240000300800 */
[----:B------:R-:W4:Y:S01]  /*3b090*/  LDL.LU R19, [R1+0x1ac] ;  /* 0x0001ac0001137983 */ /* 0x000f220000300800 */
[----:B---3--:R0:W-:Y:S01]  /*3b0a0*/  STL.64 [R1+0x31d0], R6 ;  /* 0x0031d00601007387 */ /* 0x0081e20000100a00 */
[----:B--2---:R-:W-:Y:S03]  /*3b0b0*/  STL.64 [R1+0x31c8], R4 ;  /* 0x0031c80401007387 */ /* 0x004fe60000100a00 */
[----:B0-----:R-:W4:Y:S01]  /*3b0c0*/  LDL.LU.64 R6, [R1+0x58] ;  /* 0x0000580001067983 */ /* 0x001f220000300a00 */
[----:B------:R-:W2:Y:S02]  /*3b0d0*/  LDL.LU R8, [R1+0x80] ;  /* 0x0000800001087983 */ /* 0x000ea40000300800 */
[----:B------:R-:W2:Y:S02]  /*3b0e0*/  LDL.LU R9, [R1+0x84] ;  /* 0x0000840001097983 */ /* 0x000ea40000300800 */
[----:B------:R-:W3:Y:S01]  /*3b0f0*/  LDL.LU R10, [R1+0x88] ;  /* 0x00008800010a7983 */ /* 0x000ee20000300800 */
[----:B------:R-:W3:Y:S01]  /*3b100*/  LDL.LU R11, [R1+0x8c] ;  /* 0x00008c00010b7983 */ /* 0x000ee20000300800 */
[----:B------:R-:W-:-:S02]  /*3b110*/  IMAD.MOV.U32 R22, RZ, RZ, R15 ;  /* 0x000000ffff167224 */ /* 0x000fc400078e000f */
[----:B------:R-:W-:Y:S01]  /*3b120*/  IMAD.MOV.U32 R23, RZ, RZ, R14 ;  /* 0x000000ffff177224 */ /* 0x000fe200078e000e */
[----:B---3--:R-:W-:Y:S01]  /*3b130*/  STL.64 [R1+0x3180], R10 ;  /* 0x0031800a01007387 */ /* 0x008fe20000100a00 */
[----:B--2---:R0:W-:Y:S03]  /*3b140*/  STL.64 [R1+0x3178], R8 ;  /* 0x0031780801007387 */ /* 0x0041e60000100a00 */
[----:B------:R1:W-:Y:S01]  /*3b150*/  STL.64 [R1+0x3188], R22 ;  /* 0x0031881601007387 */ /* 0x0003e20000100a00 */
[----:B0-----:R-:W2:Y:S01]  /*3b160*/  LDL.LU R8, [R1+0x90] ;  /* 0x0000900001087983 */ /* 0x001ea20000300800 */
[----:B------:R-:W2:Y:S02]  /*3b170*/  LDL.LU R9, [R1+0x94] ;  /* 0x0000940001097983 */ /* 0x000ea40000300800 */
[----:B------:R-:W3:Y:S02]  /*3b180*/  LDL.LU R10, [R1+0x98] ;  /* 0x00009800010a7983 */ /* 0x000ee40000300800 */
[----:B------:R-:W3:Y:S01]  /*3b190*/  LDL.LU R11, [R1+0x9c] ;  /* 0x00009c00010b7983 */ /* 0x000ee20000300800 */
[----:B----4-:R-:W-:Y:S01]  /*3b1a0*/  HMMA.16816.F32 R16, R24, R6, R16 ;  /* 0x000000061810723c */ /* 0x010fe20000001810 */
[----:B-1----:R-:W-:-:S02]  /*3b1b0*/  IMAD.MOV.U32 R22, RZ, RZ, R13 ;  /* 0x000000ffff167224 */ /* 0x002fc400078e000d */
[----:B------:R-:W-:Y:S01]  /*3b1c0*/  IMAD.MOV.U32 R23, RZ, RZ, R12 ;  /* 0x000000ffff177224 */ /* 0x000fe200078e000c */
[----:B---3--:R-:W-:Y:S01]  /*3b1d0*/  STL.64 [R1+0x3198], R10 ;  /* 0x0031980a01007387 */ /* 0x008fe20000100a00 */
[----:B--2---:R-:W-:Y:S03]  /*3b1e0*/  STL.64 [R1+0x3190], R8 ;  /* 0x0031900801007387 */ /* 0x004fe60000100a00 */
[----:B------:R0:W-:Y:S02]  /*3b1f0*/  STL.64 [R1+0x31b0], R22 ;  /* 0x0031b01601007387 */ /* 0x0001e40000100a00 */
[----:B------:R-:W2:Y:S01]  /*3b200*/  LDL.LU R20, [R1+0xc0] ;  /* 0x0000c00001147983 */ /* 0x000ea20000300800 */
[----:B------:R-:W2:Y:S04]  /*3b210*/  LDL.LU R21, [R1+0xc4] ;  /* 0x0000c40001157983 */ /* 0x000ea80000300800 */
[----:B0-----:R-:W2:Y:S01]  /*3b220*/  LDL.LU R22, [R1+0xc8] ;  /* 0x0000c80001167983 */ /* 0x001ea20000300800 */
[----:B------:R-:W2:Y:S02]  /*3b230*/  LDL.LU R23, [R1+0xcc] ;  /* 0x0000cc0001177983 */ /* 0x000ea40000300800 */
[----:B------:R-:W3:Y:S02]  /*3b240*/  LDL.LU R8, [R1+0xa0] ;  /* 0x0000a00001087983 */ /* 0x000ee40000300800 */
[----:B------:R-:W3:Y:S01]  /*3b250*/  LDL.LU R9, [R1+0xa4] ;  /* 0x0000a40001097983 */ /* 0x000ee20000300800 */
[----:B------:R-:W3:Y:S01]  /*3b260*/  LDL.LU R10, [R1+0xa8] ;  /* 0x0000a800010a7983 */ /* 0x000ee20000300800 */
[----:B------:R-:W3:Y:S02]  /*3b270*/  LDL.LU R11, [R1+0xac] ;  /* 0x0000ac00010b7983 */ /* 0x000ee40000300800 */
[----:B------:R-:W4:Y:S02]  /*3b280*/  LDL.LU R12, [R1+0x40] ;  /* 0x00004000010c7983 */ /* 0x000f240000300800 */
[----:B------:R-:W4:Y:S01]  /*3b290*/  LDL.LU R13, [R1+0x44] ;  /* 0x00004400010d7983 */ /* 0x000f220000300800 */
[----:B------:R-:W4:Y:S01]  /*3b2a0*/  LDL.LU R14, [R1+0x48] ;  /* 0x00004800010e7983 */ /* 0x000f220000300800 */
[----:B------:R-:W4:Y:S02]  /*3b2b0*/  LDL.LU R15, [R1+0x4c] ;  /* 0x00004c00010f7983 */ /* 0x000f240000300800 */
[----:B------:R0:W-:Y:S02]  /*3b2c0*/  STL.64 [R1+0x1a0], R16 ;  /* 0x0001a01001007387 */ /* 0x0001e40000100a00 */
[----:B------:R1:W-:Y:S02]  /*3b2d0*/  STL.64 [R1+0x1a8], R18 ;  /* 0x0001a81201007387 */ /* 0x0003e40000100a00 */
[----:B0-----:R-:W-:Y:S01]  /*3b2e0*/  IMAD.MOV.U32 R17, RZ, RZ, R6 ;  /* 0x000000ffff117224 */ /* 0x001fe200078e0006 */
[----:B-1----:R-:W2:Y:S01]  /*3b2f0*/  LDL.LU.64 R18, [R1+0x31d8] ;  /* 0x0031d80001127983 */ /* 0x002ea20000300a00 */
[----:B------:R-:W-:-:S02]  /*3b300*/  IMAD.MOV.U32 R16, RZ, RZ, R7 ;  /* 0x000000ffff107224 */ /* 0x000fc400078e0007 */
[----:B------:R-:W2:Y:S02]  /*3b310*/  LDL.LU.64 R6, [R1+0x31d0] ;  /* 0x0031d00001067983 */ /* 0x000ea40000300a00 */
[----:B------:R-:W2:Y:S02]  /*3b320*/  LDL.LU.64 R4, [R1+0x31c8] ;  /* 0x0031c80001047983 */ /* 0x000ea40000300a00 */
[----:B--2---:R-:W-:Y:S11]  /*3b330*/  HMMA.16816.F32 R4, R24, R18, R4 ;  /* 0x000000121804723c */ /* 0x004ff60000001804 */
[----:B------:R-:W-:Y:S11]  /*3b340*/  @!UPT UIADD3 URZ, URZ, URZ, URZ ;  /* 0x0000003f3f3ff290 */ /* 0x000ff6000fffe03f */
[----:B------:R-:W-:Y:S01]  /*3b350*/  @!UPT UIADD3 URZ, URZ, URZ, URZ ;  /* 0x0000003f3f3ff290 */ /* 0x000fe2000fffe03f */
[----:B------:R-:W-:Y:S01]  /*3b360*/  STL.64 [R1+0x190], R4 ;  /* 0x0001900401007387 */ /* 0x000fe20000100a00 */
[----:B------:R0:W-:Y:S03]  /*3b370*/  STL.64 [R1+0x198], R6 ;  /* 0x0001980601007387 */ /* 0x0001e60000100a00 */
[----:B0-----:R-:W2:Y:S01]  /*3b380*/  LDL.LU.64 R6, [R1+0x31c0] ;  /* 0x0031c00001067983 */ /* 0x001ea20000300a00 */
[----:B------:R-:W3:Y:S02]  /*3b390*/  LDL.LU.64 R4, [R1+0x31b8] ;  /* 0x0031b80001047983 */ /* 0x000ee40000300a00 */
[----:B------:R0:W-:Y:S02]  /*3b3a0*/  STL.64 [R1+0x3130], R18 ;  /* 0x0031301201007387 */ /* 0x0001e40000100a00 */
[----:B0-----:R-:W-:Y:S02]  /*3b3b0*/  IMAD.MOV.U32 R18, RZ, RZ, R17 ;  /* 0x000000ffff127224 */ /* 0x001fe400078e0011 */
[----:B------:R-:W-:-:S05]  /*3b3c0*/  IMAD.MOV.U32 R19, RZ, RZ, R16 ;  /* 0x000000ffff137224 */ /* 0x000fca00078e0010 */
[----:B------:R3:W-:Y:S01]  /*3b3d0*/  STL.64 [R1+0x3148], R18 ;  /* 0x0031481201007387 */ /* 0x0007e20000100a00 */
[----:B--2---:R-:W-:Y:S03]  /*3b3e0*/  HMMA.16816.F32 R24, R24, R6, R20 ;  /* 0x000000061818723c */ /* 0x004fe60000001814 */
[----:B------:R-:W2:Y:S01]  /*3b3f0*/  LDL.LU.64 R22, [R1+0x31b0] ;  /* 0x0031b00001167983 */ /* 0x000ea20000300a00 */
[----:B------:R-:W-:Y:S02]  /*3b400*/  IMAD.MOV.U32 R17, RZ, RZ, R6 ;  /* 0x000000ffff117224 */ /* 0x000fe400078e0006 */
[----:B------:R-:W-:Y:S02]  /*3b410*/  IMAD.MOV.U32 R16, RZ, RZ, R7 ;  /* 0x000000ffff107224 */ /* 0x000fe400078e0007 */
[----:B---3--:R-:W-:Y:S02]  /*3b420*/  IMAD.MOV.U32 R18, RZ, RZ, R5 ;  /* 0x000000ffff127224 */ /* 0x008fe400078e0005 */
[----:B------:R-:W-:Y:S11]  /*3b430*/  IMAD.MOV.U32 R19, RZ, RZ, R4 ;  /* 0x000000ffff137224 */ /* 0x000ff600078e0004 */
[----:B------:R-:W-:Y:S02]  /*3b440*/  @!UPT UIADD3 URZ, URZ, URZ, URZ ;  /* 0x0000003f3f3ff290 */ /* 0x000fe4000fffe03f */
[----:B------:R0:W-:Y:S01]  /*3b450*/  STL.64 [R1+0xc0], R24 ;  /* 0x0000c01801007387 */ /* 0x0001e20000100a00 */
[----:B------:R1:W-:Y:S02]  /*3b460*/  STL.64 [R1+0xc8], R26 ;  /* 0x0000c81a01007387 */ /* 0x0003e40000100a00 */
[----:B------:R-:W2:Y:S02]  /*3b470*/  LDL.LU.64 R6, [R1+0x31a8] ;  /* 0x0031a80001067983 */ /* 0x000ea40000300a00 */
[----:B------:R-:W2:Y:S01]  /*3b480*/  LDL.LU.64 R4, [R1+0x31a0] ;  /* 0x0031a00001047983 */ /* 0x000ea20000300a00 */
[----:B0-----:R-:W3:Y:S01]  /*3b490*/  LDL.LU R24, [R1+0x450] ;  /* 0x0004500001187983 */ /* 0x001ee20000300800 */
[----:B------:R-:W3:Y:S02]  /*3b4a0*/  LDL.LU R25, [R1+0x454] ;  /* 0x0004540001197983 */ /* 0x000ee40000300800 */
[----:B-1----:R-:W2:Y:S02]  /*3b4b0*/  LDL.LU R26, [R1+0x458] ;  /* 0x00045800011a7983 */ /* 0x002ea40000300800 */
[----:B------:R-:W2:Y:S02]  /*3b4c0*/  LDL.LU R27, [R1+0x45c] ;  /* 0x00045c00011b7983 */ /* 0x000ea40000300800 */
[----:B--2---:R-:W-:Y:S01]  /*3b4d0*/  STL.64 [R1+0x3140], R26 ;  /* 0x0031401a01007387 */ /* 0x004fe20000100a00 */
[----:B---3--:R0:W-:Y:S03]  /*3b4e0*/  STL.64 [R1+0x3138], R24 ;  /* 0x0031381801007387 */ /* 0x0081e60000100a00 */
[----:B0-----:R-:W2:Y:S01]  /*3b4f0*/  LDL.LU R24, [R1+0x330] ;  /* 0x0003300001187983 */ /* 0x001ea20000300800 */
[----:B------:R-:W2:Y:S02]  /*3b500*/  LDL.LU R25, [R1+0x334] ;  /* 0x0003340001197983 */ /* 0x000ea40000300800 */
[----:B------:R-:W3:Y:S02]  /*3b510*/  LDL.LU R26, [R1+0x338] ;  /* 0x00033800011a7983 */ /* 0x000ee40000300800 */
[----:B------:R-:W3:Y:S01]  /*3b520*/  LDL.LU R27, [R1+0x33c] ;  /* 0x00033c00011b7983 */ /* 0x000ee20000300800 */
[C---:B------:R-:W-:Y:S01]  /*3b530*/  HMMA.16816.F32 R20, R4.reuse, R22, R8 ;  /* 0x000000160414723c */ /* 0x040fe20000001808 */
[----:B---3--:R-:W-:Y:S01]  /*3b540*/  STL.64 [R1+0x3158], R26 ;  /* 0x0031581a01007387 */ /* 0x008fe20000100a00 */
[----:B--2---:R0:W-:Y:S03]  /*3b550*/  STL.64 [R1+0x3150], R24 ;  /* 0x0031501801007387 */ /* 0x0041e60000100a00 */
[----:B0-----:R-:W2:Y:S01]  /*3b560*/  LDL.LU R24, [R1+0x220] ;  /* 0x0002200001187983 */ /* 0x001ea20000300800 */
[----:B------:R-:W2:Y:S02]  /*3b570*/  LDL.LU R25, [R1+0x224] ;  /* 0x0002240001197983 */ /* 0x000ea40000300800 */
[----:B------:R-:W2:Y:S02]  /*3b580*/  LDL.LU R26, [R1+0x228] ;  /* 0x00022800011a7983 */ /* 0x000ea40000300800 */
[----:B------:R-:W2:Y:S01]  /*3b590*/  LDL.LU R27, [R1+0x22c] ;  /* 0x00022c00011b7983 */ /* 0x000ea20000300800 */
[----:B------:R-:W3:Y:S01]  /*3b5a0*/  LDL.LU.64 R10, [R1+0x3198] ;  /* 0x00319800010a7983 */ /* 0x000ee20000300a00 */
[----:B------:R-:W3:Y:S11]  /*3b5b0*/  LDL.LU.64 R8, [R1+0x3190] ;  /* 0x0031900001087983 */ /* 0x000ef60000300a00 */
[----:B------:R-:W-:Y:S02]  /*3b5c0*/  STL.64 [R1+0xa0], R20 ;  /* 0x0000a01401007387 */ /* 0x000fe40000100a00 */
[----:B------:R0:W-:Y:S02]  /*3b5d0*/  STL.64 [R1+0xa8], R22 ;  /* 0x0000a81601007387 */ /* 0x0001e40000100a00 */
        /* <DEDUP_REMOVED lines=9> */
[----:B------:R-:W4:Y:S01]  /*3b670*/  LDL.LU.64 R10, [R1+0x3168] ;  /* 0x00316800010a7983 */ /* 0x000f220000300a00 */
[----:B------:R-:W3:Y:S11]  /*3b680*/  LDL.LU.64 R8, [R1+0x3160] ;  /* 0x0031600001087983 */ /* 0x000ef60000300a00 */
[----:B------:R-:W-:Y:S09]  /*3b690*/  @!UPT UIADD3 URZ, URZ, URZ, URZ ;  /* 0x0000003f3f3ff290 */ /* 0x000ff2000fffe03f */
[----:B------:R-:W-:Y:S01]  /*3b6a0*/  STL.64 [R1+0x80], R20 ;  /* 0x0000801401007387 */ /* 0x000fe20000100a00 */
[----:B------:R4:W-:Y:S02]  /*3b6b0*/  STL.64 [R1+0x88], R22 ;  /* 0x0000881601007387 */ /* 0x0009e40000100a00 */
[----:B----4-:R-:W-:Y:S01]  /*3b6c0*/  HMMA.16816.F32 R20, R4, R10, R12 ;  /* 0x0000000a0414723c */ /* 0x010fe2000000180c */
[----:B---3--:R-:W0:Y:S04]  /*3b6d0*/  LDSM.16.MT88.4 R12, [R9+0x12000] ;  /* 0x01200000090c783b */ /* 0x008e280000004200 */
[----:B0-----:R0:W-:Y:S02]  /*3b6e0*/  STL.64 [R1+0x3118], R14 ;  /* 0x0031180e01007387 */ /* 0x0011e40000100a00 */
[----:B0-----:R-:W-:-:S02]  /*3b6f0*/  IMAD.MOV.U32 R14, RZ, RZ, R17 ;  /* 0x000000ffff0e7224 */ /* 0x001fc400078e0011 */
[----:B------:R-:W-:Y:S02]  /*3b700*/  IMAD.MOV.U32 R15, RZ, RZ, R16 ;  /* 0x000000ffff0f7224 */ /* 0x000fe400078e0010 */
[C---:B--2---:R-:W-:Y:S11]  /*3b710*/  HMMA.16816.F32 R16, R4.reuse, R18, R24 ;  /* 0x000000120410723c */ /* 0x044ff60000001818 */
[----:B------:R-:W-:Y:S01]  /*3b720*/  @!UPT UIADD3 URZ, URZ, URZ, URZ ;  /* 0x0000003f3f3ff290 */ /* 0x000fe2000fffe03f */
[----:B------:R-:W-:Y:S01]  /*3b730*/  STL.64 [R1+0x470], R20 ;  /* 0x0004701401007387 */ /* 0x000fe20000100a00 */
[----:B------:R-:W-:Y:S02]  /*3b740*/  STL.64 [R1+0x478], R22 ;  /* 0x0004781601007387 */ /* 0x000fe40000100a00 */
[----:B------:R-:W-:Y:S02]  /*3b750*/  STL.64 [R1+0x3110], R12 ;  /* 0x0031100c01007387 */ /* 0x000fe40000100a00 */
[----:B------:R-:W-:Y:S01]  /*3b760*/  STL [R1+0x30c8], R9 ;  /* 0x0030c80901007387 */ /* 0x000fe20000100800 */
[----:B------:R-:W2:Y:S01]  /*3b770*/  LDL.LU.64 R26, [R1+0x3158] ;  /* 0x00315800011a7983 */ /* 0x000ea20000300a00 */
[----:B------:R-:W2:Y:S03]  /*3b780*/  LDL.LU.64 R24, [R1+0x3150] ;  /* 0x0031500001187983 */ /* 0x000ea60000300a00 */
[----:B------:R-:W-:Y:S04]  /*3b790*/  LDSM.16.M88.4 R20, [R3] ;  /* 0x000000000314783b */ /* 0x000fe80000000200 */
[----:B------:R-:W-:Y:S01]  /*3b7a0*/  STL.64 [R1+0x220], R16 ;  /* 0x0002201001007387 */ /* 0x000fe20000100a00 */
[----:B------:R-:W-:Y:S02]  /*3b7b0*/  STL.64 [R1+0x228], R18 ;  /* 0x0002281201007387 */ /* 0x000fe40000100a00 */
[----:B------:R-:W0:Y:S02]  /*3b7c0*/  LDSM.16.M88.4 R16, [R3+0x2000] ;  /* 0x002000000310783b */ /* 0x000e240000000200 */
[----:B0-----:R-:W-:Y:S02]  /*3b7d0*/  STL.64 [R1+0x20], R16 ;  /* 0x0000201001007387 */ /* 0x001fe40000100a00 */
[----:B------:R0:W-:Y:S02]  /*3b7e0*/  STL.64 [R1+0x28], R18 ;  /* 0x0000281201007387 */ /* 0x0001e40000100a00 */
[----:B0-----:R-:W2:Y:S02]  /*3b7f0*/  LDL.LU.64 R18, [R1+0x3148] ;  /* 0x0031480001127983 */ /* 0x001ea40000300a00 */
[----:B--2---:R-:W-:Y:S02]  /*3b800*/  HMMA.16816.F32 R16, R4, R18, R24 ;  /* 0x000000120410723c */ /* 0x004fe40000001818 */
[----:B------:R-:W2:Y:S01]  /*3b810*/  LDL.LU.64 R26, [R1+0x3140] ;  /* 0x00314000011a7983 */ /* 0x000ea20000300a00 */
[----:B------:R-:W2:Y:S02]  /*3b820*/  LDL.LU.64 R24, [R1+0x3138] ;  /* 0x0031380001187983 */ /* 0x000ea40000300a00 */
[----:B------:R-:W-:Y:S02]  /*3b830*/  STL.64 [R1+0x40], R20 ;  /* 0x0000401401007387 */ /* 0x000fe40000100a00 */
[----:B------:R-:W-:Y:S11]  /*3b840*/  STL.64 [R1+0x48], R22 ;  /* 0x0000481601007387 */ /* 0x000ff60000100a00 */
[----:B------:R-:W-:Y:S05]  /*3b850*/  @!UPT UIADD3 URZ, URZ, URZ, URZ ;  /* 0x0000003f3f3ff290 */ /* 0x000fea000fffe03f */
[----:B------:R-:W-:Y:S01]  /*3b860*/  STL.64 [R1+0x340], R16 ;  /* 0x0003401001007387 */ /* 0x000fe20000100a00 */
[----:B------:R-:W-:Y:S02]  /*3b870*/  STL.64 [R1+0x348], R18 ;  /* 0x0003481201007387 */ /* 0x000fe40000100a00 */
[----:B------:R-:W0:Y:S02]  /*3b880*/  LDSM.16.M88.4 R16, [R3+0x4000] ;  /* 0x004000000310783b */ /* 0x000e240000000200 */
[----:B0-----:R-:W-:Y:S02]  /*3b890*/  STL.64 [R1+0x10], R16 ;  /* 0x0000101001007387 */ /* 0x001fe40000100a00 */
[----:B------:R0:W-:Y:S02]  /*3b8a0*/  STL.64 [R1+0x18], R18 ;  /* 0x0000181201007387 */ /* 0x0001e40000100a00 */
[----:B0-----:R-:W2:Y:S01]  /*3b8b0*/  LDL.LU.64 R18, [R1+0x3130] ;  /* 0x0031300001127983 */ /* 0x001ea20000300a00 */
[----:B------:R-:W-:-:S02]  /*3b8c0*/  IMAD.MOV.U32 R23, RZ, RZ, R16 ;  /* 0x000000ffff177224 */ /* 0x000fc400078e0010 */
[----:B------:R-:W-:-:S05]  /*3b8d0*/  IMAD.MOV.U32 R22, RZ, RZ, R17 ;  /* 0x000000ffff167224 */ /* 0x000fca00078e0011 */
[----:B------:R-:W-:Y:S01]  /*3b8e0*/  STL.64 [R1+0x3128], R22 ;  /* 0x0031281601007387 */ /* 0x000fe20000100a00 */
[----:B------:R0:W-:Y:S03]  /*3b8f0*/  STL.64 [R1+0x3120], R20 ;  /* 0x0031201401007387 */ /* 0x0001e60000100a00 */
[----:B0-----:R-:W3:Y:S01]  /*3b900*/  LDL.LU R20, [R1+0x460] ;  /* 0x0004600001147983 */ /* 0x001ee20000300800 */
[----:B------:R-:W3:Y:S02]  /*3b910*/  LDL.LU R21, [R1+0x464] ;  /* 0x0004640001157983 */ /* 0x000ee40000300800 */
[----:B------:R-:W3:Y:S02]  /*3b920*/  LDL.LU R22, [R1+0x468] ;  /* 0x0004680001167983 */ /* 0x000ee40000300800 */
[----:B------:R-:W-:Y:S02]  /*3b930*/  IMAD.MOV.U32 R23, RZ, RZ, R8 ;  /* 0x000000ffff177224 */ /* 0x000fe400078e0008 */
[----:B------:R-:W0:Y:S01]  /*3b940*/  LDSM.16.M88.4 R8, [R3+0x6000] ;  /* 0x006000000308783b */ /* 0x000e220000000200 */
[C---:B--2---:R-:W-:Y:S03]  /*3b950*/  HMMA.16816.F32 R16, R4.reuse, R18, R24 ;  /* 0x000000120410723c */ /* 0x044fe60000001818 */
[----:B------:R-:W2:Y:S11]  /*3b960*/  LDL.LU R24, [R1+0x320] ;  /* 0x0003200001187983 */ /* 0x000eb60000300800 */
[----:B------:R-:W-:Y:S09]  /*3b970*/  @!UPT UIADD3 URZ, URZ, URZ, URZ ;  /* 0x0000003f3f3ff290 */ /* 0x000ff2000fffe03f */
[----:B------:R-:W-:Y:S01]  /*3b980*/  STL.64 [R1+0x350], R16 ;  /* 0x0003501001007387 */ /* 0x000fe20000100a00 */
[----:B------:R-:W-:Y:S02]  /*3b990*/  STL.64 [R1+0x358], R18 ;  /* 0x0003581201007387 */ /* 0x000fe40000100a00 */
[----:B------:R-:W2:Y:S02]  /*3b9a0*/  LDL.LU R25, [R1+0x324] ;  /* 0x0003240001197983 */ /* 0x000ea40000300800 */
[----:B------:R-:W2:Y:S01]  /*3b9b0*/  LDL.LU R26, [R1+0x328] ;  /* 0x00032800011a7983 */ /* 0x000ea20000300800 */
[----:B------:R-:W2:Y:S01]  /*3b9c0*/  LDL.LU R27, [R1+0x32c] ;  /* 0x00032c00011b7983 */ /* 0x000ea20000300800 */
[----:B---3--:R-:W-:Y:S01]  /*3b9d0*/  HMMA.16816.F32 R4, R4, R14, R20 ;  /* 0x0000000e0404723c */ /* 0x008fe20000001814 */
[----:B------:R-:W3:Y:S02]  /*3b9e0*/  LDL.LU.64 R22, [R1+0x3128] ;  /* 0x0031280001167983 */ /* 0x000ee40000300a00 */
[----:B------:R-:W2:Y:S01]  /*3b9f0*/  LDL.LU.64 R20, [R1+0x3120] ;  /* 0x0031200001147983 */ /* 0x000ea20000300a00 */
[----:B------:R-:W2:Y:S01]  /*3ba00*/  LDL.LU.64 R14, [R1+0x3118] ;  /* 0x00311800010e7983 */ /* 0x000ea20000300a00 */
[----:B------:R-:W2:Y:S02]  /*3ba10*/  LDL.LU.64 R12, [R1+0x3110] ;  /* 0x00311000010c7983 */ /* 0x000ea40000300a00 */
[----:B0-----:R-:W-:Y:S02]  /*3ba20*/  STL.64 [R1], R8 ;  /* 0x0000000801007387 */ /* 0x001fe40000100a00 */
[----:B------:R-:W-:Y:S01]  /*3ba30*/  STL.64 [R1+0x8], R10 ;  /* 0x0000080a01007387 */ /* 0x000fe20000100a00 */
[----:B------:R-:W-:Y:S11]  /*3ba40*/  LDSM.16.M88.4 R16, [R3+0x8000] ;  /* 0x008000000310783b */ /* 0x000ff60000000200 */
[----:B------:R-:W-:Y:S02]  /*3ba50*/  @!UPT UIADD3 URZ, URZ, URZ, URZ ;  /* 0x0000003f3f3ff290 */ /* 0x000fe4000fffe03f */
[----:B------:R-:W-:Y:S01]  /*3ba60*/  STL.64 [R1+0x330], R4 ;  /* 0x0003300401007387 */ /* 0x000fe20000100a00 */
[----:B------:R-:W-:Y:S02]  /*3ba70*/  STL.64 [R1+0x338], R6 ;  /* 0x0003380601007387 */ /* 0x000fe40000100a00 */
[----:B------:R-:W0:Y:S04]  /*3ba80*/  LDSM.16.M88.4 R4, [R3+0xa000] ;  /* 0x00a000000304783b */ /* 0x000e280000000200 */
[----:B------:R3:W-:Y:S02]  /*3ba90*/  STL.64 [R1+0x30d8], R8 ;  /* 0x0030d80801007387 */ /* 0x0007e40000100a00 */
[----:B---3--:R-:W-:Y:S02]  /*3baa0*/  IMAD.MOV.U32 R8, RZ, RZ, R23 ;  /* 0x000000ffff087224 */ /* 0x008fe400078e0017 */
[----:B------:R-:W-:-:S05]  /*3bab0*/  IMAD.MOV.U32 R9, RZ, RZ, R22 ;  /* 0x000000ffff097224 */ /* 0x000fca00078e0016 */
[----:B------:R1:W-:Y:S04]  /*3bac0*/  STL.64 [R1+0x30f0], R8 ;  /* 0x0030f00801007387 */ /* 0x0003e80000100a00 */
[----:B-1----:R-:W3:Y:S01]  /*3bad0*/  LDL.LU R8, [R1+0x310] ;  /* 0x0003100001087983 */ /* 0x002ee20000300800 */
[----:B------:R-:W3:Y:S02]  /*3bae0*/  LDL.LU R9, [R1+0x314] ;  /* 0x0003140001097983 */ /* 0x000ee40000300800 */
[----:B------:R-:W3:Y:S02]  /*3baf0*/  LDL.LU R10, [R1+0x318] ;  /* 0x00031800010a7983 */ /* 0x000ee40000300800 */
[----:B------:R-:W3:Y:S01]  /*3bb00*/  LDL.LU R11, [R1+0x31c] ;  /* 0x00031c00010b7983 */ /* 0x000ee20000300800 */
[----:B0-----:R-:W-:Y:S01]  /*3bb10*/  STL [R1+0x2cac], R6 ;  /* 0x002cac0601007387 */ /* 0x001fe20000100800 */
[----:B------:R-:W-:Y:S02]  /*3bb20*/  STL.64 [R1+0x30], R16 ;  /* 0x0000301001007387 */ /* 0x000fe40000100a00 */
[----:B------:R-:W-:Y:S02]  /*3bb30*/  STL.64 [R1+0x38], R18 ;  /* 0x0000381201007387 */ /* 0x000fe40000100a00 */
[----:B------:R0:W-:Y:S02]  /*3bb40*/  STL.64 [R1+0x30d0], R16 ;  /* 0x0030d01001007387 */ /* 0x0001e40000100a00 */
[----:B0-----:R-:W4:Y:S01]  /*3bb50*/  LDL.LU R16, [R1+0x2f0] ;  /* 0x0002f00001107983 */ /* 0x001f220000300800 */
[----:B------:R-:W4:Y:S02]  /*3bb60*/  LDL.LU R17, [R1+0x2f4] ;  /* 0x0002f40001117983 */ /* 0x000f240000300800 */
[----:B------:R-:W3:Y:S02]  /*3bb70*/  LDL.LU R18, [R1+0x2f8] ;  /* 0x0002f80001127983 */ /* 0x000ee40000300800 */
[----:B------:R-:W3:Y:S01]  /*3bb80*/  LDL.LU R19, [R1+0x2fc] ;  /* 0x0002fc0001137983 */ /* 0x000ee20000300800 */
[----:B--2---:R-:W-:Y:S01]  /*3bb90*/  HMMA.16816.F32 R20, R12, R20, R24 ;  /* 0x000000140c14723c */ /* 0x004fe20000001818 */
[----:B------:R-:W0:Y:S04]  /*3bba0*/  LDSM.16.M88.4 R24, [R3+0xc000] ;  /* 0x00c000000318783b */ /* 0x000e280000000200 */
[----:B---3--:R-:W-:Y:S01]  /*3bbb0*/  STL.64 [R1+0x30e8], R18 ;  /* 0x0030e81201007387 */ /* 0x008fe20000100a00 */
[----:B----4-:R1:W-:Y:S03]  /*3bbc0*/  STL.64 [R1+0x30e0], R16 ;  /* 0x0030e01001007387 */ /* 0x0103e60000100a00 */
[----:B-1----:R-:W2:Y:S01]  /*3bbd0*/  LDL.LU R16, [R1+0x300] ;  /* 0x0003000001107983 */ /* 0x002ea20000300800 */
[----:B------:R-:W2:Y:S02]  /*3bbe0*/  LDL.LU R17, [R1+0x304] ;  /* 0x0003040001117983 */ /* 0x000ea40000300800 */
[----:B------:R-:W3:Y:S02]  /*3bbf0*/  LDL.LU R18, [R1+0x308] ;  /* 0x0003080001127983 */ /* 0x000ee40000300800 */
[----:B------:R-:W-:-:S10]  /*3bc00*/  IMAD.MOV.U32 R19, RZ, RZ, R0 ;  /* 0x000000ffff137224 */ /* 0x000fd400078e0000 */
[----:B------:R-:W-:Y:S01]  /*3bc10*/  IMAD.MOV.U32 R0, RZ, RZ, R23 ;  /* 0x000000ffff007224 */ /* 0x000fe200078e0017 */
[----:B---3--:R-:W-:Y:S01]  /*3bc20*/  STL.64 [R1+0x3108], R18 ;  /* 0x0031081201007387 */ /* 0x008fe20000100a00 */
[----:B--2---:R1:W-:Y:S03]  /*3bc30*/  STL.64 [R1+0x3100], R16 ;  /* 0x0031001001007387 */ /* 0x0043e60000100a00 */
[----:B-1----:R-:W2:Y:S01]  /*3bc40*/  LDL.64 R16, [R1+0x20] ;  /* 0x0000200001107983 */ /* 0x002ea20000100a00 */
[----:B------:R-:W-:Y:S02]  /*3bc50*/  STL [R1+0x2ca8], R7 ;  /* 0x002ca80701007387 */ /* 0x000fe40000100800 */
[----:B------:R1:W-:Y:S02]  /*3bc60*/  STL.64 [R1+0x320], R20 ;  /* 0x0003201401007387 */ /* 0x0003e40000100a00 */
[----:B------:R3:W-:Y:S01]  /*3bc70*/  STL [R1+0x328], R22 ;  /* 0x0003281601007387 */ /* 0x0007e20000100800 */
[----:B-1----:R-:W4:Y:S01]  /*3bc80*/  LDL.LU R20, [R1+0x2d0] ;  /* 0x0002d00001147983 */ /* 0x002f220000300800 */
[----:B------:R-:W4:Y:S02]  /*3bc90*/  LDL.LU R21, [R1+0x2d4] ;  /* 0x0002d40001157983 */ /* 0x000f240000300800 */
[----:B---3--:R-:W3:Y:S02]  /*3bca0*/  LDL.LU R22, [R1+0x2d8] ;  /* 0x0002d80001167983 */ /* 0x008ee40000300800 */
[----:B------:R-:W3:Y:S01]  /*3bcb0*/  LDL.LU R23, [R1+0x2dc] ;  /* 0x0002dc0001177983 */ /* 0x000ee20000300800 */
[----:B--2---:R-:W-:Y:S01]  /*3bcc0*/  HMMA.16816.F32 R8, R12, R16, R8 ;  /* 0x000000100c08723c */ /* 0x004fe20000001808 */
[----:B------:R-:W-:-:S02]  /*3bcd0*/  IMAD.MOV.U32 R7, RZ, RZ, R16 ;  /* 0x000000ffff077224 */ /* 0x000fc400078e0010 */
[----:B------:R-:W-:Y:S01]  /*3bce0*/  IMAD.MOV.U32 R6, RZ, RZ, R17 ;  /* 0x000000ffff067224 */ /* 0x000fe200078e0011 */
[----:B---3--:R-:W-:Y:S01]  /*3bcf0*/  STL.64 [R1+0x30c0], R22 ;  /* 0x0030c01601007387 */ /* 0x008fe20000100a00 */
[----:B----4-:R1:W-:Y:S03]  /*3bd00*/  STL.64 [R1+0x30b8], R20 ;  /* 0x0030b81401007387 */ /* 0x0103e60000100a00 */
[----:B-1----:R-:W2:Y:S01]  /*3bd10*/  LDL.LU R20, [R1+0x2e0] ;  /* 0x0002e00001147983 */ /* 0x002ea20000300800 */
[----:B------:R-:W2:Y:S02]  /*3bd20*/  LDL.LU R21, [R1+0x2e4] ;  /* 0x0002e40001157983 */ /* 0x000ea40000300800 */
[----:B------:R-:W2:Y:S02]  /*3bd30*/  LDL.LU R22, [R1+0x2e8] ;  /* 0x0002e80001167983 */ /* 0x000ea40000300800 */
[----:B------:R-:W2:Y:S01]  /*3bd40*/  LDL.LU R23, [R1+0x2ec] ;  /* 0x0002ec0001177983 */ /* 0x000ea20000300800 */
[----:B------:R1:W-:Y:S01]  /*3bd50*/  STL [R1+0x2d20], R0 ;  /* 0x002d200001007387 */ /* 0x0003e20000100800 */
[----:B------:R-:W3:Y:S02]  /*3bd60*/  LDL.LU.64 R18, [R1+0x3108] ;  /* 0x0031080001127983 */ /* 0x000ee40000300a00 */
[----:B------:R-:W3:Y:S06]  /*3bd70*/  LDL.LU.64 R16, [R1+0x3100] ;  /* 0x0031000001107983 */ /* 0x000eec0000300a00 */
[----:B------:R-:W-:Y:S01]  /*3bd80*/  STL.64 [R1+0x310], R8 ;  /* 0x0003100801007387 */ /* 0x000fe20000100a00 */
[----:B------:R-:W-:Y:S01]  /*3bd90*/  STL [R1+0x31c], R11 ;  /* 0x00031c0b01007387 */ /* 0x000fe20000100800 */
[----:B-1----:R-:W-:-:S03]  /*3bda0*/  IMAD.MOV.U32 R0, RZ, RZ, R10 ;  /* 0x000000ffff007224 */ /* 0x002fc600078e000a */
[----:B------:R1:W4:Y:S04]  /*3bdb0*/  LDSM.16.M88.4 R8, [R3+0xe000] ;  /* 0x00e000000308783b */ /* 0x0003280000000200 */
[----:B0-----:R-:W-:Y:S01]  /*3bdc0*/  STL.64 [R1+0x50], R24 ;  /* 0x0000501801007387 */ /* 0x001fe20000100a00 */
[----:B------:R-:W-:Y:S02]  /*3bdd0*/  STL.64 [R1+0x58], R26 ;  /* 0x0000581a01007387 */ /* 0x000fe40000100a00 */
[----:B------:R-:W-:Y:S01]  /*3bde0*/  STL [R1+0x2d24], R0 ;  /* 0x002d240001007387 */ /* 0x000fe20000100800 */
[----:B-1----:R-:W2:Y:S04]  /*3bdf0*/  LDL.LU R3, [R1+0x30f8] ;  /* 0x0030f80001037983 */ /* 0x002ea80000300800 */
[----:B----4-:R0:W-:Y:S01]  /*3be00*/  STL.64 [R1+0x60], R8 ;  /* 0x0000600801007387 */ /* 0x0101e20000100a00 */
[----:B------:R3:W-:Y:S03]  /*3be10*/  STL.64 [R1+0x68], R10 ;  /* 0x0000680a01007387 */ /* 0x0007e60000100a00 */
[----:B0-----:R-:W3:Y:S02]  /*3be20*/  LDL.LU.64 R8, [R1+0x30f0] ;  /* 0x0030f00001087983 */ /* 0x001ee40000300a00 */
[C---:B---3--:R-:W-:Y:S02]  /*3be30*/  HMMA.16816.F32 R8, R12.reuse, R8, R16 ;  /* 0x000000080c08723c */ /* 0x048fe40000001810 */
[----:B------:R-:W3:Y:S01]  /*3be40*/  LDL.LU.64 R18, [R1+0x30e8] ;  /* 0x0030e80001127983 */ /* 0x000ee20000300a00 */
[----:B------:R-:W3:Y:S11]  /*3be50*/  LDL.LU.64 R16, [R1+0x30e0] ;  /* 0x0030e00001107983 */ /* 0x000ef60000300a00 */
[----:B------:R-:W-:Y:S09]  /*3be60*/  @!UPT UIADD3 URZ, URZ, URZ, URZ ;  /* 0x0000003f3f3ff290 */ /* 0x000ff2000fffe03f */
[----:B------:R0:W-:Y:S01]  /*3be70*/  STL [R1+0x300], R8 ;  /* 0x0003000801007387 */ /* 0x0001e20000100800 */
[----:B------:R-:W-:Y:S02]  /*3be80*/  STL.64 [R1+0x308], R10 ;  /* 0x0003080a01007387 */ /* 0x000fe40000100a00 */
[----:B------:R-:W-:Y:S02]  /*3be90*/  IMAD.MOV.U32 R0, RZ, RZ, R9 ;  /* 0x000000ffff007224 */ /* 0x000fe400078e0009 */
[----:B0-----:R-:W3:Y:S03]  /*3bea0*/  LDL.LU.64 R8, [R1+0x30d8] ;  /* 0x0030d80001087983 */ /* 0x001ee60000300a00 */
[----:B------:R0:W-:Y:S02]  /*3beb0*/  STL [R1+0x2e18], R0 ;  /* 0x002e180001007387 */ /* 0x0001e40000100800 */
[----:B0-----:R-:W4:Y:S01]  /*3bec0*/  LDL R0, [R1+0x13a4] ;  /* 0x0013a40001007983 */ /* 0x001f220000100800 */
[C---:B---3--:R-:W-:Y:S03]  /*3bed0*/  HMMA.16816.F32 R8, R12.reuse, R8, R16 ;  /* 0x000000080c08723c */ /* 0x048fe60000001810 */
[----:B------:R-:W2:Y:S11]  /*3bee0*/  LDL.LU.64 R16, [R1+0x30d0] ;  /* 0x0030d00001107983 */ /* 0x000eb60000300a00 */
[----:B------:R-:W-:Y:S09]  /*3bef0*/  @!UPT UIADD3 URZ, URZ, URZ, URZ ;  /* 0x0000003f3f3ff290 */ /* 0x000ff2000fffe03f */
[----:B------:R0:W-:Y:S01]  /*3bf00*/  STL.64 [R1+0x2f0], R8 ;  /* 0x0002f00801007387 */ /* 0x0001e20000100a00 */
[----:B------:R-:W-:Y:S03]  /*3bf10*/  STL.64 [R1+0x2f8], R10 ;  /* 0x0002f80a01007387 */ /* 0x000fe60000100a00 */
[----:B0-----:R-:W3:Y:S04]  /*3bf20*/  LDL.LU R9, [R1+0x30c8] ;  /* 0x0030c80001097983 */ /* 0x001ee80000300800 */
[----:B---3--:R-:W0:Y:S01]  /*3bf30*/  LDSM.16.MT88.4 R8, [R9+0x12080] ;  /* 0x012080000908783b */ /* 0x008e220000004200 */
[----:B--2---:R-:W-:Y:S03]  /*3bf40*/  HMMA.16816.F32 R16, R12, R16, R20 ;  /* 0x000000100c10723c */ /* 0x004fe60000001814 */
[----:B0-----:R-:W-:Y:S01]  /*3bf50*/  STL.64 [R1+0x30b0], R10 ;  /* 0x0030b00a01007387 */ /* 0x001fe20000100a00 */
[----:B------:R0:W-:Y:S03]  /*3bf60*/  STL.64 [R1+0x30a8], R8 ;  /* 0x0030a80801007387 */ /* 0x0001e60000100a00 */
[----:B0-----:R-:W2:Y:S01]  /*3bf70*/  LDL.LU R8, [R1+0x210] ;  /* 0x0002100001087983 */ /* 0x001ea20000300800 */
[----:B------:R-:W2:Y:S02]  /*3bf80*/  LDL.LU R9, [R1+0x214] ;  /* 0x0002140001097983 */ /* 0x000ea40000300800 */
[----:B------:R-:W3:Y:S02]  /*3bf90*/  LDL.LU.64 R22, [R1+0x30c0] ;  /* 0x0030c00001167983 */ /* 0x000ee40000300a00 */
[----:B------:R-:W3:Y:S02]  /*3bfa0*/  LDL.LU.64 R20, [R1+0x30b8] ;  /* 0x0030b80001147983 */ /* 0x000ee40000300a00 */
[----:B------:R-:W-:-:S02]  /*3bfb0*/  IMAD.MOV.U32 R10, RZ, RZ, R3 ;  /* 0x000000ffff0a7224 */ /* 0x000fc400078e0003 */
[----:B------:R-:W-:-:S08]  /*3bfc0*/  IMAD.MOV.U32 R11, RZ, RZ, R2 ;  /* 0x000000ffff0b7224 */ /* 0x000fd000078e0002 */
[----:B------:R-:W-:Y:S01]  /*3bfd0*/  IMAD.MOV.U32 R3, RZ, RZ, R18 ;  /* 0x000000ffff037224 */ /* 0x000fe200078e0012 */
[----:B------:R-:W-:Y:S01]  /*3bfe0*/  STL.64 [R1+0x2e0], R16 ;  /* 0x0002e01001007387 */ /* 0x000fe20000100a00 */
[----:B------:R-:W-:Y:S02]  /*3bff0*/  IMAD.MOV.U32 R2, RZ, RZ, R19 ;  /* 0x000000ffff027224 */ /* 0x000fe400078e0013 */
[----:B----4-:R-:W0:Y:S03]  /*3c000*/  LDSM.16.MT88.4 R16, [R0+0x12000] ;  /* 0x012000000010783b */ /* 0x010e260000004200 */
[----:B------:R-:W-:Y:S01]  /*3c010*/  STL [R1+0x2e20], R2 ;  /* 0x002e200201007387 */ /* 0x000fe20000100800 */
[----:B------:R-:W-:Y:S03]  /*3c020*/  STL [R1+0x2e1c], R3 ;  /* 0x002e1c0301007387 */ /* 0x000fe60000100800 */
[----:B0-----:R0:W-:Y:S04]  /*3c030*/  STL.64 [R1+0x3020], R18 ;  /* 0x0030201201007387 */ /* 0x0011e80000100a00 */
[----:B0-----:R-:W4:Y:S01]  /*3c040*/  LDL R19, [R1+0x13a0] ;  /* 0x0013a00001137983 */ /* 0x001f220000100800 */
[----:B------:R-:W-:Y:S01]  /*3c050*/  STL.64 [R1+0x3018], R16 ;  /* 0x0030181001007387 */ /* 0x000fe20000100a00 */
[----:B---3--:R-:W-:Y:S11]  /*3c060*/  HMMA.16816.F32 R20, R12, R4, R20 ;  /* 0x000000040c14723c */ /* 0x008ff60000001814 */
[----:B------:R-:W-:Y:S11]  /*3c070*/  @!UPT UIADD3 URZ, URZ, URZ, URZ ;  /* 0x0000003f3f3ff290 */ /* 0x000ff6000fffe03f */
[----:B------:R-:W-:Y:S01]  /*3c080*/  @!UPT UIADD3 URZ, URZ, URZ, URZ ;  /* 0x0000003f3f3ff290 */ /* 0x000fe2000fffe03f */
[----:B------:R-:W-:Y:S01]  /*3c090*/  STL.64 [R1+0x2d0], R20 ;  /* 0x0002d01401007387 */ /* 0x000fe20000100a00 */
[----:B------:R-:W-:Y:S02]  /*3c0a0*/  STL.64 [R1+0x2d8], R22 ;  /* 0x0002d81601007387 */ /* 0x000fe40000100a00 */
[----:B------:R-:W0:Y:S02]  /*3c0b0*/  LDSM.16.MT88.4 R20, [R0+0x12080] ;  /* 0x012080000014783b */ /* 0x000e240000004200 */
[----:B0-----:R-:W-:Y:S02]  /*3c0c0*/  STL.64 [R1+0x2fa8], R22 ;  /* 0x002fa81601007387 */ /* 0x001fe40000100a00 */
[----:B------:R0:W-:Y:S02]  /*3c0d0*/  STL.64 [R1+0x2fa0], R20 ;  /* 0x002fa01401007387 */ /* 0x0001e40000100a00 */
[----:B0-----:R-:W3:Y:S01]  /*3c0e0*/  LDL.LU R20, [R1+0x2c0] ;  /* 0x0002c00001147983 */ /* 0x001ee20000300800 */
[----:B------:R-:W3:Y:S02]  /*3c0f0*/  LDL.LU R21, [R1+0x2c4] ;  /* 0x0002c40001157983 */ /* 0x000ee40000300800 */
[----:B------:R-:W3:Y:S02]  /*3c100*/  LDL.LU R22, [R1+0x2c8] ;  /* 0x0002c80001167983 */ /* 0x000ee40000300800 */
[----:B------:R-:W3:Y:S01]  /*3c110*/  LDL.LU R23, [R1+0x2cc] ;  /* 0x0002cc0001177983 */ /* 0x000ee20000300800 */
[----:B------:R0:W-:Y:S01]  /*3c120*/  STL [R1+0x2e24], R0 ;  /* 0x002e240001007387 */ /* 0x0001e20000100800 */
[----:B------:R-:W-:-:S02]  /*3c130*/  IMAD.MOV.U32 R3, RZ, RZ, R25 ;  /* 0x000000ffff037224 */ /* 0x000fc400078e0019 */
[----:B0-----:R-:W-:Y:S01]  /*3c140*/  IMAD.MOV.U32 R0, RZ, RZ, R24 ;  /* 0x000000ffff007224 */ /* 0x001fe200078e0018 */
[----:B---3--:R-:W-:Y:S01]  /*3c150*/  HMMA.16816.F32 R20, R12, R24, R20 ;  /* 0x000000180c14723c */ /* 0x008fe20000001814 */
[----:B----4-:R-:W0:Y:S11]  /*3c160*/  LDSM.16.MT88.4 R24, [R19+0x12000] ;  /* 0x012000001318783b */ /* 0x010e360000004200 */
[----:B------:R-:W-:Y:S11]  /*3c170*/  @!UPT UIADD3 URZ, URZ, URZ, URZ ;  /* 0x0000003f3f3ff290 */ /* 0x000ff6000fffe03f */
[----:B------:R-:W-:Y:S01]  /*3c180*/  STL.64 [R1+0x2c0], R20 ;  /* 0x0002c01401007387 */ /* 0x000fe20000100a00 */
[----:B------:R-:W-:Y:S03]  /*3c190*/  STL.64 [R1+0x2c8], R22 ;  /* 0x0002c81601007387 */ /* 0x000fe60000100a00 */
[----:B0-----:R-:W-:Y:S01]  /*3c1a0*/  STL.64 [R1+0x2f30], R26 ;  /* 0x002f301a01007387 */ /* 0x001fe20000100a00 */
[----:B------:R0:W-:Y:S02]  /*3c1b0*/  STL.64 [R1+0x2f28], R24 ;  /* 0x002f281801007387 */ /* 0x0001e40000100a00 */
[----:B0-----:R-:W-:Y:S02]  /*3c1c0*/  IMAD.MOV.U32 R24, RZ, RZ, R7 ;  /* 0x000000ffff187224 */ /* 0x001fe400078e0007 */
[----:B------:R-:W-:-:S05]  /*3c1d0*/  IMAD.MOV.U32 R25, RZ, RZ, R6 ;  /* 0x000000ffff197224 */ /* 0x000fca00078e0006 */
[----:B------:R-:W-:Y:S01]  /*3c1e0*/  STL.64 [R1+0x3090], R24 ;  /* 0x0030901801007387 */ /* 0x000fe20000100a00 */
[----:B------:R-:W3:Y:S02]  /*3c1f0*/  LDL.LU R20, [R1+0x2b0] ;  /* 0x0002b00001147983 */ /* 0x000ee40000300800 */
[----:B------:R-:W3:Y:S02]  /*3c200*/  LDL.LU R21, [R1+0x2b4] ;  /* 0x0002b40001157983 */ /* 0x000ee40000300800 */
[----:B------:R-:W-:Y:S02]  /*3c210*/  IMAD.MOV.U32 R22, RZ, RZ, R29 ;  /* 0x000000ffff167224 */ /* 0x000fe400078e001d */
[----:B------:R-:W-:-:S05]  /*3c220*/  IMAD.MOV.U32 R23, RZ, RZ, R28 ;  /* 0x000000ffff177224 */ /* 0x000fca00078e001c */
[----:B------:R-:W-:Y:S04]  /*3c230*/  STL.64 [R1+0x2fd0], R22 ;  /* 0x002fd01601007387 */ /* 0x000fe80000100a00 */
[----:B---3--:R0:W-:Y:S04]  /*3c240*/  STL.64 [R1+0x2fc8], R20 ;  /* 0x002fc81401007387 */ /* 0x0081e80000100a00 */
[----:B0-----:R-:W2:Y:S01]  /*3c250*/  LDL.64 R20, [R1+0x60] ;  /* 0x0000600001147983 */ /* 0x001ea20000100a00 */
[----:B------:R-:W-:Y:S01]  /*3c260*/  IMAD.MOV.U32 R27, RZ, RZ, R0 ;  /* 0x000000ffff1b7224 */ /* 0x000fe200078e0000 */
[----:B--2---:R-:W-:Y:S02]  /*3c270*/  HMMA.16816.F32 R12, R12, R20, R8 ;  /* 0x000000140c0c723c */ /* 0x004fe40000001808 */
[----:B------:R-:W2:Y:S01]  /*3c280*/  LDL.LU.64 R10, [R1+0x30b0] ;  /* 0x0030b000010a7983 */ /* 0x000ea20000300a00 */
[----:B------:R-:W2:Y:S02]  /*3c290*/  LDL.LU.64 R8, [R1+0x30a8] ;  /* 0x0030a80001087983 */ /* 0x000ea40000300a00 */
[----:B------:R-:W-:-:S02]  /*3c2a0*/  IMAD.MOV.U32 R2, RZ, RZ, R20 ;  /* 0x000000ffff027224 */ /* 0x000fc400078e0014 */
[----:B------:R-:W-:Y:S11]  /*3c2b0*/  IMAD.MOV.U32 R0, RZ, RZ, R21 ;  /* 0x000000ffff007224 */ /* 0x000ff600078e0015 */
[----:B------:R-:W-:Y:S06]  /*3c2c0*/  @!UPT UIADD3 URZ, URZ, URZ, URZ ;  /* 0x0000003f3f3ff290 */ /* 0x000fec000fffe03f */
[----:B------:R-:W-:Y:S02]  /*3c2d0*/  IMAD.MOV.U32 R6, RZ, RZ, R12 ;  /* 0x000000ffff067224 */ /* 0x000fe400078e000c */
[----:B------:R-:W-:-:S05]  /*3c2e0*/  IMAD.MOV.U32 R7, RZ, RZ, R13 ;  /* 0x000000ffff077224 */ /* 0x000fca00078e000d */
[----:B------:R-:W-:Y:S01]  /*3c2f0*/  STL.64 [R1+0x3050], R6 ;  /* 0x0030500601007387 */ /* 0x000fe20000100a00 */
[----:B------:R-:W-:Y:S02]  /*3c300*/  STL.64 [R1+0x3048], R4 ;  /* 0x0030480401007387 */ /* 0x000fe40000100a00 */
[----:B------:R-:W3:Y:S02]  /*3c310*/  LDL.LU R20, [R1+0xd0] ;  /* 0x0000d00001147983 */ /* 0x000ee40000300800 */
[----:B------:R-:W3:Y:S01]  /*3c320*/  LDL.LU R21, [R1+0xd4] ;  /* 0x0000d40001157983 */ /* 0x000ee20000300800 */
[----:B------:R-:W4:Y:S01]  /*3c330*/  LDL.LU R22, [R1+0xd8] ;  /* 0x0000d80001167983 */ /* 0x000f220000300800 */
[----:B------:R-:W4:Y:S02]  /*3c340*/  LDL.LU R23, [R1+0xdc] ;  /* 0x0000dc0001177983 */ /* 0x000f240000300800 */
[----:B------:R-:W-:Y:S01]  /*3c350*/  IMAD.MOV.U32 R28, RZ, RZ, R15 ;  /* 0x000000ffff1c7224 */ /* 0x000fe200078e000f */
[----:B----4-:R-:W-:Y:S01]  /*3c360*/  STL.64 [R1+0x2fe0], R22 ;  /* 0x002fe01601007387 */ /* 0x010fe20000100a00 */
[----:B---3--:R0:W-:Y:S03]  /*3c370*/  STL.64 [R1+0x2fd8], R20 ;  /* 0x002fd81401007387 */ /* 0x0081e60000100a00 */
[----:B0-----:R-:W3:Y:S01]  /*3c380*/  LDL.64 R20, [R1+0x10] ;  /* 0x0000100001147983 */ /* 0x001ee20000100a00 */
[----:B------:R-:W-:-:S02]  /*3c390*/  IMAD.MOV.U32 R29, RZ, RZ, R14 ;  /* 0x000000ffff1d7224 */ /* 0x000fc400078e000e */
[----:B------:R0:W1:Y:S01]  /*3c3a0*/  LDSM.16.MT88.4 R12, [R19+0x12080] ;  /* 0x01208000130c783b */ /* 0x0000620000004200 */
[----:B---3--:R3:W-:Y:S03]  /*3c3b0*/  STL.64 [R1+0x3088], R20 ;  /* 0x0030881401007387 */ /* 0x0087e60000100a00 */
[----:B------:R-:W-:Y:S02]  /*3c3c0*/  STL [R1+0x2e40], R28 ;  /* 0x002e401c01007387 */ /* 0x000fe40000100800 */
[----:B------:R-:W-:Y:S02]  /*3c3d0*/  STL [R1+0x2e28], R29 ;  /* 0x002e281d01007387 */ /* 0x000fe40000100800 */
[----:B------:R-:W4:Y:S01]  /*3c3e0*/  LDL.LU R16, [R1+0xb0] ;  /* 0x0000b00001107983 */ /* 0x000f220000300800 */
[----:B------:R-:W4:Y:S01]  /*3c3f0*/  LDL.LU R17, [R1+0xb4] ;  /* 0x0000b40001117983 */ /* 0x000f220000300800 */
[----:B------:R-:W2:Y:S02]  /*3c400*/  LDL.LU R18, [R1+0xb8] ;  /* 0x0000b80001127983 */ /* 0x000ea40000300800 */
[----:B0-----:R-:W2:Y:S02]  /*3c410*/  LDL.LU R19, [R1+0xbc] ;  /* 0x0000bc0001137983 */ /* 0x001ea40000300800 */
[----:B--2---:R-:W-:Y:S01]  /*3c420*/  STL.64 [R1+0x3030], R18 ;  /* 0x0030301201007387 */ /* 0x004fe20000100a00 */
[----:B----4-:R-:W-:Y:S02]  /*3c430*/  STL.64 [R1+0x3028], R16 ;  /* 0x0030281001007387 */ /* 0x010fe40000100a00 */
[----:B---3--:R-:W2:Y:S02]  /*3c440*/  LDL.LU R20, [R1+0x170] ;  /* 0x0001700001147983 */ /* 0x008ea40000300800 */
[----:B------:R-:W2:Y:S01]  /*3c450*/  LDL.LU R21, [R1+0x174] ;  /* 0x0001740001157983 */ /* 0x000ea20000300800 */
[----:B------:R-:W3:Y:S01]  /*3c460*/  LDL.LU R22, [R1+0x178] ;  /* 0x0001780001167983 */ /* 0x000ee20000300800 */
[----:B------:R-:W3:Y:S03]  /*3c470*/  LDL.LU R23, [R1+0x17c] ;  /* 0x00017c0001177983 */ /* 0x000ee60000300800 */
[----:B---3--:R-:W-:Y:S01]  /*3c480*/  STL.64 [R1+0x30a0], R22 ;  /* 0x0030a01601007387 */ /* 0x008fe20000100a00 */
[----:B--2---:R0:W-:Y:S02]  /*3c490*/  STL.64 [R1+0x3098], R20 ;  /* 0x0030981401007387 */ /* 0x0041e40000100a00 */
[----:B------:R-:W2:Y:S02]  /*3c4a0*/  LDL R24, [R1+0x40] ;  /* 0x0000400001187983 */ /* 0x000ea40000100800 */
[----:B------:R-:W2:Y:S01]  /*3c4b0*/  LDL R25, [R1+0x44] ;  /* 0x0000440001197983 */ /* 0x000ea20000100800 */
[----:B0-----:R-:W2:Y:S01]  /*3c4c0*/  LDL.LU R20, [R1+0x180] ;  /* 0x0001800001147983 */ /* 0x001ea20000300800 */
[----:B------:R-:W2:Y:S02]  /*3c4d0*/  LDL.LU R21, [R1+0x184] ;  /* 0x0001840001157983 */ /* 0x000ea40000300800 */
[----:B------:R-:W2:Y:S02]  /*3c4e0*/  LDL.LU R22, [R1+0x188] ;  /* 0x0001880001167983 */ /* 0x000ea40000300800 */
[----:B------:R-:W2:Y:S01]  /*3c4f0*/  LDL.LU R23, [R1+0x18c] ;  /* 0x00018c0001177983 */ /* 0x000ea20000300800 */
[----:B------:R-:W3:Y:S01]  /*3c500*/  LDL.64 R4, [R1+0x30] ;  /* 0x0000300001047983 */ /* 0x000ee20000100a00 */
[----:B------:R-:W-:-:S02]  /*3c510*/  IMAD.MOV.U32 R16, RZ, RZ, R27 ;  /* 0x000000ffff107224 */ /* 0x000fc400078e001b */
[----:B------:R-:W-:Y:S01]  /*3c520*/  IMAD.MOV.U32 R17, RZ, RZ, R3 ;  /* 0x000000ffff117224 */ /* 0x000fe200078e0003 */
[----:B---3--:R-:W-:Y:S04]  /*3c530*/  STL.64 [R1+0x3068], R4 ;  /* 0x0030680401007387 */ /* 0x008fe80000100a00 */
[----:B------:R0:W-:Y:S02]  /*3c540*/  STL.64 [R1+0x3040], R16 ;  /* 0x0030401001007387 */ /* 0x0001e40000100a00 */
[----:B0-----:R-:W3:Y:S01]  /*3c550*/  LDL.LU R16, [R1+0x130] ;  /* 0x0001300001107983 */ /* 0x001ee20000300800 */
[----:B------:R-:W3:Y:S02]  /*3c560*/  LDL.LU R17, [R1+0x134] ;  /* 0x0001340001117983 */ /* 0x000ee40000300800 */
[----:B------:R-:W4:Y:S02]  /*3c570*/  LDL.LU R18, [R1+0x138] ;  /* 0x0001380001127983 */ /* 0x000f240000300800 */
[----:B------:R-:W4:Y:S01]  /*3c580*/  LDL.LU R19, [R1+0x13c] ;  /* 0x00013c0001137983 */ /* 0x000f220000300800 */
[----:B------:R-:W2:Y:S04]  /*3c590*/  LDL R4, [R1] ;  /* 0x0000000001047983 */ /* 0x000ea80000100800 */
[----:B------:R-:W2:Y:S04]  /*3c5a0*/  LDL R5, [R1+0x4] ;  /* 0x0000040001057983 */ /* 0x000ea80000100800 */
[----:B--2---:R0:W-:Y:S04]  /*3c5b0*/  STL.64 [R1+0x3080], R4 ;  /* 0x0030800401007387 */ /* 0x0041e80000100a00 */
[----:B0-----:R-:W2:Y:S01]  /*3c5c0*/  LDL.LU R4, [R1+0x160] ;  /* 0x0001600001047983 */ /* 0x001ea20000300800 */
[----:B------:R-:W2:Y:S02]  /*3c5d0*/  LDL.LU R5, [R1+0x164] ;  /* 0x0001640001057983 */ /* 0x000ea40000300800 */
[----:B------:R-:W2:Y:S02]  /*3c5e0*/  LDL.LU R6, [R1+0x168] ;  /* 0x0001680001067983 */ /* 0x000ea40000300800 */
[----:B------:R-:W2:Y:S01]  /*3c5f0*/  LDL.LU R7, [R1+0x16c] ;  /* 0x00016c0001077983 */ /* 0x000ea20000300800 */
[----:B----4-:R-:W-:Y:S01]  /*3c600*/  STL.64 [R1+0x3060], R18 ;  /* 0x0030601201007387 */ /* 0x010fe20000100a00 */
[----:B---3--:R0:W-:Y:S03]  /*3c610*/  STL.64 [R1+0x3058], R16 ;  /* 0x0030581001007387 */ /* 0x0081e60000100a00 */
[----:B0-----:R-:W3:Y:S01]  /*3c620*/  LDL.LU R16, [R1+0x140] ;  /* 0x0001400001107983 */ /* 0x001ee20000300800 */
[----:B------:R-:W3:Y:S02]  /*3c630*/  LDL.LU R17, [R1+0x144] ;  /* 0x0001440001117983 */ /* 0x000ee40000300800 */
[----:B------:R-:W4:Y:S02]  /*3c640*/  LDL.LU R18, [R1+0x148] ;  /* 0x0001480001127983 */ /* 0x000f240000300800 */
[----:B------:R-:W4:Y:S01]  /*3c650*/  LDL.LU R19, [R1+0x14c] ;  /* 0x00014c0001137983 */ /* 0x000f220000300800 */
[----:B------:R-:W-:Y:S01]  /*3c660*/  HMMA.16816.F32 R24, R8, R24, R20 ;  /* 0x000000180818723c */ /* 0x000fe20000001814 */
[----:B----4-:R-:W-:Y:S01]  /*3c670*/  STL.64 [R1+0x3078], R18 ;  /* 0x0030781201007387 */ /* 0x010fe20000100a00 */
[----:B---3--:R0:W-:Y:S03]  /*3c680*/  STL.64 [R1+0x3070], R16 ;  /* 0x0030701001007387 */ /* 0x0081e60000100a00 */
[----:B0-----:R-:W3:Y:S01]  /*3c690*/  LDL.LU R16, [R1+0x150] ;  /* 0x0001500001107983 */ /* 0x001ee20000300800 */
[----:B------:R-:W3:Y:S02]  /*3c6a0*/  LDL.LU R17, [R1+0x154] ;  /* 0x0001540001117983 */ /* 0x000ee40000300800 */
[----:B------:R-:W3:Y:S02]  /*3c6b0*/  LDL.LU R18, [R1+0x158] ;  /* 0x0001580001127983 */ /* 0x000ee40000300800 */
[----:B------:R-:W3:Y:S01]  /*3c6c0*/  LDL.LU R19, [R1+0x15c] ;  /* 0x00015c0001137983 */ /* 0x000ee20000300800 */
[----:B-1----:R-:W-:Y:S01]  /*3c6d0*/  STL.64 [R1+0x2ec0], R14 ;  /* 0x002ec00e01007387 */ /* 0x002fe20000100a00 */
[----:B------:R0:W-:Y:S02]  /*3c6e0*/  STL.64 [R1+0x2eb8], R12 ;  /* 0x002eb80c01007387 */ /* 0x0001e40000100a00 */
[----:B0-----:R-:W-:-:S02]  /*3c6f0*/  IMAD.MOV.U32 R12, RZ, RZ, R2 ;  /* 0x000000ffff0c7224 */ /* 0x001fc400078e0002 */
[----:B------:R-:W-:-:S05]  /*3c700*/  IMAD.MOV.U32 R13, RZ, RZ, R0 ;  /* 0x000000ffff0d7224 */ /* 0x000fca00078e0000 */
[----:B------:R0:W-:Y:S04]  /*3c710*/  STL.64 [R1+0x3038], R12 ;  /* 0x0030380c01007387 */ /* 0x0001e80000100a00 */
[----:B0-----:R-:W4:Y:S01]  /*3c720*/  LDL.LU R12, [R1+0x120] ;  /* 0x00012000010c7983 */ /* 0x001f220000300800 */
[----:B------:R-:W4:Y:S02]  /*3c730*/  LDL.LU R13, [R1+0x124] ;  /* 0x00012400010d7983 */ /* 0x000f240000300800 */
[----:B------:R-:W4:Y:S02]  /*3c740*/  LDL.LU R14, [R1+0x128] ;  /* 0x00012800010e7983 */ /* 0x000f240000300800 */
[----:B------:R-:W4:Y:S01]  /*3c750*/  LDL.LU R15, [R1+0x12c] ;  /* 0x00012c00010f7983 */ /* 0x000f220000300800 */
[----:B------:R-:W2:Y:S01]  /*3c760*/  LDL.LU.64 R22, [R1+0x30a0] ;  /* 0x0030a00001167983 */ /* 0x000ea20000300a00 */
[----:B------:R-:W2:Y:S02]  /*3c770*/  LDL.LU.64 R20, [R1+0x3098] ;  /* 0x0030980001147983 */ /* 0x000ea40000300a00 */
[----:B------:R0:W-:Y:S02]  /*3c780*/  STL.64 [R1+0x180], R24 ;  /* 0x0001801801007387 */ /* 0x0001e40000100a00 */
[----:B------:R-:W-:Y:S01]  /*3c790*/  STL.64 [R1+0x188], R26 ;  /* 0x0001881a01007387 */ /* 0x000fe20000100a00 */
[----:B0-----:R-:W2:Y:S02]  /*3c7a0*/  LDL.LU.64 R24, [R1+0x3090] ;  /* 0x0030900001187983 */ /* 0x001ea40000300a00 */
[C---:B--2---:R-:W-:Y:S11]  /*3c7b0*/  HMMA.16816.F32 R20, R8.reuse, R24, R20 ;  /* 0x000000180814723c */ /* 0x044ff60000001814 */
[----:B------:R-:W-:Y:S11]  /*3c7c0*/  @!UPT UIADD3 URZ, URZ, URZ, URZ ;  /* 0x0000003f3f3ff290 */ /* 0x000ff6000fffe03f */
[----:B------:R-:W-:Y:S01]  /*3c7d0*/  @!UPT UIADD3 URZ, URZ, URZ, URZ ;  /* 0x0000003f3f3ff290 */ /* 0x000fe2000fffe03f */
[----:B------:R0:W-:Y:S01]  /*3c7e0*/  STL.64 [R1+0x170], R20 ;  /* 0x0001701401007387 */ /* 0x0001e20000100a00 */
[----:B------:R-:W-:Y:S03]  /*3c7f0*/  STL.64 [R1+0x178], R22 ;  /* 0x0001781601007387 */ /* 0x000fe60000100a00 */
[----:B0-----:R-:W2:Y:S01]  /*3c800*/  LDL.LU.64 R20, [R1+0x3088] ;  /* 0x0030880001147983 */ /* 0x001ea20000300a00 */
[----:B------:R0:W-:Y:S03]  /*3c810*/  STL.64 [R1+0x3000], R24 ;  /* 0x0030001801007387 */ /* 0x0001e60000100a00 */
[----:B0-----:R-:W3:Y:S01]  /*3c820*/  LDL.64 R24, [R1+0x40] ;  /* 0x0000400001187983 */ /* 0x001ee20000100a00 */
[C---:B--2---:R-:W-:Y:S11]  /*3c830*/  HMMA.16816.F32 R4, R8.reuse, R20, R4 ;  /* 0x000000140804723c */ /* 0x044ff60000001804 */
[----:B------:R-:W-:Y:S11]  /*3c840*/  @!UPT UIADD3 URZ, URZ, URZ, URZ ;  /* 0x0000003f3f3ff290 */ /* 0x000ff6000fffe03f */
[----:B------:R-:W-:Y:S01]  /*3c850*/  @!UPT UIADD3 URZ, URZ, URZ, URZ ;  /* 0x0000003f3f3ff290 */ /* 0x000fe2000fffe03f */
[----:B------:R0:W-:Y:S01]  /*3c860*/  STL.64 [R1+0x160], R4 ;  /* 0x0001600401007387 */ /* 0x0001e20000100a00 */
[----:B------:R-:W-:Y:S03]  /*3c870*/  STL.64 [R1+0x168], R6 ;  /* 0x0001680601007387 */ /* 0x000fe60000100a00 */
[----:B0-----:R-:W3:Y:S01]  /*3c880*/  LDL.LU.64 R4, [R1+0x3080] ;  /* 0x0030800001047983 */ /* 0x001ee20000300a00 */
        /* <DEDUP_REMOVED lines=12> */
[----:B------:R-:W3:Y:S01]  /*3c950*/  LDL.LU.64 R18, [R1+0x3078] ;  /* 0x0030780001127983 */ /* 0x000ee20000300a00 */
[----:B------:R-:W3:Y:S11]  /*3c960*/  LDL.LU.64 R16, [R1+0x3070] ;  /* 0x0030700001107983 */ /* 0x000ef60000300a00 */
[----:B------:R0:W-:Y:S02]  /*3c970*/  STL.64 [R1+0x150], R4 ;  /* 0x0001500401007387 */ /* 0x0001e40000100a00 */
[----:B------:R-:W-:Y:S01]  /*3c980*/  STL.64 [R1+0x158], R6 ;  /* 0x0001580601007387 */ /* 0x000fe20000100a00 */
[----:B0-----:R-:W3:Y:S02]  /*3c990*/  LDL.LU.64 R4, [R1+0x3068] ;  /* 0x0030680001047983 */ /* 0x001ee40000300a00 */
[----:B---3--:R-:W-:Y:S01]  /*3c9a0*/  HMMA.16816.F32 R16, R8, R4, R16 ;  /* 0x000000040810723c */ /* 0x008fe20000001810 */
[----:B------:R-:W-:-:S02]  /*3c9b0*/  IMAD.MOV.U32 R2, RZ, RZ, R4 ;  /* 0x000000ffff027224 */ /* 0x000fc400078e0004 */
[----:B------:R-:W-:Y:S11]  /*3c9c0*/  IMAD.MOV.U32 R0, RZ, RZ, R5 ;  /* 0x000000ffff007224 */ /* 0x000ff600078e0005 */
[----:B------:R-:W-:Y:S09]  /*3c9d0*/  @!UPT UIADD3 URZ, URZ, URZ, URZ ;  /* 0x0000003f3f3ff290 */ /* 0x000ff2000fffe03f */
[----:B------:R-:W-:Y:S01]  /*3c9e0*/  STL.64 [R1+0x140], R16 ;  /* 0x0001401001007387 */ /* 0x000fe20000100a00 */
[----:B------:R0:W-:Y:S03]  /*3c9f0*/  STL.64 [R1+0x148], R18 ;  /* 0x0001481201007387 */ /* 0x0001e60000100a00 */
[----:B0-----:R-:W3:Y:S01]  /*3ca00*/  LDL.LU.64 R18, [R1+0x3060] ;  /* 0x0030600001127983 */ /* 0x001ee20000300a00 */
[----:B------:R-:W3:Y:S02]  /*3ca10*/  LDL.LU.64 R16, [R1+0x3058] ;  /* 0x0030580001107983 */ /* 0x000ee40000300a00 */
[----:B------:R-:W2:Y:S02]  /*3ca20*/  LDL.LU.64 R6, [R1+0x3050] ;  /* 0x0030500001067983 */ /* 0x000ea40000300a00 */
[----:B------:R-:W3:Y:S02]  /*3ca30*/  LDL.LU.64 R4, [R1+0x3048] ;  /* 0x0030480001047983 */ /* 0x000ee40000300a00 */
[C---:B---3--:R-:W-:Y:S11]  /*3ca40*/  HMMA.16816.F32 R16, R8.reuse, R4, R16 ;  /* 0x000000040810723c */ /* 0x048ff60000001810 */
[----:B------:R-:W-:Y:S11]  /*3ca50*/  @!UPT UIADD3 URZ, URZ, URZ, URZ ;  /* 0x0000003f3f3ff290 */ /* 0x000ff6000fffe03f */
[----:B------:R-:W-:Y:S01]  /*3ca60*/  @!UPT UIADD3 URZ, URZ, URZ, URZ ;  /* 0x0000003f3f3ff290 */ /* 0x000fe2000fffe03f */
[----:B------:R0:W-:Y:S01]  /*3ca70*/  STL.64 [R1+0x130], R16 ;  /* 0x0001301001007387 */ /* 0x0001e20000100a00 */
[----:B------:R-:W-:Y:S03]  /*3ca80*/  STL.64 [R1+0x138], R18 ;  /* 0x0001381201007387 */ /* 0x000fe60000100a00 */
[----:B0-----:R-:W4:Y:S01]  /*3ca90*/  LDL.LU.64 R16, [R1+0x3040] ;  /* 0x0030400001107983 */ /* 0x001f220000300a00 */
[----:B--2---:R-:W-:Y:S02]  /*3caa0*/  STL.64 [R1+0x2ff0], R6 ;  /* 0x002ff00601007387 */ /* 0x004fe40000100a00 */
[----:B------:R0:W-:Y:S02]  /*3cab0*/  STL.64 [R1+0x2fe8], R4 ;  /* 0x002fe80401007387 */ /* 0x0001e40000100a00 */
[----:B0-----:R-:W2:Y:S01]  /*3cac0*/  LDL.LU R4, [R1+0xe0] ;  /* 0x0000e00001047983 */ /* 0x001ea20000300800 */
[----:B------:R-:W2:Y:S02]  /*3cad0*/  LDL.LU R5, [R1+0xe4] ;  /* 0x0000e40001057983 */ /* 0x000ea40000300800 */
[----:B------:R-:W2:Y:S02]  /*3cae0*/  LDL.LU R6, [R1+0xe8] ;  /* 0x0000e80001067983 */ /* 0x000ea40000300800 */
[----:B------:R-:W2:Y:S01]  /*3caf0*/  LDL.LU R7, [R1+0xec] ;  /* 0x0000ec0001077983 */ /* 0x000ea20000300800 */
[C---:B----4-:R-:W-:Y:S01]  /*3cb00*/  HMMA.16816.F32 R16, R8.reuse, R16, R12 ;  /* 0x000000100810723c */ /* 0x050fe2000000180c */
[----:B------:R-:W3:Y:S11]  /*3cb10*/  LDL.LU.64 R12, [R1+0x3038] ;  /* 0x00303800010c7983 */ /* 0x000ef60000300a00 */
[----:B------:R-:W-:Y:S11]  /*3cb20*/  @!UPT UIADD3 URZ, URZ, URZ, URZ ;  /* 0x0000003f3f3ff290 */ /* 0x000ff6000fffe03f */
[----:B------:R-:W-:Y:S01]  /*3cb30*/  STL.64 [R1+0x120], R16 ;  /* 0x0001201001007387 */ /* 0x000fe20000100a00 */
[----:B------:R0:W-:Y:S03]  /*3cb40*/  STL.64 [R1+0x128], R18 ;  /* 0x0001281201007387 */ /* 0x0001e60000100a00 */
[----:B0-----:R-:W3:Y:S01]  /*3cb50*/  LDL.LU.64 R18, [R1+0x3030] ;  /* 0x0030300001127983 */ /* 0x001ee20000300a00 */
[----:B------:R-:W3:Y:S02]  /*3cb60*/  LDL.LU.64 R16, [R1+0x3028] ;  /* 0x0030280001107983 */ /* 0x000ee40000300a00 */
[----:B---3--:R-:W-:Y:S01]  /*3cb70*/  HMMA.16816.F32 R8, R8, R12, R16 ;  /* 0x0000000c0808723c */ /* 0x008fe20000001810 */
[----:B------:R-:W3:Y:S01]  /*3cb80*/  LDL.LU.64 R18, [R1+0x3020] ;  /* 0x0030200001127983 */ /* 0x000ee20000300a00 */
[----:B------:R-:W3:Y:S02]  /*3cb90*/  LDL.LU.64 R16, [R1+0x3018] ;  /* 0x0030180001107983 */ /* 0x000ee40000300a00 */
[----:B------:R0:W-:Y:S03]  /*3cba0*/  STL.64 [R1+0x2fb0], R12 ;  /* 0x002fb00c01007387 */ /* 0x0001e60000100a00 */
[----:B0-----:R-:W-:-:S02]  /*3cbb0*/  IMAD.MOV.U32 R12, RZ, RZ, R2 ;  /* 0x000000ffff0c7224 */ /* 0x001fc400078e0002 */
[----:B------:R-:W-:Y:S02]  /*3cbc0*/  IMAD.MOV.U32 R13, RZ, RZ, R0 ;  /* 0x000000ffff0d7224 */ /* 0x000fe400078e0000 */
[----:B------:R-:W-:Y:S11]  /*3cbd0*/  IMAD.MOV.U32 R2, RZ, RZ, R24 ;  /* 0x000000ffff027224 */ /* 0x000ff600078e0018 */
[----:B------:R-:W-:Y:S01]  /*3cbe0*/  @!UPT UIADD3 URZ, URZ, URZ, URZ ;  /* 0x0000003f3f3ff290 */ /* 0x000fe2000fffe03f */
[----:B------:R0:W-:Y:S01]  /*3cbf0*/  STL.64 [R1+0xb0], R8 ;  /* 0x0000b00801007387 */ /* 0x0001e20000100a00 */
[----:B------:R-:W-:Y:S02]  /*3cc00*/  STL.64 [R1+0xb8], R10 ;  /* 0x0000b80a01007387 */ /* 0x000fe40000100a00 */
[----:B------:R-:W-:Y:S01]  /*3cc10*/  IMAD.MOV.U32 R0, RZ, RZ, R25 ;  /* 0x000000ffff007224 */ /* 0x000fe200078e0019 */
[----:B0-----:R-:W4:Y:S01]  /*3cc20*/  LDL.64 R8, [R1] ;  /* 0x0000000001087983 */ /* 0x001f220000100a00 */
        /* <DEDUP_REMOVED lines=8> */
[C---:B---3--:R-:W-:Y:S11]  /*3ccb0*/  HMMA.16816.F32 R20, R16.reuse, R24, R20 ;  /* 0x000000181014723c */ /* 0x048ff60000001814 */
[----:B------:R-:W-:Y:S11]  /*3ccc0*/  @!UPT UIADD3 URZ, URZ, URZ, URZ ;  /* 0x0000003f3f3ff290 */ /* 0x000ff6000fffe03f */
[----:B------:R-:W-:Y:S01]  /*3ccd0*/  @!UPT UIADD3 URZ, URZ, URZ, URZ ;  /* 0x0000003f3f3ff290 */ /* 0x000fe2000fffe03f */
[----:B------:R0:W-:Y:S01]  /*3cce0*/  STL.64 [R1+0xf0], R20 ;  /* 0x0000f01401007387 */ /* 0x0001e20000100a00 */
[----:B------:R-:W-:Y:S03]  /*3ccf0*/  STL.64 [R1+0xf8], R22 ;  /* 0x0000f81601007387 */ /* 0x000fe60000100a00 */
[----:B0-----:R-:W2:Y:S01]  /*3cd00*/  LDL.LU.64 R20, [R1+0x2ff8] ;  /* 0x002ff80001147983 */ /* 0x001ea20000300a00 */
[----:B------:R0:W-:Y:S03]  /*3cd10*/  STL.64 [R1+0x2f88], R24 ;  /* 0x002f881801007387 */ /* 0x0001e60000100a00 */
[----:B0-----:R-:W3:Y:S01]  /*3cd20*/  LDL.LU R24, [R1+0x200] ;  /* 0x0002000001187983 */ /* 0x001ee20000300800 */
[----:B------:R-:W3:Y:S02]  /*3cd30*/  LDL.LU R25, [R1+0x204] ;  /* 0x0002040001197983 */ /* 0x000ee40000300800 */
[----:B------:R-:W3:Y:S02]  /*3cd40*/  LDL.LU R26, [R1+0x208] ;  /* 0x00020800011a7983 */ /* 0x000ee40000300800 */
[----:B------:R-:W3:Y:S01]  /*3cd50*/  LDL.LU R27, [R1+0x20c] ;  /* 0x00020c00011b7983 */ /* 0x000ee20000300800 */
        /* <DEDUP_REMOVED lines=8> */
[----:B------:R-:W4:Y:S02]  /*3cde0*/  LDL.LU.64 R22, [R1+0x2fe0] ;  /* 0x002fe00001167983 */ /* 0x000f240000300a00 */
[----:B------:R-:W4:Y:S02]  /*3cdf0*/  LDL.LU.64 R20, [R1+0x2fd8] ;  /* 0x002fd80001147983 */ /* 0x000f240000300a00 */
[C---:B----4-:R-:W-:Y:S11]  /*3ce00*/  HMMA.16816.F32 R20, R16.reuse, R8, R20 ;  /* 0x000000081014723c */ /* 0x050ff60000001814 */
[----:B------:R-:W-:Y:S11]  /*3ce10*/  @!UPT UIADD3 URZ, URZ, URZ, URZ ;  /* 0x0000003f3f3ff290 */ /* 0x000ff6000fffe03f */
[----:B------:R-:W-:Y:S01]  /*3ce20*/  @!UPT UIADD3 URZ, URZ, URZ, URZ ;  /* 0x0000003f3f3ff290 */ /* 0x000fe2000fffe03f */
[----:B------:R-:W-:Y:S01]  /*3ce30*/  STL.64 [R1+0xd0], R20 ;  /* 0x0000d01401007387 */ /* 0x000fe20000100a00 */
[----:B------:R0:W-:Y:S03]  /*3ce40*/  STL.64 [R1+0xd8], R22 ;  /* 0x0000d81601007387 */ /* 0x0001e60000100a00 */
[----:B0-----:R-:W2:Y:S01]  /*3ce50*/  LDL.LU.64 R22, [R1+0x2fd0] ;  /* 0x002fd00001167983 */ /* 0x001ea20000300a00 */
[----:B------:R-:W2:Y:S01]  /*3ce60*/  LDL.LU.64 R20, [R1+0x2fc8] ;  /* 0x002fc80001147983 */ /* 0x000ea20000300a00 */
[C---:B---3--:R-:W-:Y:S01]  /*3ce70*/  HMMA.16816.F32 R24, R16.reuse, R12, R24 ;  /* 0x0000000c1018723c */ /* 0x048fe20000001818 */
[----:B------:R-:W-:Y:S11]  /*3ce80*/  STL.64 [R1+0x2f68], R8 ;  /* 0x002f680801007387 */ /* 0x000ff60000100a00 */
[----:B------:R-:W-:Y:S11]  /*3ce90*/  @!UPT UIADD3 URZ, URZ, URZ, URZ ;  /* 0x0000003f3f3ff290 */ /* 0x000ff6000fffe03f */
[----:B------:R-:W-:Y:S01]  /*3cea0*/  STL.64 [R1+0x200], R24 ;  /* 0x0002001801007387 */ /* 0x000fe20000100a00 */
[----:B------:R-:W-:Y:S01]  /*3ceb0*/  STL.64 [R1+0x208], R26 ;  /* 0x0002081a01007387 */ /* 0x000fe20000100a00 */
[----:B--2---:R-:W-:Y:S11]  /*3cec0*/  HMMA.16816.F32 R12, R16, R4, R20 ;  /* 0x00000004100c723c */ /* 0x004ff60000001814 */
[----:B------:R-:W-:Y:S11]  /*3ced0*/  @!UPT UIADD3 URZ, URZ, URZ, URZ ;  /* 0x0000003f3f3ff290 */ /* 0x000ff6000fffe03f */
[----:B------:R-:W-:Y:S01]  /*3cee0*/  @!UPT UIADD3 URZ, URZ, URZ, URZ ;  /* 0x0000003f3f3ff290 */ /* 0x000fe2000fffe03f */
[----:B------:R0:W-:Y:S01]  /*3cef0*/  STL.64 [R1+0x2b0], R12 ;  /* 0x0002b00c01007387 */ /* 0x0001e20000100a00 */
[----:B------:R-:W-:Y:S03]  /*3cf00*/  STL.64 [R1+0x2b8], R14 ;  /* 0x0002b80e01007387 */ /* 0x000fe60000100a00 */
[----:B0-----:R-:W2:Y:S01]  /*3cf10*/  LDL.64 R12, [R1+0x50] ;  /* 0x00005000010c7983 */ /* 0x001ea20000100a00 */
[----:B------:R-:W3:Y:S02]  /*3cf20*/  LDL.LU R20, [R1+0x4b0] ;  /* 0x0004b00001147983 */ /* 0x000ee40000300800 */
[----:B------:R-:W3:Y:S02]  /*3cf30*/  LDL.LU R21, [R1+0x4b4] ;  /* 0x0004b40001157983 */ /* 0x000ee40000300800 */
[----:B------:R-:W4:Y:S01]  /*3cf40*/  LDL.LU R22, [R1+0x4b8] ;  /* 0x0004b80001167983 */ /* 0x000f220000300800 */
[----:B------:R-:W4:Y:S01]  /*3cf50*/  LDL.LU R23, [R1+0x4bc] ;  /* 0x0004bc0001177983 */ /* 0x000f220000300800 */
[----:B------:R-:W-:-:S02]  /*3cf60*/  IMAD.MOV.U32 R8, RZ, RZ, R10 ;  /* 0x000000ffff087224 */ /* 0x000fc400078e000a */
[----:B------:R-:W-:Y:S01]  /*3cf70*/  IMAD.MOV.U32 R9, RZ, RZ, R3 ;  /* 0x000000ffff097224 */ /* 0x000fe200078e0003 */
[----:B----4-:R-:W-:Y:S01]  /*3cf80*/  STL.64 [R1+0x2fc0], R22 ;  /* 0x002fc01601007387 */ /* 0x010fe20000100a00 */
[----:B---3--:R0:W-:Y:S03]  /*3cf90*/  STL.64 [R1+0x2fb8], R20 ;  /* 0x002fb81401007387 */ /* 0x0081e60000100a00 */
[----:B0-----:R-:W2:Y:S01]  /*3cfa0*/  LDL.LU R20, [R1+0x4c0] ;  /* 0x0004c00001147983 */ /* 0x001ea20000300800 */
[----:B------:R-:W2:Y:S02]  /*3cfb0*/  LDL.LU R21, [R1+0x4c4] ;  /* 0x0004c40001157983 */ /* 0x000ea40000300800 */
[----:B------:R-:W2:Y:S02]  /*3cfc0*/  LDL.LU R22, [R1+0x4c8] ;  /* 0x0004c80001167983 */ /* 0x000ea40000300800 */
[----:B------:R-:W2:Y:S01]  /*3cfd0*/  LDL.LU R23, [R1+0x4cc] ;  /* 0x0004cc0001177983 */ /* 0x000ea20000300800 */
[----:B------:R0:W-:Y:S04]  /*3cfe0*/  STL.64 [R1+0x2f80], R8 ;  /* 0x002f800801007387 */ /* 0x0001e80000100a00 */
[----:B0-----:R-:W3:Y:S01]  /*3cff0*/  LDL.LU R8, [R1+0x490] ;  /* 0x0004900001087983 */ /* 0x001ee20000300800 */
[----:B------:R-:W3:Y:S02]  /*3d000*/  LDL.LU R9, [R1+0x494] ;  /* 0x0004940001097983 */ /* 0x000ee40000300800 */
[----:B------:R-:W4:Y:S02]  /*3d010*/  LDL.LU R10, [R1+0x498] ;  /* 0x00049800010a7983 */ /* 0x000f240000300800 */
[----:B------:R-:W4:Y:S02]  /*3d020*/  LDL.LU R11, [R1+0x49c] ;  /* 0x00049c00010b7983 */ /* 0x000f240000300800 */
[----:B----4-:R-:W-:Y:S01]  /*3d030*/  STL.64 [R1+0x2f98], R10 ;  /* 0x002f980a01007387 */ /* 0x010fe20000100a00 */
[----:B---3--:R0:W-:Y:S03]  /*3d040*/  STL.64 [R1+0x2f90], R8 ;  /* 0x002f900801007387 */ /* 0x0081e60000100a00 */
[----:B0-----:R-:W3:Y:S01]  /*3d050*/  LDL.LU R8, [R1+0x4a0] ;  /* 0x0004a00001087983 */ /* 0x001ee20000300800 */
[----:B------:R-:W3:Y:S02]  /*3d060*/  LDL.LU R9, [R1+0x4a4] ;  /* 0x0004a40001097983 */ /* 0x000ee40000300800 */
[----:B------:R-:W3:Y:S02]  /*3d070*/  LDL.LU R10, [R1+0x4a8] ;  /* 0x0004a800010a7983 */ /* 0x000ee40000300800 */
[----:B------:R-:W3:Y:S01]  /*3d080*/  LDL.LU R11, [R1+0x4ac] ;  /* 0x0004ac00010b7983 */ /* 0x000ee20000300800 */
[----:B------:R-:W-:Y:S01]  /*3d090*/  STL.64 [R1+0x2f48], R6 ;  /* 0x002f480601007387 */ /* 0x000fe20000100a00 */
[----:B------:R0:W-:Y:S03]  /*3d0a0*/  STL.64 [R1+0x2f40], R4 ;  /* 0x002f400401007387 */ /* 0x0001e60000100a00 */
[----:B0-----:R-:W4:Y:S01]  /*3d0b0*/  LDL.64 R4, [R1+0x30] ;  /* 0x0000300001047983 */ /* 0x001f220000100a00 */
[----:B--2---:R-:W-:Y:S03]  /*3d0c0*/  HMMA.16816.F32 R20, R16, R12, R20 ;  /* 0x0000000c1014723c */ /* 0x004fe60000001814 */
[----:B----4-:R0:W-:Y:S04]  /*3d0d0*/  STL.64 [R1+0x2f60], R4 ;  /* 0x002f600401007387 */ /* 0x0101e80000100a00 */
[----:B0-----:R-:W2:Y:S01]  /*3d0e0*/  LDL.LU R4, [R1+0x430] ;  /* 0x0004300001047983 */ /* 0x001ea20000300800 */
[----:B------:R-:W2:Y:S02]  /*3d0f0*/  LDL.LU R5, [R1+0x434] ;  /* 0x0004340001057983 */ /* 0x000ea40000300800 */
[----:B------:R-:W4:Y:S02]  /*3d100*/  LDL.LU R6, [R1+0x438] ;  /* 0x0004380001067983 */ /* 0x000f240000300800 */
[----:B------:R-:W4:Y:S02]  /*3d110*/  LDL.LU R7, [R1+0x43c] ;  /* 0x00043c0001077983 */ /* 0x000f240000300800 */
[----:B------:R-:W-:-:S02]  /*3d120*/  IMAD.MOV.U32 R24, RZ, RZ, R2 ;  /* 0x000000ffff187224 */ /* 0x000fc400078e0002 */
[----:B------:R-:W-:Y:S02]  /*3d130*/  IMAD.MOV.U32 R25, RZ, RZ, R0 ;  /* 0x000000ffff197224 */ /* 0x000fe400078e0000 */
[----:B------:R-:W-:Y:S02]  /*3d140*/  IMAD.MOV.U32 R2, RZ, RZ, R12 ;  /* 0x000000ffff027224 */ /* 0x000fe400078e000c */
[----:B------:R-:W-:Y:S01]  /*3d150*/  IMAD.MOV.U32 R0, RZ, RZ, R13 ;  /* 0x000000ffff007224 */ /* 0x000fe200078e000d */
        /* <DEDUP_REMOVED lines=9> */
[----:B------:R-:W4:Y:S02]  /*3d1f0*/  LDL.LU.64 R20, [R1+0x2fb8] ;  /* 0x002fb80001147983 */ /* 0x000f240000300a00 */
[----:B------:R-:W4:Y:S02]  /*3d200*/  LDL.LU.64 R12, [R1+0x2fb0] ;  /* 0x002fb000010c7983 */ /* 0x000f240000300a00 */
[----:B----4-:R-:W-:Y:S01]  /*3d210*/  HMMA.16816.F32 R16, R16, R12, R20 ;  /* 0x0000000c1010723c */ /* 0x010fe20000001814 */
[----:B------:R-:W3:Y:S01]  /*3d220*/  LDL.LU.64 R22, [R1+0x2fa8] ;  /* 0x002fa80001167983 */ /* 0x000ee20000300a00 */
[----:B------:R-:W3:Y:S02]  /*3d230*/  LDL.LU.64 R20, [R1+0x2fa0] ;  /* 0x002fa00001147983 */ /* 0x000ee40000300a00 */
[----:B------:R0:W-:Y:S02]  /*3d240*/  STL.64 [R1+0x2f38], R12 ;  /* 0x002f380c01007387 */ /* 0x0001e40000100a00 */
[----:B0-----:R-:W4:Y:S11]  /*3d250*/  LDL.LU R12, [R1+0x400] ;  /* 0x00040000010c7983 */ /* 0x001f360000300800 */
[----:B------:R-:W-:Y:S06]  /*3d260*/  @!UPT UIADD3 URZ, URZ, URZ, URZ ;  /* 0x0000003f3f3ff290 */ /* 0x000fec000fffe03f */
[----:B------:R-:W-:Y:S01]  /*3d270*/  STL.64 [R1+0x3e0], R16 ;  /* 0x0003e01001007387 */ /* 0x000fe20000100a00 */
[----:B------:R-:W-:Y:S02]  /*3d280*/  STL.64 [R1+0x3e8], R18 ;  /* 0x0003e81201007387 */ /* 0x000fe40000100a00 */
[----:B------:R-:W4:Y:S02]  /*3d290*/  LDL.LU R13, [R1+0x404] ;  /* 0x00040400010d7983 */ /* 0x000f240000300800 */
[----:B------:R-:W2:Y:S01]  /*3d2a0*/  LDL.LU R14, [R1+0x408] ;  /* 0x00040800010e7983 */ /* 0x000ea20000300800 */
[----:B------:R-:W2:Y:S04]  /*3d2b0*/  LDL.LU R15, [R1+0x40c] ;  /* 0x00040c00010f7983 */ /* 0x000ea80000300800 */
[----:B--2---:R-:W-:Y:S01]  /*3d2c0*/  STL.64 [R1+0x2f58], R14 ;  /* 0x002f580e01007387 */ /* 0x004fe20000100a00 */
[----:B----4-:R0:W-:Y:S03]  /*3d2d0*/  STL.64 [R1+0x2f50], R12 ;  /* 0x002f500c01007387 */ /* 0x0101e60000100a00 */
[----:B0-----:R-:W2:Y:S01]  /*3d2e0*/  LDL.LU R12, [R1+0x420] ;  /* 0x00042000010c7983 */ /* 0x001ea20000300800 */
[----:B------:R-:W2:Y:S02]  /*3d2f0*/  LDL.LU R13, [R1+0x424] ;  /* 0x00042400010d7983 */ /* 0x000ea40000300800 */
[----:B------:R-:W2:Y:S02]  /*3d300*/  LDL.LU R14, [R1+0x428] ;  /* 0x00042800010e7983 */ /* 0x000ea40000300800 */
[----:B------:R-:W2:Y:S01]  /*3d310*/  LDL.LU R15, [R1+0x42c] ;  /* 0x00042c00010f7983 */ /* 0x000ea20000300800 */
[----:B------:R-:W4:Y:S01]  /*3d320*/  LDL R19, [R1+0x139c] ;  /* 0x00139c0001137983 */ /* 0x000f220000100800 */
[C---:B---3--:R-:W-:Y:S03]  /*3d330*/  HMMA.16816.F32 R24, R20.reuse, R24, R8 ;  /* 0x000000181418723c */ /* 0x048fe60000001808 */
[----:B----4-:R-:W-:Y:S01]  /*3d340*/  STL [R1+0x2e68], R19 ;  /* 0x002e681301007387 */ /* 0x010fe20000100800 */
[----:B------:R-:W3:Y:S02]  /*3d350*/  LDL.LU.64 R10, [R1+0x2f98] ;  /* 0x002f9800010a7983 */ /* 0x000ee40000300a00 */
[----:B------:R-:W3:Y:S11]  /*3d360*/  LDL.LU.64 R8, [R1+0x2f90] ;  /* 0x002f900001087983 */ /* 0x000ef60000300a00 */
[----:B------:R-:W-:Y:S06]  /*3d370*/  @!UPT UIADD3 URZ, URZ, URZ, URZ ;  /* 0x0000003f3f3ff290 */ /* 0x000fec000fffe03f */
[----:B------:R0:W-:Y:S01]  /*3d380*/  STL.64 [R1+0x460], R24 ;  /* 0x0004601801007387 */ /* 0x0001e20000100a00 */
[----:B------:R3:W-:Y:S04]  /*3d390*/  STL.64 [R1+0x468], R26 ;  /* 0x0004681a01007387 */ /* 0x0007e80000100a00 */
[----:B0-----:R-:W3:Y:S02]  /*3d3a0*/  LDL.LU.64 R24, [R1+0x2f88] ;  /* 0x002f880001187983 */ /* 0x001ee40000300a00 */
[C---:B---3--:R-:W-:Y:S02]  /*3d3b0*/  HMMA.16816.F32 R24, R20.reuse, R24, R8 ;  /* 0x000000181418723c */ /* 0x048fe40000001808 */
[----:B------:R-:W3:Y:S11]  /*3d3c0*/  LDL.LU.64 R8, [R1+0x2f80] ;  /* 0x002f800001087983 */ /* 0x000ef60000300a00 */
[----:B------:R-:W-:Y:S10]  /*3d3d0*/  @!UPT UIADD3 URZ, URZ, URZ, URZ ;  /* 0x0000003f3f3ff290 */ /* 0x000ff4000fffe03f */
[----:B------:R0:W-:Y:S01]  /*3d3e0*/  STL.64 [R1+0x450], R24 ;  /* 0x0004501801007387 */ /* 0x0001e20000100a00 */
[----:B------:R1:W-:Y:S03]  /*3d3f0*/  STL.64 [R1+0x458], R26 ;  /* 0x0004581a01007387 */ /* 0x0003e60000100a00 */
[----:B0-----:R-:W4:Y:S01]  /*3d400*/  LDL.LU R24, [R1+0x3c0] ;  /* 0x0003c00001187983 */ /* 0x001f220000300800 */
[----:B------:R-:W4:Y:S02]  /*3d410*/  LDL.LU R25, [R1+0x3c4] ;  /* 0x0003c40001197983 */ /* 0x000f240000300800 */
[----:B-1----:R-:W4:Y:S02]  /*3d420*/  LDL.LU R26, [R1+0x3c8] ;  /* 0x0003c800011a7983 */ /* 0x002f240000300800 */
[----:B------:R-:W4:Y:S01]  /*3d430*/  LDL.LU R27, [R1+0x3cc] ;  /* 0x0003cc00011b7983 */ /* 0x000f220000300800 */
[C---:B---3--:R-:W-:Y:S01]  /*3d440*/  HMMA.16816.F32 R8, R20.reuse, R8, R4 ;  /* 0x000000081408723c */ /* 0x048fe20000001804 */
[----:B------:R-:W3:Y:S01]  /*3d450*/  LDL.LU.64 R6, [R1+0x2f78] ;  /* 0x002f780001067983 */ /* 0x000ee20000300a00 */
[----:B------:R-:W3:Y:S11]  /*3d460*/  LDL.LU.64 R4, [R1+0x2f70] ;  /* 0x002f700001047983 */ /* 0x000ef60000300a00 */
[----:B------:R-:W-:Y:S10]  /*3d470*/  @!UPT UIADD3 URZ, URZ, URZ, URZ ;  /* 0x0000003f3f3ff290 */ /* 0x000ff4000fffe03f */
[----:B------:R0:W-:Y:S01]  /*3d480*/  STL.64 [R1+0x440], R8 ;  /* 0x0004400801007387 */ /* 0x0001e20000100a00 */
[----:B------:R-:W-:Y:S03]  /*3d490*/  STL.64 [R1+0x448], R10 ;  /* 0x0004480a01007387 */ /* 0x000fe60000100a00 */
[----:B0-----:R-:W3:Y:S02]  /*3d4a0*/  LDL.LU.64 R8, [R1+0x2f68] ;  /* 0x002f680001087983 */ /* 0x001ee40000300a00 */
[C---:B---3--:R-:W-:Y:S11]  /*3d4b0*/  HMMA.16816.F32 R4, R20.reuse, R8, R4 ;  /* 0x000000081404723c */ /* 0x048ff60000001804 */
[----:B------:R-:W-:Y:S11]  /*3d4c0*/  @!UPT UIADD3 URZ, URZ, URZ, URZ ;  /* 0x0000003f3f3ff290 */ /* 0x000ff6000fffe03f */
[----:B------:R-:W-:Y:S01]  /*3d4d0*/  @!UPT UIADD3 URZ, URZ, URZ, URZ ;  /* 0x0000003f3f3ff290 */ /* 0x000fe2000fffe03f */
[----:B------:R0:W-:Y:S01]  /*3d4e0*/  STL.64 [R1+0x430], R4 ;  /* 0x0004300401007387 */ /* 0x0001e20000100a00 */
[----:B------:R-:W-:Y:S03]  /*3d4f0*/  STL.64 [R1+0x438], R6 ;  /* 0x0004380601007387 */ /* 0x000fe60000100a00 */
[----:B0-----:R-:W2:Y:S01]  /*3d500*/  LDL.LU.64 R4, [R1+0x2f60] ;  /* 0x002f600001047983 */ /* 0x001ea20000300a00 */
[----:B------:R0:W-:Y:S02]  /*3d510*/  STL.64 [R1+0x2f08], R8 ;  /* 0x002f080801007387 */ /* 0x0001e40000100a00 */
[----:B------:R-:W-:Y:S02]  /*3d520*/  IMAD.MOV.U32 R16, RZ, RZ, R2 ;  /* 0x000000ffff107224 */ /* 0x000fe400078e0002 */
[----:B------:R-:W-:Y:S01]  /*3d530*/  IMAD.MOV.U32 R17, RZ, RZ, R0 ;  /* 0x000000ffff117224 */ /* 0x000fe200078e0000 */
        /* <DEDUP_REMOVED lines=13> */
[----:B------:R-:W3:Y:S02]  /*3d610*/  LDL.LU.64 R4, [R1+0x2f40] ;  /* 0x002f400001047983 */ /* 0x000ee40000300a00 */
[C---:B---3--:R-:W-:Y:S11]  /*3d620*/  HMMA.16816.F32 R8, R20.reuse, R4, R8 ;  /* 0x000000041408723c */ /* 0x048ff60000001808 */
[----:B------:R-:W-:Y:S11]  /*3d630*/  @!UPT UIADD3 URZ, URZ, URZ, URZ ;  /* 0x0000003f3f3ff290 */ /* 0x000ff6000fffe03f */
[----:B------:R-:W-:Y:S01]  /*3d640*/  @!UPT UIADD3 URZ, URZ, URZ, URZ ;  /* 0x0000003f3f3ff290 */ /* 0x000fe2000fffe03f */
[----:B------:R0:W-:Y:S01]  /*3d650*/  STL.64 [R1+0x410], R8 ;  /* 0x0004100801007387 */ /* 0x0001e20000100a00 */
[----:B------:R-:W-:Y:S03]  /*3d660*/  STL.64 [R1+0x418], R10 ;  /* 0x0004180a01007387 */ /* 0x000fe60000100a00 */
[----:B0-----:R-:W3:Y:S04]  /*3d670*/  LDL.64 R8, [R1+0x20] ;  /* 0x0000200001087983 */ /* 0x001ee80000100a00 */
[----:B---3--:R0:W-:Y:S04]  /*3d680*/  STL.64 [R1+0x2f10], R8 ;  /* 0x002f100801007387 */ /* 0x0081e80000100a00 */
[----:B0-----:R-:W3:Y:S01]  /*3d690*/  LDL.64 R8, [R1+0x40] ;  /* 0x0000400001087983 */ /* 0x001ee20000100a00 */
[----:B--2---:R-:W-:Y:S02]  /*3d6a0*/  STL.64 [R1+0x2ef8], R6 ;  /* 0x002ef80601007387 */ /* 0x004fe40000100a00 */
[----:B------:R0:W-:Y:S02]  /*3d6b0*/  STL.64 [R1+0x2ef0], R4 ;  /* 0x002ef00401007387 */ /* 0x0001e40000100a00 */
[----:B0-----:R-:W2:Y:S01]  /*3d6c0*/  LDL.LU R4, [R1+0x480] ;  /* 0x0004800001047983 */ /* 0x001ea20000300800 */
[----:B------:R-:W2:Y:S02]  /*3d6d0*/  LDL.LU R5, [R1+0x484] ;  /* 0x0004840001057983 */ /* 0x000ea40000300800 */
[----:B------:R-:W2:Y:S02]  /*3d6e0*/  LDL.LU R6, [R1+0x488] ;  /* 0x0004880001067983 */ /* 0x000ea40000300800 */
[----:B------:R-:W2:Y:S01]  /*3d6f0*/  LDL.LU R7, [R1+0x48c] ;  /* 0x00048c0001077983 */ /* 0x000ea20000300800 */
[C---:B------:R-:W-:Y:S01]  /*3d700*/  HMMA.16816.F32 R16, R20.reuse, R16, R12 ;  /* 0x000000101410723c */ /* 0x040fe2000000180c */
[----:B--2---:R-:W-:Y:S01]  /*3d710*/  STL.64 [R1+0x2f20], R6 ;  /* 0x002f200601007387 */ /* 0x004fe20000100a00 */
[----:B------:R0:W-:Y:S03]  /*3d720*/  STL.64 [R1+0x2f18], R4 ;  /* 0x002f180401007387 */ /* 0x0001e60000100a00 */
[----:B0-----:R-:W3:Y:S01]  /*3d730*/  LDL.LU R4, [R1+0x3d0] ;  /* 0x0003d00001047983 */ /* 0x001ee20000300800 */
[----:B------:R-:W3:Y:S02]  /*3d740*/  LDL.LU R5, [R1+0x3d4] ;  /* 0x0003d40001057983 */ /* 0x000ee40000300800 */
[----:B------:R-:W3:Y:S02]  /*3d750*/  LDL.LU R6, [R1+0x3d8] ;  /* 0x0003d80001067983 */ /* 0x000ee40000300800 */
[----:B------:R-:W3:Y:S01]  /*3d760*/  LDL.LU R7, [R1+0x3dc] ;  /* 0x0003dc0001077983 */ /* 0x000ee20000300800 */
[----:B------:R-:W4:Y:S11]  /*3d770*/  LDL.LU.64 R12, [R1+0x2f38] ;  /* 0x002f3800010c7983 */ /* 0x000f360000300a00 */
[----:B------:R-:W-:Y:S01]  /*3d780*/  @!UPT UIADD3 URZ, URZ, URZ, URZ ;  /* 0x0000003f3f3ff290 */ /* 0x000fe2000fffe03f */
[----:B------:R0:W-:Y:S02]  /*3d790*/  STL.64 [R1+0x400], R16 ;  /* 0x0004001001007387 */ /* 0x0001e40000100a00 */
[----:B------:R1:W-:Y:S01]  /*3d7a0*/  STL.64 [R1+0x408], R18 ;  /* 0x0004081201007387 */ /* 0x0003e20000100a00 */
[----:B0-----:R-:W2:Y:S01]  /*3d7b0*/  LDL.LU R16, [R1+0x260] ;  /* 0x0002600001107983 */ /* 0x001ea20000300800 */
[----:B------:R-:W2:Y:S02]  /*3d7c0*/  LDL.LU R17, [R1+0x264] ;  /* 0x0002640001117983 */ /* 0x000ea40000300800 */
[----:B-1----:R-:W2:Y:S02]  /*3d7d0*/  LDL.LU R18, [R1+0x268] ;  /* 0x0002680001127983 */ /* 0x002ea40000300800 */
[----:B------:R-:W2:Y:S01]  /*3d7e0*/  LDL.LU R19, [R1+0x26c] ;  /* 0x00026c0001137983 */ /* 0x000ea20000300800 */
[----:B----4-:R-:W-:Y:S01]  /*3d7f0*/  HMMA.16816.F32 R20, R20, R12, R24 ;  /* 0x0000000c1414723c */ /* 0x010fe20000001818 */
[----:B--2---:R-:W-:Y:S01]  /*3d800*/  STL.64 [R1+0x2e78], R18 ;  /* 0x002e781201007387 */ /* 0x004fe20000100a00 */
[----:B------:R0:W-:Y:S03]  /*3d810*/  STL.64 [R1+0x2e70], R16 ;  /* 0x002e701001007387 */ /* 0x0001e60000100a00 */
[----:B0-----:R-:W2:Y:S01]  /*3d820*/  LDL.LU.64 R16, [R1+0x10] ;  /* 0x0000100001107983 */ /* 0x001ea20000300a00 */
[----:B------:R-:W3:Y:S02]  /*3d830*/  LDL.LU.64 R26, [R1+0x2f30] ;  /* 0x002f3000011a7983 */ /* 0x000ee40000300a00 */
[----:B------:R-:W3:Y:S02]  /*3d840*/  LDL.LU.64 R24, [R1+0x2f28] ;  /* 0x002f280001187983 */ /* 0x000ee40000300a00 */
[----:B------:R0:W-:Y:S02]  /*3d850*/  STL.64 [R1+0x2ed0], R12 ;  /* 0x002ed00c01007387 */ /* 0x0001e40000100a00 */
[----:B0-----:R-:W2:Y:S11]  /*3d860*/  LDL.LU R12, [R1+0x3b0] ;  /* 0x0003b000010c7983 */ /* 0x001eb60000300800 */
[----:B------:R0:W-:Y:S02]  /*3d870*/  STL.64 [R1+0x360], R20 ;  /* 0x0003601401007387 */ /* 0x0001e40000100a00 */
[----:B------:R1:W-:Y:S02]  /*3d880*/  STL.64 [R1+0x368], R22 ;  /* 0x0003681601007387 */ /* 0x0003e40000100a00 */
[----:B------:R-:W2:Y:S01]  /*3d890*/  LDL.LU R13, [R1+0x3b4] ;  /* 0x0003b400010d7983 */ /* 0x000ea20000300800 */
[----:B------:R-:W2:Y:S01]  /*3d8a0*/  LDL.LU R14, [R1+0x3b8] ;  /* 0x0003b800010e7983 */ /* 0x000ea20000300800 */
[----:B------:R-:W2:Y:S03]  /*3d8b0*/  LDL.LU R15, [R1+0x3bc] ;  /* 0x0003bc00010f7983 */ /* 0x000ea60000300800 */
[----:B0-----:R-:W4:Y:S01]  /*3d8c0*/  LDL.LU R20, [R1+0x240] ;  /* 0x0002400001147983 */ /* 0x001f220000300800 */
[----:B------:R-:W4:Y:S02]  /*3d8d0*/  LDL.LU R21, [R1+0x244] ;  /* 0x0002440001157983 */ /* 0x000f240000300800 */
[----:B-1----:R-:W2:Y:S02]  /*3d8e0*/  LDL.LU R22, [R1+0x248] ;  /* 0x0002480001167983 */ /* 0x002ea40000300800 */
[----:B------:R-:W2:Y:S01]  /*3d8f0*/  LDL.LU R23, [R1+0x24c] ;  /* 0x00024c0001177983 */ /* 0x000ea20000300800 */
[----:B---3--:R-:W-:Y:S01]  /*3d900*/  HMMA.16816.F32 R4, R24, R8, R4 ;  /* 0x000000081804723c */ /* 0x008fe20000001804 */
[----:B--2---:R-:W-:Y:S01]  /*3d910*/  STL.64 [R1+0x2e50], R22 ;  /* 0x002e501601007387 */ /* 0x004fe20000100a00 */
[----:B----4-:R0:W-:Y:S02]  /*3d920*/  STL.64 [R1+0x2e48], R20 ;  /* 0x002e481401007387 */ /* 0x0101e40000100a00 */
[----:B0-----:R-:W-:-:S02]  /*3d930*/  IMAD.MOV.U32 R20, RZ, RZ, R2 ;  /* 0x000000ffff147224 */ /* 0x001fc400078e0002 */
[----:B------:R-:W-:-:S05]  /*3d940*/  IMAD.MOV.U32 R21, RZ, RZ, R0 ;  /* 0x000000ffff157224 */ /* 0x000fca00078e0000 */
[----:B------:R0:W-:Y:S01]  /*3d950*/  STL.64 [R1+0x2f00], R20 ;  /* 0x002f001401007387 */ /* 0x0001e20000100a00 */
[----:B------:R-:W-:Y:S02]  /*3d960*/  IMAD.MOV.U32 R2, RZ, RZ, R8 ;  /* 0x000000ffff027224 */ /* 0x000fe400078e0008 */
[----:B------:R-:W-:Y:S01]  /*3d970*/  IMAD.MOV.U32 R0, RZ, RZ, R9 ;  /* 0x000000ffff007224 */ /* 0x000fe200078e0009 */
[----:B0-----:R-:W2:Y:S01]  /*3d980*/  LDL.LU R20, [R1+0x3a0] ;  /* 0x0003a00001147983 */ /* 0x001ea20000300800 */
[----:B------:R-:W2:Y:S02]  /*3d990*/  LDL.LU R21, [R1+0x3a4] ;  /* 0x0003a40001157983 */ /* 0x000ea40000300800 */
[----:B------:R-:W2:Y:S02]  /*3d9a0*/  LDL.LU R22, [R1+0x3a8] ;  /* 0x0003a80001167983 */ /* 0x000ea40000300800 */
[----:B------:R-:W2:Y:S03]  /*3d9b0*/  LDL.LU R23, [R1+0x3ac] ;  /* 0x0003ac0001177983 */ /* 0x000ea60000300800 */
[----:B------:R-:W-:Y:S01]  /*3d9c0*/  STL.64 [R1+0x3d0], R4 ;  /* 0x0003d00401007387 */ /* 0x000fe20000100a00 */
[----:B------:R0:W-:Y:S03]  /*3d9d0*/  STL.64 [R1+0x3d8], R6 ;  /* 0x0003d80601007387 */ /* 0x0001e60000100a00 */
[----:B0-----:R-:W3:Y:S01]  /*3d9e0*/  LDL.LU.64 R6, [R1+0x2f20] ;  /* 0x002f200001067983 */ /* 0x001ee20000300a00 */
[----:B------:R-:W3:Y:S02]  /*3d9f0*/  LDL.LU.64 R4, [R1+0x2f18] ;  /* 0x002f180001047983 */ /* 0x000ee40000300a00 */
[----:B------:R-:W3:Y:S01]  /*3da00*/  LDL.LU.64 R8, [R1+0x2f10] ;  /* 0x002f100001087983 */ /* 0x000ee20000300a00 */
[C---:B------:R-:W-:Y:S08]  /*3da10*/  HMMA.16816.F32 R12, R24.reuse, R16, R12 ;  /* 0x00000010180c723c */ /* 0x040ff0000000180c */
[----:B---3--:R-:W-:Y:S01]  /*3da20*/  HMMA.16816.F32 R4, R24, R8, R4 ;  /* 0x000000081804723c */ /* 0x008fe20000001804 */
[----:B------:R-:W-:Y:S11]  /*3da30*/  IMAD.MOV.U32 R3, RZ, RZ, R9 ;  /* 0x000000ffff037224 */ /* 0x000ff600078e0009 */
[----:B------:R-:W-:Y:S11]  /*3da40*/  @!UPT UIADD3 URZ, URZ, URZ, URZ ;  /* 0x0000003f3f3ff290 */ /* 0x000ff6000fffe03f */
[----:B------:R0:W-:Y:S01]  /*3da50*/  STL.64 [R1+0x3c0], R4 ;  /* 0x0003c00401007387 */ /* 0x0001e20000100a00 */
[----:B------:R-:W-:Y:S02]  /*3da60*/  STL.64 [R1+0x3c8], R6 ;  /* 0x0003c80601007387 */ /* 0x000fe40000100a00 */
[----:B0-----:R-:W-:Y:S02]  /*3da70*/  IMAD.MOV.U32 R4, RZ, RZ, R8 ;  /* 0x000000ffff047224 */ /* 0x001fe400078e0008 */
[----:B------:R-:W2:Y:S01]  /*3da80*/  LDL.LU.64 R8, [R1+0x2f08] ;  /* 0x002f080001087983 */ /* 0x000ea20000300a00 */
[----:B------:R0:W-:Y:S02]  /*3da90*/  STL.64 [R1+0x2e88], R16 ;  /* 0x002e881001007387 */ /* 0x0001e40000100a00 */
[----:B------:R1:W-:Y:S02]  /*3daa0*/  STL.64 [R1+0x3b0], R12 ;  /* 0x0003b00c01007387 */ /* 0x0003e40000100a00 */
[----:B------:R-:W-:Y:S02]  /*3dab0*/  STL.64 [R1+0x3b8], R14 ;  /* 0x0003b80e01007387 */ /* 0x000fe40000100a00 */
[----:B0-----:R-:W-:-:S02]  /*3dac0*/  IMAD.MOV.U32 R16, RZ, RZ, R4 ;  /* 0x000000ffff107224 */ /* 0x001fc400078e0004 */
[----:B------:R-:W-:-:S05]  /*3dad0*/  IMAD.MOV.U32 R17, RZ, RZ, R3 ;  /* 0x000000ffff117224 */ /* 0x000fca00078e0003 */
[----:B------:R0:W-:Y:S01]  /*3dae0*/  STL.64 [R1+0x2ea0], R16 ;  /* 0x002ea01001007387 */ /* 0x0001e20000100a00 */
[----:B------:R-:W3:Y:S02]  /*3daf0*/  LDL.LU R4, [R1+0x390] ;  /* 0x0003900001047983 */ /* 0x000ee40000300800 */
[----:B------:R-:W3:Y:S02]  /*3db00*/  LDL.LU R5, [R1+0x394] ;  /* 0x0003940001057983 */ /* 0x000ee40000300800 */
[----:B------:R-:W3:Y:S01]  /*3db10*/  LDL.LU R6, [R1+0x398] ;  /* 0x0003980001067983 */ /* 0x000ee20000300800 */
[----:B------:R-:W3:Y:S01]  /*3db20*/  LDL.LU R7, [R1+0x39c] ;  /* 0x00039c0001077983 */ /* 0x000ee20000300800 */
[----:B-1----:R-:W4:Y:S02]  /*3db30*/  LDL.64 R12, [R1+0x50] ;  /* 0x00005000010c7983 */ /* 0x002f240000100a00 */
[----:B0-----:R-:W-:Y:S02]  /*3db40*/  IMAD.MOV.U32 R16, RZ, RZ, R2 ;  /* 0x000000ffff107224 */ /* 0x001fe400078e0002 */
[----:B------:R-:W-:Y:S01]  /*3db50*/  IMAD.MOV.U32 R17, RZ, RZ, R0 ;  /* 0x000000ffff117224 */ /* 0x000fe200078e0000 */
[----:B----4-:R0:W-:Y:S04]  /*3db60*/  STL.64 [R1+0x2ee8], R12 ;  /* 0x002ee80c01007387 */ /* 0x0101e80000100a00 */
[----:B0-----:R-:W4:Y:S01]  /*3db70*/  LDL.LU R12, [R1+0x380] ;  /* 0x00038000010c7983 */ /* 0x001f220000300800 */
[----:B------:R-:W4:Y:S02]  /*3db80*/  LDL.LU R13, [R1+0x384] ;  /* 0x00038400010d7983 */ /* 0x000f240000300800 */
[----:B------:R-:W4:Y:S02]  /*3db90*/  LDL.LU R14, [R1+0x388] ;  /* 0x00038800010e7983 */ /* 0x000f240000300800 */
[----:B------:R-:W4:Y:S01]  /*3dba0*/  LDL.LU R15, [R1+0x38c] ;  /* 0x00038c00010f7983 */ /* 0x000f220000300800 */
[----:B------:R0:W-:Y:S04]  /*3dbb0*/  STL.64 [R1+0x2ec8], R16 ;  /* 0x002ec81001007387 */ /* 0x0001e80000100a00 */
[----:B0-----:R-:W3:Y:S01]  /*3dbc0*/  LDL.LU R16, [R1+0x2a0] ;  /* 0x0002a00001107983 */ /* 0x001ee20000300800 */
[----:B------:R-:W3:Y:S02]  /*3dbd0*/  LDL.LU R17, [R1+0x2a4] ;  /* 0x0002a40001117983 */ /* 0x000ee40000300800 */
[----:B------:R-:W3:Y:S02]  /*3dbe0*/  LDL.LU R18, [R1+0x2a8] ;  /* 0x0002a80001127983 */ /* 0x000ee40000300800 */
[----:B------:R-:W3:Y:S01]  /*3dbf0*/  LDL.LU R19, [R1+0x2ac] ;  /* 0x0002ac0001137983 */ /* 0x000ee20000300800 */
[C---:B--2---:R-:W-:Y:S01]  /*3dc00*/  HMMA.16816.F32 R20, R24.reuse, R8, R20 ;  /* 0x000000081814723c */ /* 0x044fe20000001814 */
[----:B---3--:R-:W-:Y:S01]  /*3dc10*/  STL.64 [R1+0x2ee0], R18 ;  /* 0x002ee01201007387 */ /* 0x008fe20000100a00 */
[----:B------:R0:W-:Y:S03]  /*3dc20*/  STL.64 [R1+0x2ed8], R16 ;  /* 0x002ed81001007387 */ /* 0x0001e60000100a00 */
[----:B0-----:R-:W2:Y:S01]  /*3dc30*/  LDL.LU R16, [R1+0x370] ;  /* 0x0003700001107983 */ /* 0x001ea20000300800 */
[----:B------:R-:W2:Y:S02]  /*3dc40*/  LDL.LU R17, [R1+0x374] ;  /* 0x0003740001117983 */ /* 0x000ea40000300800 */
[----:B------:R-:W2:Y:S02]  /*3dc50*/  LDL.LU R18, [R1+0x378] ;  /* 0x0003780001127983 */ /* 0x000ea40000300800 */
[----:B------:R-:W2:Y:S11]  /*3dc60*/  LDL.LU R19, [R1+0x37c] ;  /* 0x00037c0001137983 */ /* 0x000eb60000300800 */
[----:B------:R-:W-:Y:S02]  /*3dc70*/  @!UPT UIADD3 URZ, URZ, URZ, URZ ;  /* 0x0000003f3f3ff290 */ /* 0x000fe4000fffe03f */
[----:B------:R0:W-:Y:S01]  /*3dc80*/  STL.64 [R1+0x3a0], R20 ;  /* 0x0003a01401007387 */ /* 0x0001e20000100a00 */
[----:B------:R-:W-:Y:S03]  /*3dc90*/  STL.64 [R1+0x3a8], R22 ;  /* 0x0003a81601007387 */ /* 0x000fe60000100a00 */
[----:B0-----:R-:W3:Y:S01]  /*3dca0*/  LDL.LU.64 R20, [R1+0x2f00] ;  /* 0x002f000001147983 */ /* 0x001ee20000300a00 */
        /* <DEDUP_REMOVED lines=22> */
[----:B------:R-:W4:Y:S02]  /*3de10*/  LDL.LU.64 R4, [R1+0x2ef0] ;  /* 0x002ef00001047983 */ /* 0x000f240000300a00 */
[C---:B----4-:R-:W-:Y:S11]  /*3de20*/  HMMA.16816.F32 R12, R24.reuse, R4, R12 ;  /* 0x00000004180c723c */ /* 0x050ff6000000180c */
[----:B------:R-:W-:Y:S11]  /*3de30*/  @!UPT UIADD3 URZ, URZ, URZ, URZ ;  /* 0x0000003f3f3ff290 */ /* 0x000ff6000fffe03f */
[----:B------:R-:W-:Y:S01]  /*3de40*/  @!UPT UIADD3 URZ, URZ, URZ, URZ ;  /* 0x0000003f3f3ff290 */ /* 0x000fe2000fffe03f */
[----:B------:R0:W-:Y:S01]  /*3de50*/  STL.64 [R1+0x380], R12 ;  /* 0x0003800c01007387 */ /* 0x0001e20000100a00 */
[----:B------:R-:W-:Y:S03]  /*3de60*/  STL.64 [R1+0x388], R14 ;  /* 0x0003880e01007387 */ /* 0x000fe60000100a00 */
[----:B0-----:R-:W4:Y:S01]  /*3de70*/  LDL.LU.64 R12, [R1+0x2ee8] ;  /* 0x002ee800010c7983 */ /* 0x001f220000300a00 */
[----:B---3--:R-:W-:Y:S02]  /*3de80*/  STL.64 [R1+0x2e60], R6 ;  /* 0x002e600601007387 */ /* 0x008fe40000100a00 */
[----:B------:R0:W-:Y:S02]  /*3de90*/  STL.64 [R1+0x2e58], R4 ;  /* 0x002e580401007387 */ /* 0x0001e40000100a00 */
[----:B0-----:R-:W3:Y:S01]  /*3dea0*/  LDL.LU R4, [R1+0x250] ;  /* 0x0002500001047983 */ /* 0x001ee20000300800 */
[----:B------:R-:W3:Y:S02]  /*3deb0*/  LDL.LU R5, [R1+0x254] ;  /* 0x0002540001057983 */ /* 0x000ee40000300800 */
[----:B------:R-:W3:Y:S02]  /*3dec0*/  LDL.LU R6, [R1+0x258] ;  /* 0x0002580001067983 */ /* 0x000ee40000300800 */
[----:B------:R-:W3:Y:S01]  /*3ded0*/  LDL.LU R7, [R1+0x25c] ;  /* 0x00025c0001077983 */ /* 0x000ee20000300800 */
[C---:B----4-:R-:W-:Y:S01]  /*3dee0*/  HMMA.16816.F32 R16, R24.reuse, R12, R16 ;  /* 0x0000000c1810723c */ /* 0x050fe20000001810 */
[----:B------:R-:W-:Y:S11]  /*3def0*/  IMAD.MOV.U32 R28, RZ, RZ, R13 ;  /* 0x000000ffff1c7224 */ /* 0x000ff600078e000d */
[----:B------:R-:W-:Y:S11]  /*3df00*/  @!UPT UIADD3 URZ, URZ, URZ, URZ ;  /* 0x0000003f3f3ff290 */ /* 0x000ff6000fffe03f */
[----:B------:R-:W-:Y:S01]  /*3df10*/  STL.64 [R1+0x370], R16 ;  /* 0x0003701001007387 */ /* 0x000fe20000100a00 */
[----:B------:R0:W-:Y:S03]  /*3df20*/  STL.64 [R1+0x378], R18 ;  /* 0x0003781201007387 */ /* 0x0001e60000100a00 */
[----:B0-----:R-:W4:Y:S01]  /*3df30*/  LDL.LU.64 R18, [R1+0x2ee0] ;  /* 0x002ee00001127983 */ /* 0x001f220000300a00 */
[----:B------:R-:W4:Y:S02]  /*3df40*/  LDL.LU.64 R16, [R1+0x2ed8] ;  /* 0x002ed80001107983 */ /* 0x000f240000300a00 */
[----:B------:R-:W4:Y:S02]  /*3df50*/  LDL.LU.64 R12, [R1+0x2ed0] ;  /* 0x002ed000010c7983 */ /* 0x000f240000300a00 */
[----:B----4-:R-:W-:Y:S01]  /*3df60*/  HMMA.16816.F32 R24, R24, R12, R16 ;  /* 0x0000000c1818723c */ /* 0x010fe20000001810 */
[----:B------:R-:W2:Y:S01]  /*3df70*/  LDL.LU.64 R16, [R1+0x2ec8] ;  /* 0x002ec80001107983 */ /* 0x000ea20000300a00 */
[----:B------:R-:W2:Y:S02]  /*3df80*/  LDL.LU.64 R14, [R1+0x2ec0] ;  /* 0x002ec000010e7983 */ /* 0x000ea40000300a00 */
[----:B------:R-:W2:Y:S11]  /*3df90*/  LDL.LU.64 R12, [R1+0x2eb8] ;  /* 0x002eb800010c7983 */ /* 0x000eb60000300a00 */
[----:B------:R-:W-:Y:S08]  /*3dfa0*/  @!UPT UIADD3 URZ, URZ, URZ, URZ ;  /* 0x0000003f3f3ff290 */ /* 0x000ff0000fffe03f */
[----:B------:R-:W-:Y:S01]  /*3dfb0*/  STL.64 [R1+0x2a0], R24 ;  /* 0x0002a01801007387 */ /* 0x000fe20000100a00 */
[----:B------:R0:W-:Y:S03]  /*3dfc0*/  STL.64 [R1+0x2a8], R26 ;  /* 0x0002a81a01007387 */ /* 0x0001e60000100a00 */
[----:B0-----:R-:W4:Y:S01]  /*3dfd0*/  LDL R27, [R1+0x5c4] ;  /* 0x0005c400011b7983 */ /* 0x001f220000100800 */
[C---:B--2---:R-:W-:Y:S03]  /*3dfe0*/  HMMA.16816.F32 R16, R12.reuse, R16, R8 ;  /* 0x000000100c10723c */ /* 0x044fe60000001808 */
[----:B------:R-:W2:Y:S01]  /*3dff0*/  LDL.LU.64 R10, [R1+0x2eb0] ;  /* 0x002eb000010a7983 */ /* 0x000ea20000300a00 */
[----:B------:R-:W2:Y:S11]  /*3e000*/  LDL.LU.64 R8, [R1+0x2ea8] ;  /* 0x002ea80001087983 */ /* 0x000eb60000300a00 */
[----:B------:R-:W-:Y:S08]  /*3e010*/  @!UPT UIADD3 URZ, URZ, URZ, URZ ;  /* 0x0000003f3f3ff290 */ /* 0x000ff0000fffe03f */
[----:B------:R0:W-:Y:S01]  /*3e020*/  STL.64 [R1+0x290], R16 ;  /* 0x0002901001007387 */ /* 0x0001e20000100a00 */
[----:B------:R2:W-:Y:S03]  /*3e030*/  STL.64 [R1+0x298], R18 ;  /* 0x0002981201007387 */ /* 0x0005e60000100a00 */
[----:B0-----:R-:W2:Y:S02]  /*3e040*/  LDL.LU.64 R16, [R1+0x2ea0] ;  /* 0x002ea00001107983 */ /* 0x001ea40000300a00 */
[C---:B--2---:R-:W-:Y:S02]  /*3e050*/  HMMA.16816.F32 R16, R12.reuse, R16, R8 ;  /* 0x000000100c10723c */ /* 0x044fe40000001808 */
[----:B------:R-:W2:Y:S01]  /*3e060*/  LDL.LU.64 R10, [R1+0x2e98] ;  /* 0x002e9800010a7983 */ /* 0x000ea20000300a00 */
[----:B------:R-:W2:Y:S11]  /*3e070*/  LDL.LU.64 R8, [R1+0x2e90] ;  /* 0x002e900001087983 */ /* 0x000eb60000300a00 */
[----:B------:R-:W-:Y:S09]  /*3e080*/  @!UPT UIADD3 URZ, URZ, URZ, URZ ;  /* 0x0000003f3f3ff290 */ /* 0x000ff2000fffe03f */
[----:B------:R0:W-:Y:S01]  /*3e090*/  STL.64 [R1+0x280], R16 ;  /* 0x0002801001007387 */ /* 0x0001e20000100a00 */
[----:B------:R-:W-:Y:S03]  /*3e0a0*/  STL.64 [R1+0x288], R18 ;  /* 0x0002881201007387 */ /* 0x000fe60000100a00 */
[----:B0-----:R-:W2:Y:S02]  /*3e0b0*/  LDL.LU.64 R16, [R1+0x2e88] ;  /* 0x002e880001107983 */ /* 0x001ea40000300a00 */
[C---:B--2---:R-:W-:Y:S01]  /*3e0c0*/  HMMA.16816.F32 R8, R12.reuse, R16, R8 ;  /* 0x000000100c08723c */ /* 0x044fe20000001808 */
[----:B------:R-:W-:Y:S02]  /*3e0d0*/  IMAD.MOV.U32 R29, RZ, RZ, R16 ;  /* 0x000000ffff1d7224 */ /* 0x000fe400078e0010 */
[----:B------:R-:W-:Y:S11]  /*3e0e0*/  IMAD.MOV.U32 R0, RZ, RZ, R17 ;  /* 0x000000ffff007224 */ /* 0x000ff600078e0011 */
[----:B------:R-:W-:Y:S09]  /*3e0f0*/  @!UPT UIADD3 URZ, URZ, URZ, URZ ;  /* 0x0000003f3f3ff290 */ /* 0x000ff2000fffe03f */
[----:B------:R0:W-:Y:S01]  /*3e100*/  STL.64 [R1+0x270], R8 ;  /* 0x0002700801007387 */ /* 0x0001e20000100a00 */
[----:B------:R-:W-:Y:S03]  /*3e110*/  STL.64 [R1+0x278], R10 ;  /* 0x0002780a01007387 */ /* 0x000fe60000100a00 */
[----:B0-----:R-:W2:Y:S01]  /*3e120*/  LDL.LU.64 R8, [R1+0x2e80] ;  /* 0x002e800001087983 */ /* 0x001ea20000300a00 */
[----:B------:R-:W2:Y:S02]  /*3e130*/  LDL.LU.64 R18, [R1+0x2e78] ;  /* 0x002e780001127983 */ /* 0x000ea40000300a00 */
[----:B------:R-:W2:Y:S02]  /*3e140*/  LDL.LU.64 R16, [R1+0x2e70] ;  /* 0x002e700001107983 */ /* 0x000ea40000300a00 */
[C---:B--2---:R-:W-:Y:S11]  /*3e150*/  HMMA.16816.F32 R16, R12.reuse, R8, R16 ;  /* 0x000000080c10723c */ /* 0x044ff60000001810 */
[----:B------:R-:W-:Y:S11]  /*3e160*/  @!UPT UIADD3 URZ, URZ, URZ, URZ ;  /* 0x0000003f3f3ff290 */ /* 0x000ff6000fffe03f */
[----:B------:R-:W-:Y:S01]  /*3e170*/  @!UPT UIADD3 URZ, URZ, URZ, URZ ;  /* 0x0000003f3f3ff290 */ /* 0x000fe2000fffe03f */
[----:B------:R-:W-:Y:S01]  /*3e180*/  STL.64 [R1+0x260], R16 ;  /* 0x0002601001007387 */ /* 0x000fe20000100a00 */
[----:B------:R0:W-:Y:S03]  /*3e190*/  STL.64 [R1+0x268], R18 ;  /* 0x0002681201007387 */ /* 0x0001e60000100a00 */
[----:B0-----:R-:W2:Y:S01]  /*3e1a0*/  LDL.LU R19, [R1+0x2e68] ;  /* 0x002e680001137983 */ /* 0x001ea20000300800 */
[----:B------:R-:W-:Y:S02]  /*3e1b0*/  IMAD.MOV.U32 R2, RZ, RZ, R8 ;  /* 0x000000ffff027224 */ /* 0x000fe400078e0008 */
[----:B------:R-:W-:Y:S01]  /*3e1c0*/  IMAD.MOV.U32 R3, RZ, RZ, R9 ;  /* 0x000000ffff037224 */ /* 0x000fe200078e0009 */
[C---:B---3--:R-:W-:Y:S01]  /*3e1d0*/  HMMA.16816.F32 R20, R12.reuse, R20, R4 ;  /* 0x000000140c14723c */ /* 0x048fe20000001804 */
[----:B--2---:R-:W0:Y:S02]  /*3e1e0*/  LDSM.16.MT88.4 R8, [R19+0x12000] ;  /* 0x012000001308783b */ /* 0x004e240000004200 */
[----:B------:R-:W1:Y:S02]  /*3e1f0*/  LDSM.16.MT88.4 R16, [R19+0x12080] ;  /* 0x012080001310783b */ /* 0x000e640000004200 */
[----:B0-----:R-:W-:Y:S02]  /*3e200*/  STL.64 [R1+0x2e38], R10 ;  /* 0x002e380a01007387 */ /* 0x001fe40000100a00 */
[----:B------:R0:W-:Y:S02]  /*3e210*/  STL.64 [R1+0x2e30], R8 ;  /* 0x002e300801007387 */ /* 0x0001e40000100a00 */
[----:B0-----:R-:W2:Y:S01]  /*3e220*/  LDL.LU R8, [R1+0x230] ;  /* 0x0002300001087983 */ /* 0x001ea20000300800 */
[----:B------:R-:W2:Y:S02]  /*3e230*/  LDL.LU R9, [R1+0x234] ;  /* 0x0002340001097983 */ /* 0x000ea40000300800 */
[----:B------:R-:W2:Y:S02]  /*3e240*/  LDL.LU R10, [R1+0x238] ;  /* 0x00023800010a7983 */ /* 0x000ea40000300800 */
[----:B------:R-:W2:Y:S01]  /*3e250*/  LDL.LU R11, [R1+0x23c] ;  /* 0x00023c00010b7983 */ /* 0x000ea20000300800 */
[----:B------:R-:W3:Y:S01]  /*3e260*/  LDL.LU.64 R6, [R1+0x2e60] ;  /* 0x002e600001067983 */ /* 0x000ee20000300a00 */
[----:B------:R-:W2:Y:S07]  /*3e270*/  LDL.LU.64 R4, [R1+0x2e58] ;  /* 0x002e580001047983 */ /* 0x000eae0000300a00 */
[----:B------:R-:W-:Y:S02]  /*3e280*/  STL.64 [R1+0x250], R20 ;  /* 0x0002501401007387 */ /* 0x000fe40000100a00 */
[----:B------:R0:W-:Y:S02]  /*3e290*/  STL.64 [R1+0x258], R22 ;  /* 0x0002581601007387 */ /* 0x0001e40000100a00 */
[----:B0-----:R-:W2:Y:S01]  /*3e2a0*/  LDL.LU.64 R22, [R1+0x2e50] ;  /* 0x002e500001167983 */ /* 0x001ea20000300a00 */
[----:B------:R-:W2:Y:S02]  /*3e2b0*/  LDL.LU.64 R20, [R1+0x2e48] ;  /* 0x002e480001147983 */ /* 0x000ea40000300a00 */
[----:B-1----:R-:W-:Y:S02]  /*3e2c0*/  STL.64 [R1+0x2d90], R18 ;  /* 0x002d901201007387 */ /* 0x002fe40000100a00 */
[----:B------:R0:W-:Y:S02]  /*3e2d0*/  STL.64 [R1+0x2d88], R16 ;  /* 0x002d881001007387 */ /* 0x0001e40000100a00 */
[----:B0-----:R-:W4:Y:S01]  /*3e2e0*/  LDL.LU.64 R16, [R1+0x60] ;  /* 0x0000600001107983 */ /* 0x001f220000300a00 */
[----:B--2---:R-:W-:Y:S03]  /*3e2f0*/  HMMA.16816.F32 R20, R12, R4, R20 ;  /* 0x000000040c14723c */ /* 0x004fe60000001814 */
[----:B---3--:R-:W-:Y:S01]  /*3e300*/  STL.64 [R1+0x2dc0], R6 ;  /* 0x002dc00601007387 */ /* 0x008fe20000100a00 */
[----:B------:R0:W-:Y:S11]  /*3e310*/  STL.64 [R1+0x2db8], R4 ;  /* 0x002db80401007387 */ /* 0x0001f60000100a00 */
[----:B------:R-:W-:Y:S08]  /*3e320*/  @!UPT UIADD3 URZ, URZ, URZ, URZ ;  /* 0x0000003f3f3ff290 */ /* 0x000ff0000fffe03f */
[----:B------:R-:W-:Y:S01]  /*3e330*/  STL.64 [R1+0x240], R20 ;  /* 0x0002401401007387 */ /* 0x000fe20000100a00 */
[----:B------:R-:W-:Y:S02]  /*3e340*/  STL.64 [R1+0x248], R22 ;  /* 0x0002481601007387 */ /* 0x000fe40000100a00 */
[----:B----4-:R-:W1:Y:S04]  /*3e350*/  LDSM.16.MT88.4 R20, [R27+0x13000] ;  /* 0x013000001b14783b */ /* 0x010e680000004200 */
[----:B0-----:R-:W2:Y:S01]  /*3e360*/  LDL.LU R4, [R1+0x110] ;  /* 0x0001100001047983 */ /* 0x001ea20000300800 */
[----:B------:R-:W2:Y:S01]  /*3e370*/  LDL.LU R5, [R1+0x114] ;  /* 0x0001140001057983 */ /* 0x000ea20000300800 */
[----:B------:R-:W2:Y:S02]  /*3e380*/  LDL.LU R6, [R1+0x118] ;  /* 0x0001180001067983 */ /* 0x000ea40000300800 */
[----:B------:R-:W2:Y:S01]  /*3e390*/  LDL.LU R7, [R1+0x11c] ;  /* 0x00011c0001077983 */ /* 0x000ea20000300800 */
[----:B------:R-:W0:Y:S04]  /*3e3a0*/  LDSM.16.MT88.4 R24, [R27+0x13080] ;  /* 0x013080001b18783b */ /* 0x000e280000004200 */
[----:B-1----:R-:W-:Y:S01]  /*3e3b0*/  STL.64 [R1+0x2d08], R22 ;  /* 0x002d081601007387 */ /* 0x002fe20000100a00 */
[----:B------:R1:W-:Y:S03]  /*3e3c0*/  STL.64 [R1+0x2d00], R20 ;  /* 0x002d001401007387 */ /* 0x0003e60000100a00 */
[----:B-1----:R-:W3:Y:S01]  /*3e3d0*/  LDL R20, [R1+0x50] ;  /* 0x0000500001147983 */ /* 0x002ee20000100800 */
[----:B------:R-:W-:-:S02]  /*3e3e0*/  IMAD.MOV.U32 R21, RZ, RZ, R28 ;  /* 0x000000ffff157224 */ /* 0x000fc400078e001c */
[----:B------:R-:W4:Y:S05]  /*3e3f0*/  LDL.LU R28, [R1+0x2e40] ;  /* 0x002e4000011c7983 */ /* 0x000f2a0000300800 */
[C---:B---3--:R-:W-:Y:S01]  /*3e400*/  HMMA.16816.F32 R20, R12.reuse, R20, R8 ;  /* 0x000000140c14723c */ /* 0x048fe20000001808 */
[----:B------:R-:W3:Y:S01]  /*3e410*/  LDL.LU.64 R10, [R1+0x2e38] ;  /* 0x002e3800010a7983 */ /* 0x000ee20000300a00 */
[----:B------:R-:W3:Y:S11]  /*3e420*/  LDL.LU.64 R8, [R1+0x2e30] ;  /* 0x002e300001087983 */ /* 0x000ef60000300a00 */
[----:B------:R-:W-:Y:S10]  /*3e430*/  @!UPT UIADD3 URZ, URZ, URZ, URZ ;  /* 0x0000003f3f3ff290 */ /* 0x000ff4000fffe03f */
[----:B------:R1:W-:Y:S01]  /*3e440*/  STL.64 [R1+0x230], R20 ;  /* 0x0002301401007387 */ /* 0x0003e20000100a00 */
[----:B------:R0:W-:Y:S03]  /*3e450*/  STL.64 [R1+0x238], R22 ;  /* 0x0002381601007387 */ /* 0x0001e60000100a00 */
[----:B-1----:R-:W2:Y:S01]  /*3e460*/  LDL.LU R20, [R1+0x340] ;  /* 0x0003400001147983 */ /* 0x002ea20000300800 */
[----:B------:R-:W2:Y:S02]  /*3e470*/  LDL.LU R21, [R1+0x344] ;  /* 0x0003440001157983 */ /* 0x000ea40000300800 */
[----:B0-----:R-:W2:Y:S02]  /*3e480*/  LDL.LU R22, [R1+0x348] ;  /* 0x0003480001167983 */ /* 0x001ea40000300800 */
[----:B------:R-:W2:Y:S02]  /*3e490*/  LDL.LU R23, [R1+0x34c] ;  /* 0x00034c0001177983 */ /* 0x000ea40000300800 */
[----:B--2---:R-:W-:Y:S01]  /*3e4a0*/  STL.64 [R1+0x2d30], R22 ;  /* 0x002d301601007387 */ /* 0x004fe20000100a00 */
[----:B------:R0:W-:Y:S03]  /*3e4b0*/  STL.64 [R1+0x2d28], R20 ;  /* 0x002d281401007387 */ /* 0x0001e60000100a00 */
[----:B0-----:R-:W2:Y:S01]  /*3e4c0*/  LDL.LU R20, [R1+0x470] ;  /* 0x0004700001147983 */ /* 0x001ea20000300800 */
[----:B------:R-:W2:Y:S02]  /*3e4d0*/  LDL.LU R21, [R1+0x474] ;  /* 0x0004740001157983 */ /* 0x000ea40000300800 */
[----:B------:R-:W2:Y:S02]  /*3e4e0*/  LDL.LU R22, [R1+0x478] ;  /* 0x0004780001167983 */ /* 0x000ea40000300800 */
[----:B------:R-:W2:Y:S01]  /*3e4f0*/  LDL.LU R23, [R1+0x47c] ;  /* 0x00047c0001177983 */ /* 0x000ea20000300800 */
[----:B------:R-:W-:Y:S01]  /*3e500*/  HMMA.16816.F32 R12, R12, R16, R4 ;  /* 0x000000100c0c723c */ /* 0x000fe20000001804 */
[----:B--2---:R-:W-:Y:S01]  /*3e510*/  STL.64 [R1+0x2d40], R22 ;  /* 0x002d401601007387 */ /* 0x004fe20000100a00 */
[----:B------:R0:W-:Y:S02]  /*3e520*/  STL.64 [R1+0x2d38], R20 ;  /* 0x002d381401007387 */ /* 0x0001e40000100a00 */
[----:B0-----:R-:W-:-:S02]  /*3e530*/  IMAD.MOV.U32 R20, RZ, RZ, R29 ;  /* 0x000000ffff147224 */ /* 0x001fc400078e001d */
[----:B------:R-:W-:Y:S01]  /*3e540*/  IMAD.MOV.U32 R21, RZ, RZ, R0 ;  /* 0x000000ffff157224 */ /* 0x000fe200078e0000 */
[----:B------:R-:W2:Y:S01]  /*3e550*/  LDL.LU R29, [R1+0x2e28] ;  /* 0x002e2800011d7983 */ /* 0x000ea20000300800 */
[----:B------:R-:W2:Y:S03]  /*3e560*/  LDL.LU R0, [R1+0x2e24] ;  /* 0x002e240001007983 */ /* 0x000ea60000300800 */
[----:B------:R-:W-:Y:S01]  /*3e570*/  STL.64 [R1+0x2df0], R20 ;  /* 0x002df01401007387 */ /* 0x000fe20000100a00 */
[----:B------:R-:W-:Y:S02]  /*3e580*/  STL.64 [R1+0x2c88], R26 ;  /* 0x002c881a01007387 */ /* 0x000fe40000100a00 */
[----:B------:R0:W-:Y:S02]  /*3e590*/  STL.64 [R1+0x2c80], R24 ;  /* 0x002c801801007387 */ /* 0x0001e40000100a00 */
[----:B0-----:R-:W2:Y:S01]  /*3e5a0*/  LDL.LU.64 R24, [R1+0x50] ;  /* 0x0000500001187983 */ /* 0x001ea20000300a00 */
[----:B------:R-:W2:Y:S02]  /*3e5b0*/  LDL.64 R26, [R1+0x58] ;  /* 0x00005800011a7983 */ /* 0x000ea40000100a00 */
[----:B------:R-:W-:-:S02]  /*3e5c0*/  IMAD.MOV.U32 R7, RZ, RZ, R16 ;  /* 0x000000ffff077224 */ /* 0x000fc400078e0010 */
[----:B------:R-:W-:Y:S01]  /*3e5d0*/  IMAD.MOV.U32 R6, RZ, RZ, R17 ;  /* 0x000000ffff067224 */ /* 0x000fe200078e0011 */
[----:B--2---:R-:W-:Y:S01]  /*3e5e0*/  STL.64 [R1+0x2db0], R26 ;  /* 0x002db01a01007387 */ /* 0x004fe20000100a00 */
[----:B------:R-:W-:Y:S02]  /*3e5f0*/  STL.64 [R1+0x2da8], R24 ;  /* 0x002da81801007387 */ /* 0x000fe40000100a00 */
[----:B------:R-:W-:Y:S02]  /*3e600*/  STL.64 [R1+0x110], R12 ;  /* 0x0001100c01007387 */ /* 0x000fe40000100a00 */
[----:B------:R-:W-:Y:S01]  /*3e610*/  STL.64 [R1+0x118], R14 ;  /* 0x0001180e01007387 */ /* 0x000fe20000100a00 */
[----:B------:R-:W2:Y:S01]  /*3e620*/  LDL.LU R16, [R1+0x1d0] ;  /* 0x0001d00001107983 */ /* 0x000ea20000300800 */
[----:B------:R-:W2:Y:S02]  /*3e630*/  LDL.LU R17, [R1+0x1d4] ;  /* 0x0001d40001117983 */ /* 0x000ea40000300800 */
[----:B------:R-:W2:Y:S02]  /*3e640*/  LDL.LU R18, [R1+0x1d8] ;  /* 0x0001d80001127983 */ /* 0x000ea40000300800 */
[----:B------:R-:W2:Y:S01]  /*3e650*/  LDL.LU R19, [R1+0x1dc] ;  /* 0x0001dc0001137983 */ /* 0x000ea20000300800 */
[----:B------:R-:W0:Y:S04]  /*3e660*/  LDSM.16.MT88.4 R12, [R0+0x13000] ;  /* 0x01300000000c783b */ /* 0x000e280000004200 */
[----:B--2---:R-:W-:Y:S01]  /*3e670*/  STL.64 [R1+0x2e00], R18 ;  /* 0x002e001201007387 */ /* 0x004fe20000100a00 */
[----:B------:R-:W-:Y:S02]  /*3e680*/  STL.64 [R1+0x2df8], R16 ;  /* 0x002df81001007387 */ /* 0x000fe40000100a00 */
[----:B------:R-:W2:Y:S02]  /*3e690*/  LDL.LU R20, [R1+0x1e0] ;  /* 0x0001e00001147983 */ /* 0x000ea40000300800 */
[----:B------:R-:W2:Y:S01]  /*3e6a0*/  LDL.LU R21, [R1+0x1e4] ;  /* 0x0001e40001157983 */ /* 0x000ea20000300800 */
[----:B------:R-:W2:Y:S01]  /*3e6b0*/  LDL.LU R22, [R1+0x1e8] ;  /* 0x0001e80001167983 */ /* 0x000ea20000300800 */
[----:B------:R-:W2:Y:S03]  /*3e6c0*/  LDL.LU R23, [R1+0x1ec] ;  /* 0x0001ec0001177983 */ /* 0x000ea60000300800 */
[----:B--2---:R-:W-:Y:S01]  /*3e6d0*/  STL.64 [R1+0x2e10], R22 ;  /* 0x002e101601007387 */ /* 0x004fe20000100a00 */
[----:B------:R1:W-:Y:S03]  /*3e6e0*/  STL.64 [R1+0x2e08], R20 ;  /* 0x002e081401007387 */ /* 0x0003e60000100a00 */
[----:B-1----:R-:W3:Y:S01]  /*3e6f0*/  LDL.LU R20, [R1+0x1f0] ;  /* 0x0001f00001147983 */ /* 0x002ee20000300800 */
[----:B------:R-:W3:Y:S02]  /*3e700*/  LDL.LU R21, [R1+0x1f4] ;  /* 0x0001f40001157983 */ /* 0x000ee40000300800 */
[----:B------:R-:W3:Y:S02]  /*3e710*/  LDL.LU R22, [R1+0x1f8] ;  /* 0x0001f80001167983 */ /* 0x000ee40000300800 */
[----:B------:R-:W3:Y:S01]  /*3e720*/  LDL.LU R23, [R1+0x1fc] ;  /* 0x0001fc0001177983 */ /* 0x000ee20000300800 */
[----:B------:R-:W3:Y:S01]  /*3e730*/  LDL.LU.64 R16, [R1+0x40] ;  /* 0x0000400001107983 */ /* 0x000ee20000300a00 */
[----:B------:R-:W2:Y:S03]  /*3e740*/  LDL.LU.64 R4, [R1+0x30] ;  /* 0x0000300001047983 */ /* 0x000ea60000300a00 */
[----:B--2---:R1:W-:Y:S01]  /*3e750*/  STL.64 [R1+0x2dd8], R4 ;  /* 0x002dd80401007387 */ /* 0x0043e20000100a00 */
[----:B------:R-:W2:Y:S02]  /*3e760*/  LDL.LU R24, [R1+0x1a0] ;  /* 0x0001a00001187983 */ /* 0x000ea40000300800 */
[----:B------:R-:W2:Y:S02]  /*3e770*/  LDL.LU R25, [R1+0x1a4] ;  /* 0x0001a40001197983 */ /* 0x000ea40000300800 */
[----:B------:R-:W2:Y:S01]  /*3e780*/  LDL.LU R26, [R1+0x1a8] ;  /* 0x0001a800011a7983 */ /* 0x000ea20000300800 */
[----:B------:R-:W2:Y:S01]  /*3e790*/  LDL.LU R27, [R1+0x1ac] ;  /* 0x0001ac00011b7983 */ /* 0x000ea20000300800 */
[----:B-1----:R-:W-:-:S02]  /*3e7a0*/  IMAD.MOV.U32 R4, RZ, RZ, R2 ;  /* 0x000000ffff047224 */ /* 0x002fc400078e0002 */
[----:B------:R-:W-:Y:S01]  /*3e7b0*/  IMAD.MOV.U32 R5, RZ, RZ, R3 ;  /* 0x000000ffff057224 */ /* 0x000fe200078e0003 */
[----:B------:R-:W3:Y:S01]  /*3e7c0*/  LDL.LU R2, [R1+0x2e20] ;  /* 0x002e200001027983 */ /* 0x000ee20000300800 */
[----:B------:R-:W3:Y:S03]  /*3e7d0*/  LDL.LU R3, [R1+0x2e1c] ;  /* 0x002e1c0001037983 */ /* 0x000ee60000300800 */
[----:B--2---:R-:W-:Y:S01]  /*3e7e0*/  STL.64 [R1+0x2dd0], R26 ;  /* 0x002dd01a01007387 */ /* 0x004fe20000100a00 */
[----:B------:R1:W-:Y:S03]  /*3e7f0*/  STL.64 [R1+0x2dc8], R24 ;  /* 0x002dc81801007387 */ /* 0x0003e60000100a00 */
[----:B-1----:R-:W2:Y:S01]  /*3e800*/  LDL.LU R24, [R1+0x1b0] ;  /* 0x0001b00001187983 */ /* 0x002ea20000300800 */
[----:B------:R-:W2:Y:S02]  /*3e810*/  LDL.LU R25, [R1+0x1b4] ;  /* 0x0001b40001197983 */ /* 0x000ea40000300800 */
[----:B------:R-:W2:Y:S02]  /*3e820*/  LDL.LU R26, [R1+0x1b8] ;  /* 0x0001b800011a7983 */ /* 0x000ea40000300800 */
[----:B------:R-:W2:Y:S01]  /*3e830*/  LDL.LU R27, [R1+0x1bc] ;  /* 0x0001bc00011b7983 */ /* 0x000ea20000300800 */
[----:B---3--:R-:W-:Y:S01]  /*3e840*/  HMMA.16816.F32 R20, R8, R16, R20 ;  /* 0x000000100814723c */ /* 0x008fe20000001814 */
[----:B--2---:R-:W-:Y:S01]  /*3e850*/  STL.64 [R1+0x2de8], R26 ;  /* 0x002de81a01007387 */ /* 0x004fe20000100a00 */
[----:B------:R1:W-:Y:S03]  /*3e860*/  STL.64 [R1+0x2de0], R24 ;  /* 0x002de01801007387 */ /* 0x0003e60000100a00 */
[----:B-1----:R-:W2:Y:S01]  /*3e870*/  LDL.LU R24, [R1+0x1c0] ;  /* 0x0001c00001187983 */ /* 0x002ea20000300800 */
[----:B------:R-:W2:Y:S02]  /*3e880*/  LDL.LU R25, [R1+0x1c4] ;  /* 0x0001c40001197983 */ /* 0x000ea40000300800 */
[----:B------:R-:W2:Y:S02]  /*3e890*/  LDL.LU R26, [R1+0x1c8] ;  /* 0x0001c800011a7983 */ /* 0x000ea40000300800 */
[----:B------:R-:W2:Y:S01]  /*3e8a0*/  LDL.LU R27, [R1+0x1cc] ;  /* 0x0001cc00011b7983 */ /* 0x000ea20000300800 */
[----:B------:R-:W3:Y:S01]  /*3e8b0*/  LDL.LU R0, [R1+0x2e18] ;  /* 0x002e180001007983 */ /* 0x000ee20000300800 */
[----:B0-----:R0:W-:Y:S02]  /*3e8c0*/  STL.64 [R1+0x2c10], R14 ;  /* 0x002c100e01007387 */ /* 0x0011e40000100a00 */
[----:B------:R1:W-:Y:S01]  /*3e8d0*/  STL.64 [R1+0x2c08], R12 ;  /* 0x002c080c01007387 */ /* 0x0003e20000100a00 */
[----:B0-----:R-:W2:Y:S04]  /*3e8e0*/  LDL R14, [R1+0x68] ;  /* 0x00006800010e7983 */ /* 0x001ea80000100800 */
[----:B------:R-:W2:Y:S01]  /*3e8f0*/  LDL R15, [R1+0x6c] ;  /* 0x00006c00010f7983 */ /* 0x000ea20000100800 */
[----:B-1----:R-:W-:-:S02]  /*3e900*/  IMAD.MOV.U32 R12, RZ, RZ, R7 ;  /* 0x000000ffff0c7224 */ /* 0x002fc400078e0007 */
[----:B------:R-:W-:Y:S01]  /*3e910*/  IMAD.MOV.U32 R13, RZ, RZ, R6 ;  /* 0x000000ffff0d7224 */ /* 0x000fe200078e0006 */
[----:B--2---:R-:W-:Y:S04]  /*3e920*/  STL.64 [R1+0x2da0], R14 ;  /* 0x002da00e01007387 */ /* 0x004fe80000100a00 */
[----:B------:R0:W-:Y:S02]  /*3e930*/  STL.64 [R1+0x2d98], R12 ;  /* 0x002d980c01007387 */ /* 0x0001e40000100a00 */
[----:B0-----:R-:W2:Y:S01]  /*3e940*/  LDL.LU.64 R12, [R1+0x20] ;  /* 0x00002000010c7983 */ /* 0x001ea20000300a00 */
[----:B------:R-:W-:Y:S02]  /*3e950*/  STL.64 [R1+0x1f0], R20 ;  /* 0x0001f01401007387 */ /* 0x000fe40000100a00 */
[----:B------:R0:W-:Y:S02]  /*3e960*/  STL.64 [R1+0x1f8], R22 ;  /* 0x0001f81601007387 */ /* 0x0001e40000100a00 */
[----:B0-----:R-:W2:Y:S01]  /*3e970*/  LDL.LU.64 R22, [R1+0x2e10] ;  /* 0x002e100001167983 */ /* 0x001ea20000300a00 */
[----:B------:R-:W2:Y:S02]  /*3e980*/  LDL.LU.64 R20, [R1+0x2e08] ;  /* 0x002e080001147983 */ /* 0x000ea40000300a00 */
[----:B------:R-:W-:-:S02]  /*3e990*/  IMAD.MOV.U32 R7, RZ, RZ, R16 ;  /* 0x000000ffff077224 */ /* 0x000fc400078e0010 */
[----:B------:R-:W-:Y:S01]  /*3e9a0*/  IMAD.MOV.U32 R6, RZ, RZ, R17 ;  /* 0x000000ffff067224 */ /* 0x000fe200078e0011 */
[----:B------:R-:W3:Y:S01]  /*3e9b0*/  LDL.LU.64 R18, [R1+0x2e00] ;  /* 0x002e000001127983 */ /* 0x000ee20000300a00 */
[----:B------:R-:W3:Y:S01]  /*3e9c0*/  LDL.LU.64 R16, [R1+0x2df8] ;  /* 0x002df80001107983 */ /* 0x000ee20000300a00 */
[C---:B--2---:R-:W-:Y:S11]  /*3e9d0*/  HMMA.16816.F32 R20, R8.reuse, R12, R20 ;  /* 0x0000000c0814723c */ /* 0x044ff60000001814 */
[----:B------:R-:W-:Y:S11]  /*3e9e0*/  @!UPT UIADD3 URZ, URZ, URZ, URZ ;  /* 0x0000003f3f3ff290 */ /* 0x000ff6000fffe03f */
[----:B------:R-:W-:Y:S01]  /*3e9f0*/  @!UPT UIADD3 URZ, URZ, URZ, URZ ;  /* 0x0000003f3f3ff290 */ /* 0x000fe2000fffe03f */
[----:B------:R0:W-:Y:S01]  /*3ea00*/  STL.64 [R1+0x1e0], R20 ;  /* 0x0001e01401007387 */ /* 0x0001e20000100a00 */
[----:B------:R1:W-:Y:S03]  /*3ea10*/  STL.64 [R1+0x1e8], R22 ;  /* 0x0001e81601007387 */ /* 0x0003e60000100a00 */
[----:B0-----:R-:W3:Y:S01]  /*3ea20*/  LDL.LU.64 R20, [R1+0x2df0] ;  /* 0x002df00001147983 */ /* 0x001ee20000300a00 */
[----:B-1----:R-:W-:Y:S02]  /*3ea30*/  IMAD.MOV.U32 R23, RZ, RZ, R12 ;  /* 0x000000ffff177224 */ /* 0x002fe400078e000c */
[----:B------:R-:W2:Y:S02]  /*3ea40*/  LDL.LU R12, [R1+0x190] ;  /* 0x00019000010c7983 */ /* 0x000ea40000300800 */
[----:B------:R-:W-:Y:S01]  /*3ea50*/  IMAD.MOV.U32 R22, RZ, RZ, R13 ;  /* 0x000000ffff167224 */ /* 0x000fe200078e000d */
[----:B---3--:R-:W-:Y:S11]  /*3ea60*/  HMMA.16816.F32 R16, R8, R20, R16 ;  /* 0x000000140810723c */ /* 0x008ff60000001810 */
[----:B------:R-:W-:Y:S11]  /*3ea70*/  @!UPT UIADD3 URZ, URZ, URZ, URZ ;  /* 0x0000003f3f3ff290 */ /* 0x000ff6000fffe03f */
[----:B------:R-:W-:Y:S01]  /*3ea80*/  @!UPT UIADD3 URZ, URZ, URZ, URZ ;  /* 0x0000003f3f3ff290 */ /* 0x000fe2000fffe03f */
[----:B------:R0:W-:Y:S01]  /*3ea90*/  STL.64 [R1+0x1d0], R16 ;  /* 0x0001d01001007387 */ /* 0x0001e20000100a00 */
[----:B------:R1:W-:Y:S02]  /*3eaa0*/  STL.64 [R1+0x1d8], R18 ;  /* 0x0001d81201007387 */ /* 0x0003e40000100a00 */
[----:B------:R-:W2:Y:S02]  /*3eab0*/  LDL.LU R13, [R1+0x194] ;  /* 0x00019400010d7983 */ /* 0x000ea40000300800 */
[----:B------:R-:W2:Y:S01]  /*3eac0*/  LDL.LU R14, [R1+0x198] ;  /* 0x00019800010e7983 */ /* 0x000ea20000300800 */
[----:B------:R-:W2:Y:S04]  /*3ead0*/  LDL.LU R15, [R1+0x19c] ;  /* 0x00019c00010f7983 */ /* 0x000ea80000300800 */
[----:B0-----:R-:W3:Y:S01]  /*3eae0*/  LDL.LU R16, [R1+0xc0] ;  /* 0x0000c00001107983 */ /* 0x001ee20000300800 */
[----:B------:R-:W3:Y:S02]  /*3eaf0*/  LDL.LU R17, [R1+0xc4] ;  /* 0x0000c40001117983 */ /* 0x000ee40000300800 */
[----:B-1----:R-:W3:Y:S02]  /*3eb00*/  LDL.LU R18, [R1+0xc8] ;  /* 0x0000c80001127983 */ /* 0x002ee40000300800 */
[----:B------:R-:W3:Y:S01]  /*3eb10*/  LDL.LU R19, [R1+0xcc] ;  /* 0x0000cc0001137983 */ /* 0x000ee20000300800 */
[----:B------:R0:W-:Y:S02]  /*3eb20*/  STL.64 [R1+0x2d58], R20 ;  /* 0x002d581401007387 */ /* 0x0001e40000100a00 */
[----:B0-----:R-:W-:-:S02]  /*3eb30*/  IMAD.MOV.U32 R20, RZ, RZ, R23 ;  /* 0x000000ffff147224 */ /* 0x001fc400078e0017 */
[----:B------:R-:W-:-:S05]  /*3eb40*/  IMAD.MOV.U32 R21, RZ, RZ, R22 ;  /* 0x000000ffff157224 */ /* 0x000fca00078e0016 */
[----:B------:R0:W-:Y:S02]  /*3eb50*/  STL.64 [R1+0x2d70], R20 ;  /* 0x002d701401007387 */ /* 0x0001e40000100a00 */
[----:B0-----:R-:W-:Y:S02]  /*3eb60*/  IMAD.MOV.U32 R20, RZ, RZ, R7 ;  /* 0x000000ffff147224 */ /* 0x001fe400078e0007 */
[----:B------:R-:W-:Y:S02]  /*3eb70*/  IMAD.MOV.U32 R21, RZ, RZ, R6 ;  /* 0x000000ffff157224 */ /* 0x000fe400078e0006 */
[C---:B------:R-:W-:Y:S01]  /*3eb80*/  HMMA.16816.F32 R4, R8.reuse, R4, R24 ;  /* 0x000000040804723c */ /* 0x040fe20000001818 */
[----:B------:R-:W2:Y:S01]  /*3eb90*/  LDL.LU.64 R26, [R1+0x2de8] ;  /* 0x002de800011a7983 */ /* 0x000ea20000300a00 */
[----:B------:R-:W2:Y:S11]  /*3eba0*/  LDL.LU.64 R24, [R1+0x2de0] ;  /* 0x002de00001187983 */ /* 0x000eb60000300a00 */
[----:B------:R-:W-:Y:S10]  /*3ebb0*/  @!UPT UIADD3 URZ, URZ, URZ, URZ ;  /* 0x0000003f3f3ff290 */ /* 0x000ff4000fffe03f */
[----:B------:R0:W-:Y:S01]  /*3ebc0*/  STL.64 [R1+0x1c0], R4 ;  /* 0x0001c00401007387 */ /* 0x0001e20000100a00 */
[----:B------:R-:W-:Y:S03]  /*3ebd0*/  STL.64 [R1+0x1c8], R6 ;  /* 0x0001c80601007387 */ /* 0x000fe60000100a00 */
[----:B0-----:R-:W2:Y:S02]  /*3ebe0*/  LDL.LU.64 R4, [R1+0x2dd8] ;  /* 0x002dd80001047983 */ /* 0x001ea40000300a00 */
[C---:B--2---:R-:W-:Y:S01]  /*3ebf0*/  HMMA.16816.F32 R24, R8.reuse, R4, R24 ;  /* 0x000000040818723c */ /* 0x044fe20000001818 */
[----:B------:R-:W-:Y:S02]  /*3ec00*/  IMAD.MOV.U32 R23, RZ, RZ, R4 ;  /* 0x000000ffff177224 */ /* 0x000fe400078e0004 */
        /* <DEDUP_REMOVED lines=15> */
[----:B------:R-:W-:Y:S02]  /*3ed00*/  STL.64 [R1+0x2d50], R6 ;  /* 0x002d500601007387 */ /* 0x000fe40000100a00 */
[----:B------:R0:W-:Y:S02]  /*3ed10*/  STL.64 [R1+0x2d48], R4 ;  /* 0x002d480401007387 */ /* 0x0001e40000100a00 */
        /* <DEDUP_REMOVED lines=10> */
[C---:B------:R-:W-:Y:S01]  /*3edc0*/  HMMA.16816.F32 R12, R8.reuse, R24, R12 ;  /* 0x00000018080c723c */ /* 0x040fe2000000180c */
        /* <DEDUP_REMOVED lines=9> */
[----:B0-----:R-:W2:Y:S01]  /*3ee60*/  LDL.LU.64 R14, [R1+0x2da0] ;  /* 0x002da000010e7983 */ /* 0x001ea20000300a00 */
[----:B------:R-:W3:Y:S02]  /*3ee70*/  LDL.LU.64 R12, [R1+0x2d98] ;  /* 0x002d9800010c7983 */ /* 0x000ee40000300a00 */
[----:B---3--:R-:W-:Y:S01]  /*3ee80*/  HMMA.16816.F32 R8, R8, R12, R16 ;  /* 0x0000000c0808723c */ /* 0x008fe20000001810 */
[----:B------:R-:W3:Y:S01]  /*3ee90*/  LDL.LU.64 R18, [R1+0x2d90] ;  /* 0x002d900001127983 */ /* 0x000ee20000300a00 */
[----:B------:R-:W3:Y:S02]  /*3eea0*/  LDL.LU.64 R16, [R1+0x2d88] ;  /* 0x002d880001107983 */ /* 0x000ee40000300a00 */
[----:B--2---:R-:W-:Y:S02]  /*3eeb0*/  STL.64 [R1+0x2d18], R14 ;  /* 0x002d180e01007387 */ /* 0x004fe40000100a00 */
[----:B------:R0:W-:Y:S02]  /*3eec0*/  STL.64 [R1+0x2d10], R12 ;  /* 0x002d100c01007387 */ /* 0x0001e40000100a00 */
[----:B0-----:R-:W-:-:S02]  /*3eed0*/  IMAD.MOV.U32 R12, RZ, RZ, R23 ;  /* 0x000000ffff0c7224 */ /* 0x001fc400078e0017 */
[----:B------:R-:W-:Y:S11]  /*3eee0*/  IMAD.MOV.U32 R13, RZ, RZ, R22 ;  /* 0x000000ffff0d7224 */ /* 0x000ff600078e0016 */
[----:B------:R-:W-:Y:S02]  /*3eef0*/  @!UPT UIADD3 URZ, URZ, URZ, URZ ;  /* 0x0000003f3f3ff290 */ /* 0x000fe4000fffe03f */
[----:B------:R0:W-:Y:S01]  /*3ef00*/  STL.64 [R1+0xc0], R8 ;  /* 0x0000c00801007387 */ /* 0x0001e20000100a00 */
[----:B------:R1:W-:Y:S03]  /*3ef10*/  STL.64 [R1+0xc8], R10 ;  /* 0x0000c80a01007387 */ /* 0x0003e60000100a00 */
[----:B0-----:R-:W2:Y:S01]  /*3ef20*/  LDL.LU.64 R8, [R1] ;  /* 0x0000000001087983 */ /* 0x001ea20000300a00 */
[----:B-1----:R-:W2:Y:S01]  /*3ef30*/  LDL.64 R10, [R1+0x8] ;  /* 0x00000800010a7983 */ /* 0x002ea20000100a00 */
        /* <DEDUP_REMOVED lines=16> */
[----:B------:R-:W2:Y:S11]  /*3f040*/  LDL.LU.64 R4, [R1+0x2d48] ;  /* 0x002d480001047983 */ /* 0x000eb60000300a00 */
[----:B------:R-:W-:Y:S09]  /*3f050*/  @!UPT UIADD3 URZ, URZ, URZ, URZ ;  /* 0x0000003f3f3ff290 */ /* 0x000ff2000fffe03f */
[----:B------:R-:W-:Y:S01]  /*3f060*/  STL.64 [R1+0x80], R20 ;  /* 0x0000801401007387 */ /* 0x000fe20000100a00 */
[----:B------:R0:W-:Y:S03]  /*3f070*/  STL.64 [R1+0x88], R22 ;  /* 0x0000881601007387 */ /* 0x0001e60000100a00 */
[----:B0-----:R-:W2:Y:S01]  /*3f080*/  LDL.LU.64 R22, [R1+0x2d40] ;  /* 0x002d400001167983 */ /* 0x001ea20000300a00 */
        /* <DEDUP_REMOVED lines=8> */
[----:B------:R0:W-:Y:S02]  /*3f110*/  STL.64 [R1+0x2cb8], R10 ;  /* 0x002cb80a01007387 */ /* 0x0001e40000100a00 */
[----:B------:R-:W2:Y:S01]  /*3f120*/  LDL.LU R8, [R1+0x220] ;  /* 0x0002200001087983 */ /* 0x000ea20000300800 */
[----:B------:R-:W2:Y:S04]  /*3f130*/  LDL.LU R9, [R1+0x224] ;  /* 0x0002240001097983 */ /* 0x000ea80000300800 */
[----:B0-----:R-:W2:Y:S01]  /*3f140*/  LDL.LU R10, [R1+0x228] ;  /* 0x00022800010a7983 */ /* 0x001ea20000300800 */
[----:B------:R-:W2:Y:S02]  /*3f150*/  LDL.LU R11, [R1+0x22c] ;  /* 0x00022c00010b7983 */ /* 0x000ea40000300800 */
[C---:B--2---:R-:W-:Y:S08]  /*3f160*/  HMMA.16816.F32 R8, R16.reuse, R12, R8 ;  /* 0x0000000c1008723c */ /* 0x044ff00000001808 */
[----:B------:R-:W-:Y:S11]  /*3f170*/  HMMA.16816.F32 R12, R16, R4, R20 ;  /* 0x00000004100c723c */ /* 0x000ff60000001814 */
[----:B------:R-:W-:Y:S04]  /*3f180*/  @!UPT UIADD3 URZ, URZ, URZ, URZ ;  /* 0x0000003f3f3ff290 */ /* 0x000fe8000fffe03f */
[----:B------:R-:W-:Y:S01]  /*3f190*/  STL.64 [R1+0x220], R8 ;  /* 0x0002200801007387 */ /* 0x000fe20000100a00 */
[----:B------:R0:W-:Y:S03]  /*3f1a0*/  STL.64 [R1+0x228], R10 ;  /* 0x0002280a01007387 */ /* 0x0001e60000100a00 */
[----:B0-----:R-:W2:Y:S04]  /*3f1b0*/  LDL R10, [R1+0x18] ;  /* 0x00001800010a7983 */ /* 0x001ea80000100800 */
[----:B------:R0:W-:Y:S02]  /*3f1c0*/  STL.64 [R1+0x340], R12 ;  /* 0x0003400c01007387 */ /* 0x0001e40000100a00 */
[----:B------:R1:W-:Y:S02]  /*3f1d0*/  STL.64 [R1+0x348], R14 ;  /* 0x0003480e01007387 */ /* 0x0003e40000100a00 */
[----:B------:R-:W2:Y:S01]  /*3f1e0*/  LDL R11, [R1+0x1c] ;  /* 0x00001c00010b7983 */ /* 0x000ea20000100800 */
[----:B0-----:R-:W3:Y:S01]  /*3f1f0*/  LDL.LU R12, [R1+0x350] ;  /* 0x00035000010c7983 */ /* 0x001ee20000300800 */
[----:B------:R-:W3:Y:S02]  /*3f200*/  LDL.LU R13, [R1+0x354] ;  /* 0x00035400010d7983 */ /* 0x000ee40000300800 */
[----:B-1----:R-:W3:Y:S02]  /*3f210*/  LDL.LU R14, [R1+0x358] ;  /* 0x00035800010e7983 */ /* 0x002ee40000300800 */
[----:B------:R-:W3:Y:S01]  /*3f220*/  LDL.LU R15, [R1+0x35c] ;  /* 0x00035c00010f7983 */ /* 0x000ee20000300800 */
[----:B--2---:R0:W-:Y:S04]  /*3f230*/  STL.64 [R1+0x2cd0], R10 ;  /* 0x002cd00a01007387 */ /* 0x0041e80000100a00 */
[----:B0-----:R-:W2:Y:S04]  /*3f240*/  LDL.64 R10, [R1+0x28] ;  /* 0x00002800010a7983 */ /* 0x001ea80000100a00 */
[----:B--2---:R-:W-:Y:S01]  /*3f250*/  STL.64 [R1+0x2ce8], R10 ;  /* 0x002ce80a01007387 */ /* 0x004fe20000100a00 */
[----:B---3--:R0:W-:Y:S02]  /*3f260*/  STL.64 [R1+0x2cb0], R6 ;  /* 0x002cb00601007387 */ /* 0x0081e40000100a00 */
[----:B------:R-:W2:Y:S02]  /*3f270*/  LDL.LU R4, [R1+0x2f0] ;  /* 0x0002f00001047983 */ /* 0x000ea40000300800 */
[----:B------:R-:W2:Y:S01]  /*3f280*/  LDL.LU R5, [R1+0x2f4] ;  /* 0x0002f40001057983 */ /* 0x000ea20000300800 */
[----:B0-----:R-:W3:Y:S01]  /*3f290*/  LDL.LU R6, [R1+0x2f8] ;  /* 0x0002f80001067983 */ /* 0x001ee20000300800 */
[----:B------:R-:W3:Y:S02]  /*3f2a0*/  LDL.LU R7, [R1+0x2fc] ;  /* 0x0002fc0001077983 */ /* 0x000ee40000300800 */
[----:B------:R-:W2:Y:S02]  /*3f2b0*/  LDL.LU R20, [R1+0x330] ;  /* 0x0003300001147983 */ /* 0x000ea40000300800 */
[----:B------:R-:W4:Y:S01]  /*3f2c0*/  LDL.LU R21, [R1+0x334] ;  /* 0x0003340001157983 */ /* 0x000f220000300800 */
[----:B------:R-:W4:Y:S01]  /*3f2d0*/  LDL.LU R22, [R1+0x338] ;  /* 0x0003380001167983 */ /* 0x000f220000300800 */
[----:B------:R-:W4:Y:S02]  /*3f2e0*/  LDL.LU R23, [R1+0x33c] ;  /* 0x00033c0001177983 */ /* 0x000f240000300800 */
[----:B------:R-:W4:Y:S01]  /*3f2f0*/  LDL.64 R10, [R1+0x48] ;  /* 0x00004800010a7983 */ /* 0x000f220000100a00 */
[----:B---3--:R-:W-:Y:S01]  /*3f300*/  STL.64 [R1+0x2cc8], R6 ;  /* 0x002cc80601007387 */ /* 0x008fe20000100a00 */
[----:B--2---:R0:W-:Y:S03]  /*3f310*/  STL.64 [R1+0x2cc0], R4 ;  /* 0x002cc00401007387 */ /* 0x0041e60000100a00 */
[----:B0-----:R-:W2:Y:S01]  /*3f320*/  LDL.LU R4, [R1+0x300] ;  /* 0x0003000001047983 */ /* 0x001ea20000300800 */
[----:B------:R-:W-:-:S02]  /*3f330*/  IMAD.MOV.U32 R5, RZ, RZ, R0 ;  /* 0x000000ffff057224 */ /* 0x000fc400078e0000 */
[----:B------:R-:W3:Y:S02]  /*3f340*/  LDL.LU R0, [R1+0x2d24] ;  /* 0x002d240001007983 */ /* 0x000ee40000300800 */
[----:B------:R-:W2:Y:S01]  /*3f350*/  LDL.LU R6, [R1+0x308] ;  /* 0x0003080001067983 */ /* 0x000ea20000300800 */
[----:B------:R-:W2:Y:S01]  /*3f360*/  LDL.LU R7, [R1+0x30c] ;  /* 0x00030c0001077983 */ /* 0x000ea20000300800 */
[----:B------:R-:W-:Y:S03]  /*3f370*/  HMMA.16816.F32 R12, R16, R24, R12 ;  /* 0x00000018100c723c */ /* 0x000fe6000000180c */
[----:B--2---:R3:W-:Y:S01]  /*3f380*/  STL.64 [R1+0x2ce0], R6 ;  /* 0x002ce00601007387 */ /* 0x0047e20000100a00 */
[----:B------:R0:W-:Y:S02]  /*3f390*/  STL.64 [R1+0x2cd8], R4 ;  /* 0x002cd80401007387 */ /* 0x0001e40000100a00 */
[----:B---3--:R-:W-:Y:S01]  /*3f3a0*/  IMAD.MOV.U32 R6, RZ, RZ, R0 ;  /* 0x000000ffff067224 */ /* 0x008fe200078e0000 */
[----:B0-----:R-:W2:Y:S01]  /*3f3b0*/  LDL.LU R4, [R1+0x310] ;  /* 0x0003100001047983 */ /* 0x001ea20000300800 */
[----:B------:R-:W2:Y:S02]  /*3f3c0*/  LDL.LU R5, [R1+0x314] ;  /* 0x0003140001057983 */ /* 0x000ea40000300800 */
[----:B------:R-:W3:Y:S02]  /*3f3d0*/  LDL.LU R0, [R1+0x2d20] ;  /* 0x002d200001007983 */ /* 0x000ee40000300800 */
[----:B------:R-:W2:Y:S02]  /*3f3e0*/  LDL.LU R7, [R1+0x31c] ;  /* 0x00031c0001077983 */ /* 0x000ea40000300800 */
[----:B--2---:R-:W-:Y:S01]  /*3f3f0*/  STL.64 [R1+0x2cf8], R6 ;  /* 0x002cf80601007387 */ /* 0x004fe20000100a00 */
[----:B------:R0:W-:Y:S03]  /*3f400*/  STL.64 [R1+0x2cf0], R4 ;  /* 0x002cf00401007387 */ /* 0x0001e60000100a00 */
[----:B0-----:R-:W2:Y:S01]  /*3f410*/  LDL.LU R4, [R1+0x320] ;  /* 0x0003200001047983 */ /* 0x001ea20000300800 */
[----:B------:R-:W2:Y:S02]  /*3f420*/  LDL.LU R5, [R1+0x324] ;  /* 0x0003240001057983 */ /* 0x000ea40000300800 */
[----:B------:R-:W2:Y:S02]  /*3f430*/  LDL.LU R6, [R1+0x328] ;  /* 0x0003280001067983 */ /* 0x000ea40000300800 */
[----:B---3--:R-:W-:Y:S01]  /*3f440*/  IMAD.MOV.U32 R7, RZ, RZ, R0 ;  /* 0x000000ffff077224 */ /* 0x008fe200078e0000 */
[----:B------:R-:W-:Y:S01]  /*3f450*/  STL.64 [R1+0x350], R12 ;  /* 0x0003500c01007387 */ /* 0x000fe20000100a00 */
[----:B------:R0:W-:Y:S02]  /*3f460*/  STL [R1+0x35c], R15 ;  /* 0x00035c0f01007387 */ /* 0x0001e40000100800 */
[----:B------:R-:W-:-:S02]  /*3f470*/  IMAD.MOV.U32 R0, RZ, RZ, R14 ;  /* 0x000000ffff007224 */ /* 0x000fc400078e000e */
[----:B0-----:R-:W3:Y:S01]  /*3f480*/  LDL.LU.64 R14, [R1+0x2d18] ;  /* 0x002d1800010e7983 */ /* 0x001ee20000300a00 */
[----:B------:R-:W4:Y:S02]  /*3f490*/  LDL.LU.64 R12, [R1+0x2d10] ;  /* 0x002d1000010c7983 */ /* 0x000f240000300a00 */
[----:B------:R0:W-:Y:S02]  /*3f4a0*/  STL.64 [R1+0x2c90], R26 ;  /* 0x002c901a01007387 */ /* 0x0001e40000100a00 */
[----:B------:R-:W2:Y:S01]  /*3f4b0*/  LDL.LU R24, [R1+0x2d0] ;  /* 0x0002d00001187983 */ /* 0x000ea20000300800 */
[----:B------:R-:W2:Y:S04]  /*3f4c0*/  LDL.LU R25, [R1+0x2d4] ;  /* 0x0002d40001197983 */ /* 0x000ea80000300800 */
[----:B0-----:R-:W2:Y:S01]  /*3f4d0*/  LDL.LU R26, [R1+0x2d8] ;  /* 0x0002d800011a7983 */ /* 0x001ea20000300800 */
[----:B------:R-:W2:Y:S01]  /*3f4e0*/  LDL.LU R27, [R1+0x2dc] ;  /* 0x0002dc00011b7983 */ /* 0x000ea20000300800 */
[----:B----4-:R-:W-:Y:S02]  /*3f4f0*/  HMMA.16816.F32 R16, R16, R12, R20 ;  /* 0x0000000c1010723c */ /* 0x010fe40000001814 */
[----:B--2---:R-:W-:Y:S01]  /*3f500*/  STL.64 [R1+0x2ca0], R26 ;  /* 0x002ca01a01007387 */ /* 0x004fe20000100a00 */
[----:B------:R0:W-:Y:S03]  /*3f510*/  STL.64 [R1+0x2c98], R24 ;  /* 0x002c981801007387 */ /* 0x0001e60000100a00 */
[----:B0-----:R-:W2:Y:S01]  /*3f520*/  LDL.LU R24, [R1+0x2e0] ;  /* 0x0002e00001187983 */ /* 0x001ea20000300800 */
[----:B------:R-:W2:Y:S02]  /*3f530*/  LDL.LU R25, [R1+0x2e4] ;  /* 0x0002e40001197983 */ /* 0x000ea40000300800 */
[----:B------:R-:W-:Y:S02]  /*3f540*/  STL [R1+0x29e8], R0 ;  /* 0x0029e80001007387 */ /* 0x000fe40000100800 */
[----:B------:R-:W4:Y:S01]  /*3f550*/  LDL.LU.64 R22, [R1+0x2d08] ;  /* 0x002d080001167983 */ /* 0x000f220000300a00 */
[----:B------:R-:W4:Y:S01]  /*3f560*/  LDL.LU.64 R20, [R1+0x2d00] ;  /* 0x002d000001147983 */ /* 0x000f220000300a00 */
[----:B------:R-:W-:-:S02]  /*3f570*/  IMAD.MOV.U32 R26, RZ, RZ, R3 ;  /* 0x000000ffff1a7224 */ /* 0x000fc400078e0003 */
[----:B------:R-:W-:-:S09]  /*3f580*/  IMAD.MOV.U32 R27, RZ, RZ, R2 ;  /* 0x000000ffff1b7224 */ /* 0x000fd200078e0002 */
[----:B------:R-:W-:Y:S01]  /*3f590*/  IMAD.MOV.U32 R3, RZ, RZ, R18 ;  /* 0x000000ffff037224 */ /* 0x000fe200078e0012 */
[----:B------:R0:W-:Y:S01]  /*3f5a0*/  STL.64 [R1+0x330], R16 ;  /* 0x0003301001007387 */ /* 0x0001e20000100a00 */
[----:B------:R-:W-:Y:S02]  /*3f5b0*/  IMAD.MOV.U32 R2, RZ, RZ, R19 ;  /* 0x000000ffff027224 */ /* 0x000fe400078e0013 */
[----:B------:R-:W2:Y:S02]  /*3f5c0*/  LDL R18, [R1+0x38] ;  /* 0x0000380001127983 */ /* 0x000ea40000100800 */
[----:B------:R-:W2:Y:S02]  /*3f5d0*/  LDL R19, [R1+0x3c] ;  /* 0x00003c0001137983 */ /* 0x000ea40000100800 */
[----:B0-----:R-:W-:Y:S02]  /*3f5e0*/  IMAD.MOV.U32 R17, RZ, RZ, R10 ;  /* 0x000000ffff117224 */ /* 0x001fe400078e000a */
[----:B------:R-:W-:Y:S01]  /*3f5f0*/  IMAD.MOV.U32 R16, RZ, RZ, R11 ;  /* 0x000000ffff107224 */ /* 0x000fe200078e000b */
[C---:B----4-:R-:W-:Y:S11]  /*3f600*/  HMMA.16816.F32 R4, R20.reuse, R10, R4 ;  /* 0x0000000a1404723c */ /* 0x050ff60000001804 */
[----:B------:R-:W-:Y:S11]  /*3f610*/  @!UPT UIADD3 URZ, URZ, URZ, URZ ;  /* 0x0000003f3f3ff290 */ /* 0x000ff6000fffe03f */
[----:B------:R-:W-:Y:S01]  /*3f620*/  @!UPT UIADD3 URZ, URZ, URZ, URZ ;  /* 0x0000003f3f3ff290 */ /* 0x000fe2000fffe03f */
[----:B------:R-:W-:Y:S01]  /*3f630*/  STL.64 [R1+0x320], R4 ;  /* 0x0003200401007387 */ /* 0x000fe20000100a00 */
[----:B------:R0:W-:Y:S03]  /*3f640*/  STL.64 [R1+0x328], R6 ;  /* 0x0003280601007387 */ /* 0x0001e60000100a00 */
[----:B0-----:R-:W4:Y:S01]  /*3f650*/  LDL.LU.64 R6, [R1+0x2cf8] ;  /* 0x002cf80001067983 */ /* 0x001f220000300a00 */
[----:B------:R-:W4:Y:S02]  /*3f660*/  LDL.LU.64 R4, [R1+0x2cf0] ;  /* 0x002cf00001047983 */ /* 0x000f240000300a00 */
[----:B------:R-:W4:Y:S02]  /*3f670*/  LDL.LU.64 R10, [R1+0x2ce8] ;  /* 0x002ce800010a7983 */ /* 0x000f240000300a00 */
[----:B----4-:R-:W-:Y:S01]  /*3f680*/  HMMA.16816.F32 R4, R20, R10, R4 ;  /* 0x0000000a1404723c */ /* 0x010fe20000001804 */
[----:B------:R-:W-:-:S02]  /*3f690*/  IMAD.MOV.U32 R13, RZ, RZ, R10 ;  /* 0x000000ffff0d7224 */ /* 0x000fc400078e000a */
[----:B------:R-:W-:Y:S11]  /*3f6a0*/  IMAD.MOV.U32 R12, RZ, RZ, R11 ;  /* 0x000000ffff0c7224 */ /* 0x000ff600078e000b */
[----:B------:R-:W-:Y:S09]  /*3f6b0*/  @!UPT UIADD3 URZ, URZ, URZ, URZ ;  /* 0x0000003f3f3ff290 */ /* 0x000ff2000fffe03f */
[----:B------:R-:W-:Y:S01]  /*3f6c0*/  STL.64 [R1+0x310], R4 ;  /* 0x0003100401007387 */ /* 0x000fe20000100a00 */
[----:B------:R0:W-:Y:S03]  /*3f6d0*/  STL.64 [R1+0x318], R6 ;  /* 0x0003180601007387 */ /* 0x0001e60000100a00 */
[----:B0-----:R-:W4:Y:S01]  /*3f6e0*/  LDL.LU.64 R6, [R1+0x2ce0] ;  /* 0x002ce00001067983 */ /* 0x001f220000300a00 */
[----:B------:R-:W4:Y:S02]  /*3f6f0*/  LDL.LU.64 R4, [R1+0x2cd8] ;  /* 0x002cd80001047983 */ /* 0x000f240000300a00 */
[----:B------:R-:W4:Y:S02]  /*3f700*/  LDL.LU.64 R10, [R1+0x2cd0] ;  /* 0x002cd000010a7983 */ /* 0x000f240000300a00 */
[C---:B----4-:R-:W-:Y:S01]  /*3f710*/  HMMA.16816.F32 R8, R20.reuse, R10, R4 ;  /* 0x0000000a1408723c */ /* 0x050fe20000001804 */
[----:B------:R-:W4:Y:S01]  /*3f720*/  LDL.LU.64 R6, [R1+0x2cc8] ;  /* 0x002cc80001067983 */ /* 0x000f220000300a00 */
[----:B------:R-:W4:Y:S11]  /*3f730*/  LDL.LU.64 R4, [R1+0x2cc0] ;  /* 0x002cc00001047983 */ /* 0x000f360000300a00 */
[----:B------:R-:W-:Y:S10]  /*3f740*/  @!UPT UIADD3 URZ, URZ, URZ, URZ ;  /* 0x0000003f3f3ff290 */ /* 0x000ff4000fffe03f */
[----:B------:R-:W-:Y:S01]  /*3f750*/  STL.64 [R1+0x300], R8 ;  /* 0x0003000801007387 */ /* 0x000fe20000100a00 */
[----:B------:R0:W-:Y:S03]  /*3f760*/  STL.64 [R1+0x308], R10 ;  /* 0x0003080a01007387 */ /* 0x0001e60000100a00 */
[----:B0-----:R-:W4:Y:S02]  /*3f770*/  LDL.LU.64 R10, [R1+0x2cb8] ;  /* 0x002cb800010a7983 */ /* 0x001f240000300a00 */
[C---:B----4-:R-:W-:Y:S01]  /*3f780*/  HMMA.16816.F32 R4, R20.reuse, R10, R4 ;  /* 0x0000000a1404723c */ /* 0x050fe20000001804 */
[----:B------:R-:W-:Y:S11]  /*3f790*/  IMAD.MOV.U32 R0, RZ, RZ, R11 ;  /* 0x000000ffff007224 */ /* 0x000ff600078e000b */
[----:B------:R-:W-:Y:S11]  /*3f7a0*/  @!UPT UIADD3 URZ, URZ, URZ, URZ ;  /* 0x0000003f3f3ff290 */ /* 0x000ff6000fffe03f */
[----:B------:R-:W-:Y:S01]  /*3f7b0*/  STL.64 [R1+0x2f0], R4 ;  /* 0x0002f00401007387 */ /* 0x000fe20000100a00 */
[----:B------:R0:W-:Y:S03]  /*3f7c0*/  STL.64 [R1+0x2f8], R6 ;  /* 0x0002f80601007387 */ /* 0x0001e60000100a00 */
[----:B0-----:R-:W4:Y:S01]  /*3f7d0*/  LDL.LU.64 R6, [R1+0x2cb0] ;  /* 0x002cb00001067983 */ /* 0x001f220000300a00 */
[----:B------:R-:W3:Y:S01]  /*3f7e0*/  LDL R11, [R1+0x13a4] ;  /* 0x0013a400010b7983 */ /* 0x000ee20000100800 */
[----:B--2---:R-:W-:Y:S01]  /*3f7f0*/  HMMA.16816.F32 R24, R20, R18, R24 ;  /* 0x000000121418723c */ /* 0x004fe20000001818 */
[----:B------:R-:W-:-:S04]  /*3f800*/  IMAD.MOV.U32 R4, RZ, RZ, R10 ;  /* 0x000000ffff047224 */ /* 0x000fc800078e000a */
[----:B------:R-:W-:Y:S11]  /*3f810*/  IMAD.MOV.U32 R10, RZ, RZ, R4 ;  /* 0x000000ffff0a7224 */ /* 0x000ff600078e0004 */
[----:B------:R-:W-:Y:S08]  /*3f820*/  @!UPT UIADD3 URZ, URZ, URZ, URZ ;  /* 0x0000003f3f3ff290 */ /* 0x000ff0000fffe03f */
[----:B------:R-:W-:Y:S02]  /*3f830*/  IMAD.MOV.U32 R5, RZ, RZ, R26 ;  /* 0x000000ffff057224 */ /* 0x000fe400078e001a */
[----:B------:R-:W-:Y:S01]  /*3f840*/  IMAD.MOV.U32 R4, RZ, RZ, R27 ;  /* 0x000000ffff047224 */ /* 0x000fe200078e001b */
[----:B---3--:R0:W-:Y:S01]  /*3f850*/  STL [R1+0x2bbc], R11 ;  /* 0x002bbc0b01007387 */ /* 0x0081e20000100800 */
[----:B----4-:R-:W-:Y:S02]  /*3f860*/  IMAD.MOV.U32 R8, RZ, RZ, R6 ;  /* 0x000000ffff087224 */ /* 0x010fe400078e0006 */
[----:B------:R-:W-:Y:S02]  /*3f870*/  IMAD.MOV.U32 R9, RZ, RZ, R7 ;  /* 0x000000ffff097224 */ /* 0x000fe400078e0007 */
[----:B0-----:R-:W-:-:S05]  /*3f880*/  IMAD.MOV.U32 R11, RZ, RZ, R0 ;  /* 0x000000ffff0b7224 */ /* 0x001fca00078e0000 */
[----:B------:R0:W-:Y:S01]  /*3f890*/  STL.64 [R1+0x2c58], R10 ;  /* 0x002c580a01007387 */ /* 0x0001e20000100a00 */
[----:B------:R-:W2:Y:S02]  /*3f8a0*/  LDL.LU R6, [R1+0x2cac] ;  /* 0x002cac0001067983 */ /* 0x000ea40000300800 */
[----:B------:R-:W2:Y:S02]  /*3f8b0*/  LDL.LU R7, [R1+0x2ca8] ;  /* 0x002ca80001077983 */ /* 0x000ea40000300800 */
[----:B------:R-:W2:Y:S02]  /*3f8c0*/  LDL.LU.64 R26, [R1+0x2ca0] ;  /* 0x002ca000011a7983 */ /* 0x000ea40000300a00 */
[----:B0-----:R-:W-:Y:S02]  /*3f8d0*/  IMAD.MOV.U32 R10, RZ, RZ, R29 ;  /* 0x000000ffff0a7224 */ /* 0x001fe400078e001d */
[----:B------:R-:W-:Y:S02]  /*3f8e0*/  IMAD.MOV.U32 R11, RZ, RZ, R28 ;  /* 0x000000ffff0b7224 */ /* 0x000fe400078e001c */
[----:B------:R-:W-:-:S02]  /*3f8f0*/  IMAD.MOV.U32 R29, RZ, RZ, R24 ;  /* 0x000000ffff1d7224 */ /* 0x000fc400078e0018 */
[----:B------:R-:W-:Y:S02]  /*3f900*/  IMAD.MOV.U32 R28, RZ, RZ, R25 ;  /* 0x000000ffff1c7224 */ /* 0x000fe400078e0019 */
[----:B------:R-:W2:Y:S01]  /*3f910*/  LDL.LU.64 R24, [R1+0x2c98] ;  /* 0x002c980001187983 */ /* 0x000ea20000300a00 */
[----:B------:R-:W-:Y:S02]  /*3f920*/  STL.64 [R1+0x2c50], R18 ;  /* 0x002c501201007387 */ /* 0x000fe40000100a00 */
[----:B------:R-:W-:Y:S02]  /*3f930*/  STL [R1+0x293c], R28 ;  /* 0x00293c1c01007387 */ /* 0x000fe40000100800 */
[----:B------:R-:W-:Y:S01]  /*3f940*/  STL [R1+0x2938], R29 ;  /* 0x0029381d01007387 */ /* 0x000fe20000100800 */
[C---:B--2---:R-:W-:Y:S11]  /*3f950*/  HMMA.16816.F32 R24, R20.reuse, R6, R24 ;  /* 0x000000061418723c */ /* 0x044ff60000001818 */
[----:B------:R-:W-:Y:S11]  /*3f960*/  @!UPT UIADD3 URZ, URZ, URZ, URZ ;  /* 0x0000003f3f3ff290 */ /* 0x000ff6000fffe03f */
[----:B------:R-:W-:Y:S01]  /*3f970*/  @!UPT UIADD3 URZ, URZ, URZ, URZ ;  /* 0x0000003f3f3ff290 */ /* 0x000fe2000fffe03f */
[----:B------:R-:W-:Y:S01]  /*3f980*/  STL.64 [R1+0x2d0], R24 ;  /* 0x0002d01801007387 */ /* 0x000fe20000100a00 */
[----:B------:R0:W-:Y:S03]  /*3f990*/  STL.64 [R1+0x2d8], R26 ;  /* 0x0002d81a01007387 */ /* 0x0001e60000100a00 */
[----:B0-----:R-:W2:Y:S01]  /*3f9a0*/  LDL.LU.64 R26, [R1+0x2c90] ;  /* 0x002c9000011a7983 */ /* 0x001ea20000300a00 */
[----:B------:R-:W-:Y:S02]  /*3f9b0*/  STL.64 [R1+0x2c48], R6 ;  /* 0x002c480601007387 */ /* 0x000fe40000100a00 */
[----:B------:R0:W-:Y:S02]  /*3f9c0*/  STL.64 [R1+0x2c40], R4 ;  /* 0x002c400401007387 */ /* 0x0001e40000100a00 */
[----:B0-----:R-:W2:Y:S01]  /*3f9d0*/  LDL.LU R4, [R1+0x2c0] ;  /* 0x0002c00001047983 */ /* 0x001ea20000300800 */
[----:B------:R-:W2:Y:S02]  /*3f9e0*/  LDL.LU R5, [R1+0x2c4] ;  /* 0x0002c40001057983 */ /* 0x000ea40000300800 */
[----:B------:R-:W2:Y:S02]  /*3f9f0*/  LDL.LU R6, [R1+0x2c8] ;  /* 0x0002c80001067983 */ /* 0x000ea40000300800 */
[----:B------:R-:W2:Y:S02]  /*3fa00*/  LDL.LU R7, [R1+0x2cc] ;  /* 0x0002cc0001077983 */ /* 0x000ea40000300800 */
[C---:B--2---:R-:W-:Y:S08]  /*3fa10*/  HMMA.16816.F32 R4, R20.reuse, R26, R4 ;  /* 0x0000001a1404723c */ /* 0x044ff00000001804 */
[----:B------:R-:W-:Y:S01]  /*3fa20*/  HMMA.16816.F32 R20, R20, R14, R8 ;  /* 0x0000000e1414723c */ /* 0x000fe20000001808 */
[----:B------:R-:W-:Y:S11]  /*3fa30*/  IMAD.MOV.U32 R0, RZ, RZ, R27 ;  /* 0x000000ffff007224 */ /* 0x000ff600078e001b */
[----:B------:R-:W-:Y:S03]  /*3fa40*/  @!UPT UIADD3 URZ, URZ, URZ, URZ ;  /* 0x0000003f3f3ff290 */ /* 0x000fe6000fffe03f */
[----:B------:R0:W-:Y:S01]  /*3fa50*/  STL.64 [R1+0x2c0], R4 ;  /* 0x0002c00401007387 */ /* 0x0001e20000100a00 */
[----:B------:R-:W-:Y:S02]  /*3fa60*/  STL.64 [R1+0x2c8], R6 ;  /* 0x0002c80601007387 */ /* 0x000fe40000100a00 */
[----:B0-----:R-:W-:Y:S02]  /*3fa70*/  IMAD.MOV.U32 R4, RZ, RZ, R26 ;  /* 0x000000ffff047224 */ /* 0x001fe400078e001a */
[----:B------:R-:W2:Y:S01]  /*3fa80*/  LDL.LU.64 R26, [R1+0x2c88] ;  /* 0x002c8800011a7983 */ /* 0x000ea20000300a00 */
[----:B------:R-:W2:Y:S02]  /*3fa90*/  LDL.LU.64 R24, [R1+0x2c80] ;  /* 0x002c800001187983 */ /* 0x000ea40000300a00 */
[----:B------:R-:W3:Y:S02]  /*3faa0*/  LDL.LU R8, [R1+0x160] ;  /* 0x0001600001087983 */ /* 0x000ee40000300800 */
[----:B------:R-:W-:Y:S01]  /*3fab0*/  STL.64 [R1+0x210], R20 ;  /* 0x0002101401007387 */ /* 0x000fe20000100a00 */
[----:B------:R0:W-:Y:S01]  /*3fac0*/  STL.64 [R1+0x218], R22 ;  /* 0x0002181601007387 */ /* 0x0001e20000100a00 */
[----:B------:R-:W3:Y:S02]  /*3fad0*/  LDL.LU R9, [R1+0x164] ;  /* 0x0001640001097983 */ /* 0x000ee40000300800 */
[----:B------:R-:W4:Y:S02]  /*3fae0*/  LDL.LU R10, [R1+0x168] ;  /* 0x00016800010a7983 */ /* 0x000f240000300800 */
[----:B------:R-:W4:Y:S02]  /*3faf0*/  LDL.LU R11, [R1+0x16c] ;  /* 0x00016c00010b7983 */ /* 0x000f240000300800 */
[----:B----4-:R-:W-:Y:S01]  /*3fb00*/  STL.64 [R1+0x2c68], R10 ;  /* 0x002c680a01007387 */ /* 0x010fe20000100a00 */
[----:B---3--:R-:W-:Y:S02]  /*3fb10*/  STL.64 [R1+0x2c60], R8 ;  /* 0x002c600801007387 */ /* 0x008fe40000100a00 */
[----:B------:R-:W-:Y:S02]  /*3fb20*/  STL.64 [R1+0x2c20], R14 ;  /* 0x002c200e01007387 */ /* 0x000fe40000100a00 */
[----:B0-----:R-:W3:Y:S02]  /*3fb30*/  LDL R23, [R1+0x13a0] ;  /* 0x0013a00001177983 */ /* 0x001ee40000100800 */
[----:B------:R-:W-:-:S02]  /*3fb40*/  IMAD.MOV.U32 R7, RZ, RZ, R16 ;  /* 0x000000ffff077224 */ /* 0x000fc400078e0010 */
[----:B------:R-:W-:Y:S01]  /*3fb50*/  IMAD.MOV.U32 R6, RZ, RZ, R17 ;  /* 0x000000ffff067224 */ /* 0x000fe200078e0011 */
[----:B---3--:R0:W-:Y:S01]  /*3fb60*/  STL [R1+0x2bb8], R23 ;  /* 0x002bb81701007387 */ /* 0x0081e20000100800 */
[----:B------:R-:W3:Y:S02]  /*3fb70*/  LDL.LU R20, [R1+0x200] ;  /* 0x0002000001147983 */ /* 0x000ee40000300800 */
[----:B------:R-:W3:Y:S02]  /*3fb80*/  LDL.LU R21, [R1+0x204] ;  /* 0x0002040001157983 */ /* 0x000ee40000300800 */
[----:B------:R-:W4:Y:S01]  /*3fb90*/  LDL.LU R22, [R1+0x208] ;  /* 0x0002080001167983 */ /* 0x000f220000300800 */
[----:B0-----:R-:W4:Y:S01]  /*3fba0*/  LDL.LU R23, [R1+0x20c] ;  /* 0x00020c0001177983 */ /* 0x001f220000300800 */
[----:B------:R-:W2:Y:S02]  /*3fbb0*/  LDL.LU R16, [R1+0x150] ;  /* 0x0001500001107983 */ /* 0x000ea40000300800 */
[----:B------:R-:W2:Y:S02]  /*3fbc0*/  LDL.LU R17, [R1+0x154] ;  /* 0x0001540001117983 */ /* 0x000ea40000300800 */
[----:B------:R-:W2:Y:S01]  /*3fbd0*/  LDL.LU R18, [R1+0x158] ;  /* 0x0001580001127983 */ /* 0x000ea20000300800 */
[----:B------:R-:W2:Y:S01]  /*3fbe0*/  LDL.LU R19, [R1+0x15c] ;  /* 0x00015c0001137983 */ /* 0x000ea20000300800 */
[----:B------:R-:W-:-:S02]  /*3fbf0*/  IMAD.MOV.U32 R14, RZ, RZ, R4 ;  /* 0x000000ffff0e7224 */ /* 0x000fc400078e0004 */
[----:B------:R-:W-:Y:S02]  /*3fc00*/  IMAD.MOV.U32 R15, RZ, RZ, R0 ;  /* 0x000000ffff0f7224 */ /* 0x000fe400078e0000 */
[----:B------:R-:W-:Y:S02]  /*3fc10*/  IMAD.MOV.U32 R11, RZ, RZ, R12 ;  /* 0x000000ffff0b7224 */ /* 0x000fe400078e000c */
[----:B------:R-:W-:Y:S01]  /*3fc20*/  IMAD.MOV.U32 R10, RZ, RZ, R13 ;  /* 0x000000ffff0a7224 */ /* 0x000fe200078e000d */
[----:B--2---:R-:W-:Y:S01]  /*3fc30*/  STL.64 [R1+0x2c78], R18 ;  /* 0x002c781201007387 */ /* 0x004fe20000100a00 */
[----:B------:R0:W-:Y:S03]  /*3fc40*/  STL.64 [R1+0x2c70], R16 ;  /* 0x002c701001007387 */ /* 0x0001e60000100a00 */
[----:B0-----:R-:W2:Y:S01]  /*3fc50*/  LDL.LU R16, [R1+0x170] ;  /* 0x0001700001107983 */ /* 0x001ea20000300800 */
[----:B------:R-:W2:Y:S02]  /*3fc60*/  LDL.LU R17, [R1+0x174] ;  /* 0x0001740001117983 */ /* 0x000ea40000300800 */
[----:B------:R-:W2:Y:S02]  /*3fc70*/  LDL.LU R18, [R1+0x178] ;  /* 0x0001780001127983 */ /* 0x000ea40000300800 */
[----:B------:R-:W2:Y:S01]  /*3fc80*/  LDL.LU R19, [R1+0x17c] ;  /* 0x00017c0001137983 */ /* 0x000ea20000300800 */
[----:B------:R0:W-:Y:S01]  /*3fc90*/  STL.64 [R1+0x2c38], R14 ;  /* 0x002c380e01007387 */ /* 0x0001e20000100a00 */
[----:B------:R-:W2:Y:S02]  /*3fca0*/  LDL.LU R12, [R1+0x180] ;  /* 0x00018000010c7983 */ /* 0x000ea40000300800 */
[----:B------:R-:W2:Y:S01]  /*3fcb0*/  LDL.LU R13, [R1+0x184] ;  /* 0x00018400010d7983 */ /* 0x000ea20000300800 */
[----:B0-----:R-:W2:Y:S01]  /*3fcc0*/  LDL.LU R14, [R1+0x188] ;  /* 0x00018800010e7983 */ /* 0x001ea20000300800 */
[----:B------:R-:W2:Y:S02]  /*3fcd0*/  LDL.LU R15, [R1+0x18c] ;  /* 0x00018c00010f7983 */ /* 0x000ea40000300800 */
[----:B----4-:R-:W-:Y:S02]  /*3fce0*/  STL.64 [R1+0x2bc8], R22 ;  /* 0x002bc81601007387 */ /* 0x010fe40000100a00 */
[----:B---3--:R0:W-:Y:S02]  /*3fcf0*/  STL.64 [R1+0x2bc0], R20 ;  /* 0x002bc01401007387 */ /* 0x0081e40000100a00 */
[----:B0-----:R-:W3:Y:S01]  /*3fd00*/  LDL.LU R20, [R1+0xd0] ;  /* 0x0000d00001147983 */ /* 0x001ee20000300800 */
[----:B------:R-:W3:Y:S02]  /*3fd10*/  LDL.LU R21, [R1+0xd4] ;  /* 0x0000d40001157983 */ /* 0x000ee40000300800 */
[----:B------:R-:W4:Y:S02]  /*3fd20*/  LDL.LU R22, [R1+0xd8] ;  /* 0x0000d80001167983 */ /* 0x000f240000300800 */
[----:B------:R-:W4:Y:S01]  /*3fd30*/  LDL.LU R23, [R1+0xdc] ;  /* 0x0000dc0001177983 */ /* 0x000f220000300800 */
[C---:B--2---:R-:W-:Y:S08]  /*3fd40*/  HMMA.16816.F32 R8, R24.reuse, R10, R16 ;  /* 0x0000000a1808723c */ /* 0x044ff00000001810 */
[C---:B------:R-:W-:Y:S01]  /*3fd50*/  HMMA.16816.F32 R12, R24.reuse, R6, R12 ;  /* 0x00000006180c723c */ /* 0x040fe2000000180c */
[----:B----4-:R0:W-:Y:S01]  /*3fd60*/  STL.64 [R1+0x2bd8], R22 ;  /* 0x002bd81601007387 */ /* 0x0101e20000100a00 */
[----:B---3--:R-:W-:Y:S03]  /*3fd70*/  STL.64 [R1+0x2bd0], R20 ;  /* 0x002bd01401007387 */ /* 0x008fe60000100a00 */
[----:B0-----:R-:W2:Y:S01]  /*3fd80*/  LDL.64 R22, [R1+0x18] ;  /* 0x0000180001167983 */ /* 0x001ea20000100a00 */
[----:B------:R-:W3:Y:S11]  /*3fd90*/  LDL.LU R4, [R1+0x140] ;  /* 0x0001400001047983 */ /* 0x000ef60000300800 */
[----:B------:R-:W-:Y:S06]  /*3fda0*/  @!UPT UIADD3 URZ, URZ, URZ, URZ ;  /* 0x0000003f3f3ff290 */ /* 0x000fec000fffe03f */
[----:B------:R0:W-:Y:S02]  /*3fdb0*/  STL.64 [R1+0x180], R12 ;  /* 0x0001800c01007387 */ /* 0x0001e40000100a00 */
[----:B------:R1:W-:Y:S01]  /*3fdc0*/  STL.64 [R1+0x188], R14 ;  /* 0x0001880e01007387 */ /* 0x0003e20000100a00 */
[----:B------:R-:W3:Y:S01]  /*3fdd0*/  LDL.LU R5, [R1+0x144] ;  /* 0x0001440001057983 */ /* 0x000ee20000300800 */
[----:B------:R-:W3:Y:S02]  /*3fde0*/  LDL.LU R6, [R1+0x148] ;  /* 0x0001480001067983 */ /* 0x000ee40000300800 */
[----:B------:R-:W3:Y:S01]  /*3fdf0*/  LDL.LU R7, [R1+0x14c] ;  /* 0x00014c0001077983 */ /* 0x000ee20000300800 */
[----:B0-----:R-:W4:Y:S01]  /*3fe00*/  LDL.LU R12, [R1+0x130] ;  /* 0x00013000010c7983 */ /* 0x001f220000300800 */
[----:B------:R-:W4:Y:S02]  /*3fe10*/  LDL.LU R13, [R1+0x134] ;  /* 0x00013400010d7983 */ /* 0x000f240000300800 */
[----:B-1----:R-:W4:Y:S02]  /*3fe20*/  LDL.LU R14, [R1+0x138] ;  /* 0x00013800010e7983 */ /* 0x002f240000300800 */
[----:B------:R-:W4:Y:S01]  /*3fe30*/  LDL.LU R15, [R1+0x13c] ;  /* 0x00013c00010f7983 */ /* 0x000f220000300800 */
[----:B------:R-:W2:Y:S01]  /*3fe40*/  LDL.LU.64 R18, [R1+0x2c78] ;  /* 0x002c780001127983 */ /* 0x000ea20000300a00 */
[----:B------:R-:W2:Y:S02]  /*3fe50*/  LDL.LU.64 R16, [R1+0x2c70] ;  /* 0x002c700001107983 */ /* 0x000ea40000300a00 */
[----:B------:R-:W-:Y:S02]  /*3fe60*/  STL.64 [R1+0x170], R8 ;  /* 0x0001700801007387 */ /* 0x000fe40000100a00 */
[----:B------:R0:W-:Y:S02]  /*3fe70*/  STL.64 [R1+0x178], R10 ;  /* 0x0001780a01007387 */ /* 0x0001e40000100a00 */
        /* <DEDUP_REMOVED lines=8> */
[----:B------:R0:W-:Y:S03]  /*3ff00*/  STL.64 [R1+0x2be8], R22 ;  /* 0x002be81601007387 */ /* 0x0001e60000100a00 */
[----:B0-----:R-:W2:Y:S04]  /*3ff10*/  LDL.64 R22, [R1+0x28] ;  /* 0x0000280001167983 */ /* 0x001ea80000100a00 */
[----:B--2---:R0:W-:Y:S04]  /*3ff20*/  STL.64 [R1+0x2bf0], R22 ;  /* 0x002bf01601007387 */ /* 0x0041e80000100a00 */
[----:B0-----:R-:W2:Y:S01]  /*3ff30*/  LDL.64 R22, [R1+0x48] ;  /* 0x0000480001167983 */ /* 0x001ea20000100a00 */
[C---:B------:R-:W-:Y:S03]  /*3ff40*/  HMMA.16816.F32 R16, R24.reuse, R10, R16 ;  /* 0x0000000a1810723c */ /* 0x040fe60000001810 */
[----:B--2---:R0:W-:Y:S01]  /*3ff50*/  STL.64 [R1+0x2c18], R22 ;  /* 0x002c181601007387 */ /* 0x0041e20000100a00 */
        /* <DEDUP_REMOVED lines=9> */
[----:B------:R-:W2:Y:S03]  /*3fff0*/  LDL.LU R23, [R1+0x12c] ;  /* 0x00012c0001177983 */ /* 0x000ea60000300800 */
[----:B------:R-:W-:Y:S01]  /*40000*/  STL.64 [R1+0x150], R16 ;  /* 0x0001501001007387 */ /* 0x000fe20000100a00 */
[----:B------:R0:W-:Y:S03]  /*40010*/  STL.64 [R1+0x158], R18 ;  /* 0x0001581201007387 */ /* 0x0001e60000100a00 */
[----:B0-----:R-:W3:Y:S01]  /*40020*/  LDL.LU.64 R18, [R1+0x2c50] ;  /* 0x002c500001127983 */ /* 0x001ee20000300a00 */
[----:B------:R0:W-:Y:S02]  /*40030*/  STL.64 [R1+0x2be0], R10 ;  /* 0x002be00a01007387 */ /* 0x0001e40000100a00 */
[----:B------:R-:W2:Y:S02]  /*40040*/  LDL.LU R8, [R1+0xe0] ;  /* 0x0000e00001087983 */ /* 0x000ea40000300800 */
[----:B------:R-:W2:Y:S01]  /*40050*/  LDL.LU R9, [R1+0xe4] ;  /* 0x0000e40001097983 */ /* 0x000ea20000300800 */
[----:B0-----:R-:W2:Y:S01]  /*40060*/  LDL.LU R10, [R1+0xe8] ;  /* 0x0000e800010a7983 */ /* 0x001ea20000300800 */
[----:B------:R-:W2:Y:S01]  /*40070*/  LDL.LU R11, [R1+0xec] ;  /* 0x0000ec00010b7983 */ /* 0x000ea20000300800 */
[C---:B---3--:R-:W-:Y:S02]  /*40080*/  HMMA.16816.F32 R4, R24.reuse, R18, R4 ;  /* 0x000000121804723c */ /* 0x048fe40000001804 */
        /* <DEDUP_REMOVED lines=9> */
[----:B0-----:R-:W4:Y:S01]  /*40120*/  LDL.LU.64 R6, [R1+0x2c48] ;  /* 0x002c480001067983 */ /* 0x001f220000300a00 */
[----:B------:R-:W3:Y:S01]  /*40130*/  LDL.LU.64 R4, [R1+0x2c40] ;  /* 0x002c400001047983 */ /* 0x000ee20000300a00 */
[C---:B----4-:R-:W-:Y:S11]  /*40140*/  HMMA.16816.F32 R12, R24.reuse, R6, R12 ;  /* 0x00000006180c723c */ /* 0x050ff6000000180c */
[----:B------:R-:W-:Y:S11]  /*40150*/  @!UPT UIADD3 URZ, URZ, URZ, URZ ;  /* 0x0000003f3f3ff290 */ /* 0x000ff6000fffe03f */
[----:B------:R-:W-:Y:S01]  /*40160*/  @!UPT UIADD3 URZ, URZ, URZ, URZ ;  /* 0x0000003f3f3ff290 */ /* 0x000fe2000fffe03f */
[----:B------:R-:W-:Y:S01]  /*40170*/  STL.64 [R1+0x130], R12 ;  /* 0x0001300c01007387 */ /* 0x000fe20000100a00 */
[----:B------:R0:W-:Y:S03]  /*40180*/  STL.64 [R1+0x138], R14 ;  /* 0x0001380e01007387 */ /* 0x0001e60000100a00 */
[----:B0-----:R-:W4:Y:S02]  /*40190*/  LDL.LU.64 R14, [R1+0x2c38] ;  /* 0x002c3800010e7983 */ /* 0x001f240000300a00 */
[C---:B----4-:R-:W-:Y:S02]  /*401a0*/  HMMA.16816.F32 R12, R24.reuse, R14, R20 ;  /* 0x0000000e180c723c */ /* 0x050fe40000001814 */
[----:B------:R-:W4:Y:S01]  /*401b0*/  LDL.LU.64 R22, [R1+0x2c30] ;  /* 0x002c300001167983 */ /* 0x000f220000300a00 */
[----:B------:R-:W4:Y:S11]  /*401c0*/  LDL.LU.64 R20, [R1+0x2c28] ;  /* 0x002c280001147983 */ /* 0x000f360000300a00 */
[----:B------:R-:W-:Y:S09]  /*401d0*/  @!UPT UIADD3 URZ, URZ, URZ, URZ ;  /* 0x0000003f3f3ff290 */ /* 0x000ff2000fffe03f */
[----:B------:R-:W-:Y:S01]  /*401e0*/  STL.64 [R1+0x120], R12 ;  /* 0x0001200c01007387 */ /* 0x000fe20000100a00 */
[----:B------:R0:W-:Y:S03]  /*401f0*/  STL.64 [R1+0x128], R14 ;  /* 0x0001280e01007387 */ /* 0x0001e60000100a00 */
[----:B0-----:R-:W4:Y:S02]  /*40200*/  LDL.LU.64 R14, [R1+0x2c20] ;  /* 0x002c2000010e7983 */ /* 0x001f240000300a00 */
[----:B----4-:R-:W-:Y:S02]  /*40210*/  HMMA.16816.F32 R24, R24, R14, R20 ;  /* 0x0000000e1818723c */ /* 0x010fe40000001814 */
[----:B------:R-:W2:Y:S01]  /*40220*/  LDL.LU.64 R22, [R1+0x2c18] ;  /* 0x002c180001167983 */ /* 0x000ea20000300a00 */
[----:B------:R-:W2:Y:S02]  /*40230*/  LDL.LU.64 R14, [R1+0x2c10] ;  /* 0x002c1000010e7983 */ /* 0x000ea40000300a00 */
[----:B------:R-:W2:Y:S11]  /*40240*/  LDL.LU.64 R12, [R1+0x2c08] ;  /* 0x002c0800010c7983 */ /* 0x000eb60000300a00 */
[----:B------:R-:W-:Y:S07]  /*40250*/  @!UPT UIADD3 URZ, URZ, URZ, URZ ;  /* 0x0000003f3f3ff290 */ /* 0x000fee000fffe03f */
[----:B------:R0:W-:Y:S01]  /*40260*/  STL.64 [R1+0xb0], R24 ;  /* 0x0000b01801007387 */ /* 0x0001e20000100a00 */
[----:B------:R1:W-:Y:S03]  /*40270*/  STL.64 [R1+0xb8], R26 ;  /* 0x0000b81a01007387 */ /* 0x0003e60000100a00 */
[----:B0-----:R-:W4:Y:S01]  /*40280*/  LDL.LU R24, [R1+0xf0] ;  /* 0x0000f00001187983 */ /* 0x001f220000300800 */
[----:B------:R-:W4:Y:S02]  /*40290*/  LDL.LU R25, [R1+0xf4] ;  /* 0x0000f40001197983 */ /* 0x000f240000300800 */
[----:B-1----:R-:W4:Y:S02]  /*402a0*/  LDL.LU R26, [R1+0xf8] ;  /* 0x0000f800011a7983 */ /* 0x002f240000300800 */
[----:B------:R-:W4:Y:S01]  /*402b0*/  LDL.LU R27, [R1+0xfc] ;  /* 0x0000fc00011b7983 */ /* 0x000f220000300800 */
        /* <DEDUP_REMOVED lines=9> */
[C---:B----4-:R-:W-:Y:S01]  /*40350*/  HMMA.16816.F32 R24, R12.reuse, R22, R24 ;  /* 0x000000160c18723c */ /* 0x050fe20000001818 */
[----:B------:R-:W-:Y:S11]  /*40360*/  IMAD.MOV.U32 R0, RZ, RZ, R23 ;  /* 0x000000ffff007224 */ /* 0x000ff600078e0017 */
[----:B------:R-:W-:Y:S11]  /*40370*/  @!UPT UIADD3 URZ, URZ, URZ, URZ ;  /* 0x0000003f3f3ff290 */ /* 0x000ff6000fffe03f */
[----:B------:R0:W-:Y:S01]  /*40380*/  STL.64 [R1+0xf0], R24 ;  /* 0x0000f01801007387 */ /* 0x0001e20000100a00 */
[----:B------:R1:W-:Y:S02]  /*40390*/  STL.64 [R1+0xf8], R26 ;  /* 0x0000f81a01007387 */ /* 0x0003e40000100a00 */
[----:B0-----:R-:W-:Y:S02]  /*403a0*/  IMAD.MOV.U32 R24, RZ, RZ, R22 ;  /* 0x000000ffff187224 */ /* 0x001fe400078e0016 */
[----:B------:R-:W2:Y:S02]  /*403b0*/  LDL.LU.64 R22, [R1+0x2be8] ;  /* 0x002be80001167983 */ /* 0x000ea40000300a00 */
[C---:B--2---:R-:W-:Y:S01]  /*403c0*/  HMMA.16816.F32 R8, R12.reuse, R22, R8 ;  /* 0x000000160c08723c */ /* 0x044fe20000001808 */
[----:B-1----:R-:W-:Y:S02]  /*403d0*/  IMAD.MOV.U32 R26, RZ, RZ, R22 ;  /* 0x000000ffff1a7224 */ /* 0x002fe400078e0016 */
[----:B------:R-:W-:Y:S11]  /*403e0*/  IMAD.MOV.U32 R25, RZ, RZ, R23 ;  /* 0x000000ffff197224 */ /* 0x000ff600078e0017 */
[----:B------:R-:W-:Y:S09]  /*403f0*/  @!UPT UIADD3 URZ, URZ, URZ, URZ ;  /* 0x0000003f3f3ff290 */ /* 0x000ff2000fffe03f */
[----:B------:R-:W-:Y:S01]  /*40400*/  STL.64 [R1+0xe0], R8 ;  /* 0x0000e00801007387 */ /* 0x000fe20000100a00 */
[----:B------:R0:W-:Y:S03]  /*40410*/  STL.64 [R1+0xe8], R10 ;  /* 0x0000e80a01007387 */ /* 0x0001e60000100a00 */
[----:B0-----:R-:W2:Y:S01]  /*40420*/  LDL.LU.64 R10, [R1+0x2be0] ;  /* 0x002be000010a7983 */ /* 0x001ea20000300a00 */
[----:B------:R-:W2:Y:S02]  /*40430*/  LDL.LU.64 R22, [R1+0x2bd8] ;  /* 0x002bd80001167983 */ /* 0x000ea40000300a00 */
[----:B------:R-:W2:Y:S02]  /*40440*/  LDL.LU.64 R20, [R1+0x2bd0] ;  /* 0x002bd00001147983 */ /* 0x000ea40000300a00 */
[C---:B--2---:R-:W-:Y:S01]  /*40450*/  HMMA.16816.F32 R8, R12.reuse, R10, R20 ;  /* 0x0000000a0c08723c */ /* 0x044fe20000001814 */
[----:B------:R-:W2:Y:S01]  /*40460*/  LDL.LU.64 R22, [R1+0x2bc8] ;  /* 0x002bc80001167983 */ /* 0x000ea20000300a00 */
[----:B------:R-:W2:Y:S11]  /*40470*/  LDL.LU.64 R20, [R1+0x2bc0] ;  /* 0x002bc00001147983 */ /* 0x000eb60000300a00 */
[----:B------:R-:W-:Y:S10]  /*40480*/  @!UPT UIADD3 URZ, URZ, URZ, URZ ;  /* 0x0000003f3f3ff290 */ /* 0x000ff4000fffe03f */
[----:B------:R-:W-:Y:S01]  /*40490*/  STL.64 [R1+0xd0], R8 ;  /* 0x0000d00801007387 */ /* 0x000fe20000100a00 */
[----:B------:R0:W-:Y:S03]  /*404a0*/  STL.64 [R1+0xd8], R10 ;  /* 0x0000d80a01007387 */ /* 0x0001e60000100a00 */
[----:B0-----:R-:W4:Y:S04]  /*404b0*/  LDL.LU R11, [R1+0x2bbc] ;  /* 0x002bbc00010b7983 */ /* 0x001f280000300800 */
[----:B----4-:R-:W0:Y:S01]  /*404c0*/  LDSM.16.MT88.4 R8, [R11+0x13080] ;  /* 0x013080000b08783b */ /* 0x010e220000004200 */
[C---:B--2---:R-:W-:Y:S03]  /*404d0*/  HMMA.16816.F32 R16, R12.reuse, R18, R20 ;  /* 0x000000120c10723c */ /* 0x044fe60000001814 */
[----:B0-----:R-:W-:Y:S01]  /*404e0*/  STL.64 [R1+0x2bb0], R10 ;  /* 0x002bb00a01007387 */ /* 0x001fe20000100a00 */
[----:B------:R0:W-:Y:S03]  /*404f0*/  STL.64 [R1+0x2ba8], R8 ;  /* 0x002ba80801007387 */ /* 0x0001e60000100a00 */
[----:B0-----:R-:W2:Y:S01]  /*40500*/  LDL.LU R8, [R1+0x2b0] ;  /* 0x0002b00001087983 */ /* 0x001ea20000300800 */
[----:B------:R-:W2:Y:S02]  /*40510*/  LDL.LU R9, [R1+0x2b4] ;  /* 0x0002b40001097983 */ /* 0x000ea40000300800 */
[----:B------:R-:W2:Y:S02]  /*40520*/  LDL.LU R10, [R1+0x2b8] ;  /* 0x0002b800010a7983 */ /* 0x000ea40000300800 */
[----:B------:R-:W2:Y:S01]  /*40530*/  LDL.LU R11, [R1+0x2bc] ;  /* 0x0002bc00010b7983 */ /* 0x000ea20000300800 */
[----:B------:R-:W4:Y:S10]  /*40540*/  LDL.LU R23, [R1+0x2bb8] ;  /* 0x002bb80001177983 */ /* 0x000f340000300800 */
[----:B------:R-:W-:Y:S02]  /*40550*/  STL.64 [R1+0x200], R16 ;  /* 0x0002001001007387 */ /* 0x000fe40000100a00 */
[----:B------:R-:W-:Y:S02]  /*40560*/  STL.64 [R1+0x208], R18 ;  /* 0x0002081201007387 */ /* 0x000fe40000100a00 */
[----:B----4-:R-:W0:Y:S01]  /*40570*/  LDSM.16.MT88.4 R16, [R23+0x13000] ;  /* 0x013000001710783b */ /* 0x010e220000004200 */
[----:B--2---:R-:W-:Y:S01]  /*40580*/  HMMA.16816.F32 R8, R12, R6, R8 ;  /* 0x000000060c08723c */ /* 0x004fe20000001808 */
[----:B------:R-:W1:Y:S02]  /*40590*/  LDSM.16.MT88.4 R20, [R23+0x13080] ;  /* 0x013080001714783b */ /* 0x000e640000004200 */
[----:B0-----:R-:W-:Y:S02]  /*405a0*/  STL.64 [R1+0x2b20], R18 ;  /* 0x002b201201007387 */ /* 0x001fe40000100a00 */
[----:B------:R-:W-:Y:S02]  /*405b0*/  STL.64 [R1+0x2b18], R16 ;  /* 0x002b181001007387 */ /* 0x000fe40000100a00 */
[----:B------:R0:W-:Y:S02]  /*405c0*/  STL.64 [R1+0x2b48], R6 ;  /* 0x002b480601007387 */ /* 0x0001e40000100a00 */
[----:B---3--:R-:W-:Y:S11]  /*405d0*/  STL.64 [R1+0x2b40], R4 ;  /* 0x002b400401007387 */ /* 0x008ff60000100a00 */
[----:B------:R-:W-:Y:S03]  /*405e0*/  @!UPT UIADD3 URZ, URZ, URZ, URZ ;  /* 0x0000003f3f3ff290 */ /* 0x000fe6000fffe03f */
[----:B------:R-:W-:Y:S01]  /*405f0*/  STL.64 [R1+0x2b0], R8 ;  /* 0x0002b00801007387 */ /* 0x000fe20000100a00 */
[----:B------:R-:W-:Y:S03]  /*40600*/  STL.64 [R1+0x2b8], R10 ;  /* 0x0002b80a01007387 */ /* 0x000fe60000100a00 */
[----:B0-----:R-:W2:Y:S04]  /*40610*/  LDL.LU.64 R6, [R1+0x8] ;  /* 0x0000080001067983 */ /* 0x001ea80000300a00 */
[----:B--2---:R0:W-:Y:S02]  /*40620*/  STL.64 [R1+0x2b60], R6 ;  /* 0x002b600601007387 */ /* 0x0041e40000100a00 */
[----:B0-----:R-:W-:-:S02]  /*40630*/  IMAD.MOV.U32 R6, RZ, RZ, R26 ;  /* 0x000000ffff067224 */ /* 0x001fc400078e001a */
[----:B------:R-:W-:-:S05]  /*40640*/  IMAD.MOV.U32 R7, RZ, RZ, R25 ;  /* 0x000000ffff077224 */ /* 0x000fca00078e0019 */
[----:B------:R0:W-:Y:S01]  /*40650*/  STL.64 [R1+0x2b78], R6 ;  /* 0x002b780601007387 */ /* 0x0001e20000100a00 */
[----:B------:R-:W2:Y:S02]  /*40660*/  LDL.LU R16, [R1+0x420] ;  /* 0x0004200001107983 */ /* 0x000ea40000300800 */
[----:B------:R-:W2:Y:S02]  /*40670*/  LDL.LU R17, [R1+0x424] ;  /* 0x0004240001117983 */ /* 0x000ea40000300800 */
[----:B------:R-:W3:Y:S01]  /*40680*/  LDL.LU R18, [R1+0x428] ;  /* 0x0004280001127983 */ /* 0x000ee20000300800 */
[----:B------:R-:W3:Y:S01]  /*40690*/  LDL.LU R19, [R1+0x42c] ;  /* 0x00042c0001137983 */ /* 0x000ee20000300800 */
[----:B0-----:R-:W-:Y:S02]  /*406a0*/  IMAD.MOV.U32 R6, RZ, RZ, R24 ;  /* 0x000000ffff067224 */ /* 0x001fe400078e0018 */
[----:B------:R-:W-:Y:S01]  /*406b0*/  IMAD.MOV.U32 R7, RZ, RZ, R0 ;  /* 0x000000ffff077224 */ /* 0x000fe200078e0000 */
[----:B------:R-:W4:Y:S01]  /*406c0*/  LDL.LU R24, [R1+0x3f0] ;  /* 0x0003f00001187983 */ /* 0x000f220000300800 */
[----:B------:R-:W4:Y:S02]  /*406d0*/  LDL.LU R25, [R1+0x3f4] ;  /* 0x0003f40001197983 */ /* 0x000f240000300800 */
[----:B------:R-:W4:Y:S02]  /*406e0*/  LDL.LU R26, [R1+0x3f8] ;  /* 0x0003f800011a7983 */ /* 0x000f240000300800 */
[----:B------:R-:W4:Y:S01]  /*406f0*/  LDL.LU R27, [R1+0x3fc] ;  /* 0x0003fc00011b7983 */ /* 0x000f220000300800 */
[----:B------:R-:W4:Y:S01]  /*40700*/  LDL R0, [R1+0x139c] ;  /* 0x00139c0001007983 */ /* 0x000f220000100800 */
[----:B------:R-:W-:Y:S03]  /*40710*/  STL.64 [R1+0x2b90], R6 ;  /* 0x002b900601007387 */ /* 0x000fe60000100a00 */
[----:B---3--:R-:W-:Y:S01]  /*40720*/  STL.64 [R1+0x2b58], R18 ;  /* 0x002b581201007387 */ /* 0x008fe20000100a00 */
[----:B--2---:R0:W-:Y:S03]  /*40730*/  STL.64 [R1+0x2b50], R16 ;  /* 0x002b501001007387 */ /* 0x0041e60000100a00 */
        /* <DEDUP_REMOVED lines=8> */
[----:B---3--:R-:W-:Y:S01]  /*407c0*/  STL.64 [R1+0x2b70], R18 ;  /* 0x002b701201007387 */ /* 0x008fe20000100a00 */
[----:B--2---:R0:W-:Y:S03]  /*407d0*/  STL.64 [R1+0x2b68], R16 ;  /* 0x002b681001007387 */ /* 0x0041e60000100a00 */
[----:B0-----:R-:W2:Y:S01]  /*407e0*/  LDL.LU R16, [R1+0x440] ;  /* 0x0004400001107983 */ /* 0x001ea20000300800 */
[----:B------:R-:W2:Y:S02]  /*407f0*/  LDL.LU R17, [R1+0x444] ;  /* 0x0004440001117983 */ /* 0x000ea40000300800 */
[----:B------:R-:W3:Y:S02]  /*40800*/  LDL.LU R18, [R1+0x448] ;  /* 0x0004480001127983 */ /* 0x000ee40000300800 */
[----:B------:R-:W3:Y:S02]  /*40810*/  LDL.LU R19, [R1+0x44c] ;  /* 0x00044c0001137983 */ /* 0x000ee40000300800 */
        /* <DEDUP_REMOVED lines=10> */
[----:B------:R-:W2:Y:S02]  /*408c0*/  LDL.LU R18, [R1+0x468] ;  /* 0x0004680001127983 */ /* 0x000ea40000300800 */
[----:B------:R-:W2:Y:S01]  /*408d0*/  LDL.LU R19, [R1+0x46c] ;  /* 0x00046c0001137983 */ /* 0x000ea20000300800 */
[----:B-1----:R0:W-:Y:S01]  /*408e0*/  STL.64 [R1+0x2ab0], R22 ;  /* 0x002ab01601007387 */ /* 0x0021e20000100a00 */
[----:B------:R1:W-:Y:S03]  /*408f0*/  STL.64 [R1+0x2aa8], R20 ;  /* 0x002aa81401007387 */ /* 0x0003e60000100a00 */
[----:B0-----:R-:W4:Y:S02]  /*40900*/  LDL.LU.64 R22, [R1+0x58] ;  /* 0x0000580001167983 */ /* 0x001f240000300a00 */
[----:B----4-:R-:W-:Y:S02]  /*40910*/  HMMA.16816.F32 R24, R12, R22, R24 ;  /* 0x000000160c18723c */ /* 0x010fe40000001818 */
[----:B------:R0:W-:Y:S01]  /*40920*/  STL.64 [R1+0x2b38], R22 ;  /* 0x002b381601007387 */ /* 0x0001e20000100a00 */
[----:B-1----:R-:W3:Y:S11]  /*40930*/  LDL.LU R20, [R1+0x410] ;  /* 0x0004100001147983 */ /* 0x002ef60000300800 */
[----:B------:R-:W-:Y:S09]  /*40940*/  @!UPT UIADD3 URZ, URZ, URZ, URZ ;  /* 0x0000003f3f3ff290 */ /* 0x000ff2000fffe03f */
[----:B------:R-:W-:Y:S01]  /*40950*/  STL.64 [R1+0x570], R24 ;  /* 0x0005701801007387 */ /* 0x000fe20000100a00 */
[----:B------:R-:W-:Y:S02]  /*40960*/  STL.64 [R1+0x578], R26 ;  /* 0x0005781a01007387 */ /* 0x000fe40000100a00 */
[----:B------:R-:W1:Y:S04]  /*40970*/  LDSM.16.MT88.4 R24, [R0+0x13000] ;  /* 0x013000000018783b */ /* 0x000e680000004200 */
[----:B------:R-:W3:Y:S01]  /*40980*/  LDL.LU R21, [R1+0x414] ;  /* 0x0004140001157983 */ /* 0x000ee20000300800 */
[----:B0-----:R-:W3:Y:S01]  /*40990*/  LDL.LU R22, [R1+0x418] ;  /* 0x0004180001167983 */ /* 0x001ee20000300800 */
[----:B------:R-:W3:Y:S03]  /*409a0*/  LDL.LU R23, [R1+0x41c] ;  /* 0x00041c0001177983 */ /* 0x000ee60000300800 */
[----:B-1----:R0:W-:Y:S01]  /*409b0*/  STL.64 [R1+0x2a30], R26 ;  /* 0x002a301a01007387 */ /* 0x0021e20000100a00 */
[----:B------:R-:W-:Y:S03]  /*409c0*/  STL.64 [R1+0x2a28], R24 ;  /* 0x002a281801007387 */ /* 0x000fe60000100a00 */
[----:B0-----:R-:W4:Y:S01]  /*409d0*/  LDL.LU.64 R26, [R1+0x68] ;  /* 0x00006800011a7983 */ /* 0x001f220000300a00 */
[----:B------:R-:W-:-:S02]  /*409e0*/  IMAD.MOV.U32 R6, RZ, RZ, R29 ;  /* 0x000000ffff067224 */ /* 0x000fc400078e001d */
[----:B------:R-:W-:Y:S01]  /*409f0*/  IMAD.MOV.U32 R7, RZ, RZ, R28 ;  /* 0x000000ffff077224 */ /* 0x000fe200078e001c */
[----:B----4-:R-:W-:Y:S01]  /*40a00*/  HMMA.16816.F32 R12, R12, R26, R8 ;  /* 0x0000001a0c0c723c */ /* 0x010fe20000001808 */
[----:B------:R-:W2:Y:S01]  /*40a10*/  LDL.LU.64 R10, [R1+0x2bb0] ;  /* 0x002bb000010a7983 */ /* 0x000ea20000300a00 */
[----:B------:R-:W2:Y:S11]  /*40a20*/  LDL.LU.64 R8, [R1+0x2ba8] ;  /* 0x002ba80001087983 */ /* 0x000eb60000300a00 */
[----:B------:R-:W-:Y:S10]  /*40a30*/  @!UPT UIADD3 URZ, URZ, URZ, URZ ;  /* 0x0000003f3f3ff290 */ /* 0x000ff4000fffe03f */
[----:B------:R-:W-:Y:S01]  /*40a40*/  STL.64 [R1+0x560], R12 ;  /* 0x0005600c01007387 */ /* 0x000fe20000100a00 */
[----:B------:R-:W-:Y:S02]  /*40a50*/  STL.64 [R1+0x568], R14 ;  /* 0x0005680e01007387 */ /* 0x000fe40000100a00 */
[----:B------:R-:W0:Y:S02]  /*40a60*/  LDSM.16.MT88.4 R12, [R0+0x13080] ;  /* 0x01308000000c783b */ /* 0x000e240000004200 */
[----:B0-----:R0:W-:Y:S02]  /*40a70*/  STL.64 [R1+0x29c8], R14 ;  /* 0x0029c80e01007387 */ /* 0x0011e40000100a00 */
[----:B------:R-:W-:Y:S02]  /*40a80*/  STL.64 [R1+0x29c0], R12 ;  /* 0x0029c00c01007387 */ /* 0x000fe40000100a00 */
[----:B0-----:R-:W4:Y:S01]  /*40a90*/  LDL.LU.64 R14, [R1+0x38] ;  /* 0x00003800010e7983 */ /* 0x001f220000300a00 */
[C---:B--2---:R-:W-:Y:S03]  /*40aa0*/  HMMA.16816.F32 R4, R8.reuse, R6, R16 ;  /* 0x000000060804723c */ /* 0x044fe60000001810 */
[----:B------:R-:W2:Y:S01]  /*40ab0*/  LDL.LU.64 R18, [R1+0x2ba0] ;  /* 0x002ba00001127983 */ /* 0x000ea20000300a00 */
[----:B------:R-:W2:Y:S11]  /*40ac0*/  LDL.LU.64 R16, [R1+0x2b98] ;  /* 0x002b980001107983 */ /* 0x000eb60000300a00 */
[----:B------:R-:W-:Y:S08]  /*40ad0*/  @!UPT UIADD3 URZ, URZ, URZ, URZ ;  /* 0x0000003f3f3ff290 */ /* 0x000ff0000fffe03f */
        /* <DEDUP_REMOVED lines=17> */
[C---:B--2---:R-:W-:Y:S01]  /*40bf0*/  HMMA.16816.F32 R16, R8.reuse, R6, R16 ;  /* 0x000000060810723c */ /* 0x044fe20000001810 */
[----:B------:R-:W-:Y:S02]  /*40c00*/  IMAD.MOV.U32 R24, RZ, RZ, R6 ;  /* 0x000000ffff187224 */ /* 0x000fe400078e0006 */
[----:B------:R-:W-:Y:S11]  /*40c10*/  IMAD.MOV.U32 R0, RZ, RZ, R7 ;  /* 0x000000ffff007224 */ /* 0x000ff600078e0007 */
[----:B------:R-:W-:Y:S09]  /*40c20*/  @!UPT UIADD3 URZ, URZ, URZ, URZ ;  /* 0x0000003f3f3ff290 */ /* 0x000ff2000fffe03f */
[----:B------:R-:W-:Y:S01]  /*40c30*/  STL.64 [R1+0x520], R16 ;  /* 0x0005201001007387 */ /* 0x000fe20000100a00 */
[----:B------:R0:W-:Y:S03]  /*40c40*/  STL.64 [R1+0x528], R18 ;  /* 0x0005281201007387 */ /* 0x0001e60000100a00 */
[----:B0-----:R-:W4:Y:S01]  /*40c50*/  LDL.LU.64 R18, [R1+0x2b58] ;  /* 0x002b580001127983 */ /* 0x001f220000300a00 */
[----:B------:R-:W4:Y:S02]  /*40c60*/  LDL.LU.64 R16, [R1+0x2b50] ;  /* 0x002b500001107983 */ /* 0x000f240000300a00 */
[----:B------:R-:W3:Y:S02]  /*40c70*/  LDL.LU.64 R6, [R1+0x2b48] ;  /* 0x002b480001067983 */ /* 0x000ee40000300a00 */
[----:B------:R-:W2:Y:S01]  /*40c80*/  LDL.LU.64 R4, [R1+0x2b40] ;  /* 0x002b400001047983 */ /* 0x000ea20000300a00 */
[----:B------:R-:W-:Y:S01]  /*40c90*/  STL.64 [R1+0x2b30], R26 ;  /* 0x002b301a01007387 */ /* 0x000fe20000100a00 */
[----:B------:R0:W-:Y:S03]  /*40ca0*/  STL [R1+0x2b28], R24 ;  /* 0x002b281801007387 */ /* 0x0001e60000100800 */
[----:B0-----:R-:W2:Y:S01]  /*40cb0*/  LDL.LU R24, [R1+0x400] ;  /* 0x0004000001187983 */ /* 0x001ea20000300800 */
[----:B------:R-:W2:Y:S02]  /*40cc0*/  LDL.LU R25, [R1+0x404] ;  /* 0x0004040001197983 */ /* 0x000ea40000300800 */
[----:B------:R-:W2:Y:S02]  /*40cd0*/  LDL.LU R26, [R1+0x408] ;  /* 0x00040800011a7983 */ /* 0x000ea40000300800 */
[----:B------:R-:W2:Y:S01]  /*40ce0*/  LDL.LU R27, [R1+0x40c] ;  /* 0x00040c00011b7983 */ /* 0x000ea20000300800 */
[C---:B----4-:R-:W-:Y:S08]  /*40cf0*/  HMMA.16816.F32 R16, R8.reuse, R14, R16 ;  /* 0x0000000e0810723c */ /* 0x050ff00000001810 */
[C---:B---3--:R-:W-:Y:S11]  /*40d00*/  HMMA.16816.F32 R20, R8.reuse, R6, R20 ;  /* 0x000000060814723c */ /* 0x048ff60000001814 */
[----:B------:R-:W-:Y:S04]  /*40d10*/  @!UPT UIADD3 URZ, URZ, URZ, URZ ;  /* 0x0000003f3f3ff290 */ /* 0x000fe8000fffe03f */
[----:B------:R0:W-:Y:S01]  /*40d20*/  STL.64 [R1+0x510], R16 ;  /* 0x0005101001007387 */ /* 0x0001e20000100a00 */
[----:B------:R1:W-:Y:S03]  /*40d30*/  STL.64 [R1+0x518], R18 ;  /* 0x0005181201007387 */ /* 0x0003e60000100a00 */
[----:B0-----:R-:W3:Y:S01]  /*40d40*/  LDL.LU R16, [R1+0x360] ;  /* 0x0003600001107983 */ /* 0x001ee20000300800 */
[----:B------:R-:W3:Y:S02]  /*40d50*/  LDL.LU R17, [R1+0x364] ;  /* 0x0003640001117983 */ /* 0x000ee40000300800 */
[----:B-1----:R-:W3:Y:S02]  /*40d60*/  LDL.LU R18, [R1+0x368] ;  /* 0x0003680001127983 */ /* 0x002ee40000300800 */
[----:B------:R-:W3:Y:S01]  /*40d70*/  LDL.LU R19, [R1+0x36c] ;  /* 0x00036c0001137983 */ /* 0x000ee20000300800 */
[----:B------:R0:W-:Y:S01]  /*40d80*/  STL.64 [R1+0x2b10], R14 ;  /* 0x002b100e01007387 */ /* 0x0001e20000100a00 */
[----:B------:R-:W4:Y:S02]  /*40d90*/  LDL.LU R12, [R1+0x3d0] ;  /* 0x0003d000010c7983 */ /* 0x000f240000300800 */
[----:B------:R-:W4:Y:S01]  /*40da0*/  LDL.LU R13, [R1+0x3d4] ;  /* 0x0003d400010d7983 */ /* 0x000f220000300800 */
[----:B0-----:R-:W4:Y:S01]  /*40db0*/  LDL.LU R14, [R1+0x3d8] ;  /* 0x0003d800010e7983 */ /* 0x001f220000300800 */
[----:B------:R-:W4:Y:S02]  /*40dc0*/  LDL.LU R15, [R1+0x3dc] ;  /* 0x0003dc00010f7983 */ /* 0x000f240000300800 */
[----:B------:R-:W-:Y:S02]  /*40dd0*/  STL.64 [R1+0x500], R20 ;  /* 0x0005001401007387 */ /* 0x000fe40000100a00 */
[----:B------:R0:W-:Y:S02]  /*40de0*/  STL.64 [R1+0x508], R22 ;  /* 0x0005081601007387 */ /* 0x0001e40000100a00 */
[----:B0-----:R-:W3:Y:S01]  /*40df0*/  LDL.LU.64 R22, [R1+0x2b38] ;  /* 0x002b380001167983 */ /* 0x001ee20000300a00 */
[----:B------:R0:W-:Y:S02]  /*40e00*/  STL.64 [R1+0x2ad8], R6 ;  /* 0x002ad80601007387 */ /* 0x0001e40000100a00 */
[----:B--2---:R-:W-:Y:S01]  /*40e10*/  STL.64 [R1+0x2ad0], R4 ;  /* 0x002ad00401007387 */ /* 0x004fe20000100a00 */
[----:B0-----:R-:W2:Y:S04]  /*40e20*/  LDL.64 R6, [R1+0x18] ;  /* 0x0000180001067983 */ /* 0x001ea80000100a00 */
[----:B--2---:R0:W-:Y:S04]  /*40e30*/  STL.64 [R1+0x2af0], R6 ;  /* 0x002af00601007387 */ /* 0x0041e80000100a00 */
[----:B0-----:R-:W2:Y:S01]  /*40e40*/  LDL.64 R6, [R1+0x28] ;  /* 0x0000280001067983 */ /* 0x001ea20000100a00 */
[C---:B---3--:R-:W-:Y:S03]  /*40e50*/  HMMA.16816.F32 R24, R8.reuse, R22, R24 ;  /* 0x000000160818723c */ /* 0x048fe60000001818 */
[----:B--2---:R0:W-:Y:S04]  /*40e60*/  STL.64 [R1+0x2b08], R6 ;  /* 0x002b080601007387 */ /* 0x0041e80000100a00 */
[----:B0-----:R-:W2:Y:S11]  /*40e70*/  LDL.64 R6, [R1+0x48] ;  /* 0x0000480001067983 */ /* 0x001eb60000100a00 */
[----:B------:R-:W-:Y:S05]  /*40e80*/  @!UPT UIADD3 URZ, URZ, URZ, URZ ;  /* 0x0000003f3f3ff290 */ /* 0x000fea000fffe03f */
[----:B------:R-:W-:Y:S02]  /*40e90*/  STL.64 [R1+0x3f0], R24 ;  /* 0x0003f01801007387 */ /* 0x000fe40000100a00 */
[----:B------:R0:W-:Y:S02]  /*40ea0*/  STL.64 [R1+0x3f8], R26 ;  /* 0x0003f81a01007387 */ /* 0x0001e40000100a00 */
[----:B0-----:R-:W3:Y:S01]  /*40eb0*/  LDL.LU.64 R26, [R1+0x2b30] ;  /* 0x002b3000011a7983 */ /* 0x001ee20000300a00 */
[----:B------:R-:W2:Y:S02]  /*40ec0*/  LDL.LU R24, [R1+0x2b28] ;  /* 0x002b280001187983 */ /* 0x000ea40000300800 */
[----:B------:R0:W-:Y:S02]  /*40ed0*/  STL.64 [R1+0x2ac8], R22 ;  /* 0x002ac81601007387 */ /* 0x0001e40000100a00 */
[----:B------:R-:W2:Y:S01]  /*40ee0*/  LDL.LU R20, [R1+0x3a0] ;  /* 0x0003a00001147983 */ /* 0x000ea20000300800 */
[----:B------:R-:W2:Y:S04]  /*40ef0*/  LDL.LU R21, [R1+0x3a4] ;  /* 0x0003a40001157983 */ /* 0x000ea80000300800 */
[----:B0-----:R-:W2:Y:S01]  /*40f00*/  LDL.LU R22, [R1+0x3a8] ;  /* 0x0003a80001167983 */ /* 0x001ea20000300800 */
[----:B------:R-:W2:Y:S03]  /*40f10*/  LDL.LU R23, [R1+0x3ac] ;  /* 0x0003ac0001177983 */ /* 0x000ea60000300800 */
[----:B--2---:R-:W-:Y:S01]  /*40f20*/  STL.64 [R1+0x2ae8], R22 ;  /* 0x002ae81601007387 */ /* 0x004fe20000100a00 */
[----:B------:R0:W-:Y:S03]  /*40f30*/  STL.64 [R1+0x2ae0], R20 ;  /* 0x002ae01401007387 */ /* 0x0001e60000100a00 */
[----:B0-----:R-:W2:Y:S01]  /*40f40*/  LDL.LU R20, [R1+0x3b0] ;  /* 0x0003b00001147983 */ /* 0x001ea20000300800 */
[----:B------:R-:W2:Y:S02]  /*40f50*/  LDL.LU R21, [R1+0x3b4] ;  /* 0x0003b40001157983 */ /* 0x000ea40000300800 */
[----:B------:R-:W2:Y:S02]  /*40f60*/  LDL.LU R22, [R1+0x3b8] ;  /* 0x0003b80001167983 */ /* 0x000ea40000300800 */
[----:B------:R-:W2:Y:S01]  /*40f70*/  LDL.LU R23, [R1+0x3bc] ;  /* 0x0003bc0001177983 */ /* 0x000ea20000300800 */
[----:B---3--:R-:W-:Y:S01]  /*40f80*/  HMMA.16816.F32 R8, R8, R26, R16 ;  /* 0x0000001a0808723c */ /* 0x008fe20000001810 */
[----:B--2---:R-:W-:Y:S01]  /*40f90*/  STL.64 [R1+0x2b00], R22 ;  /* 0x002b001601007387 */ /* 0x004fe20000100a00 */
[----:B------:R0:W-:Y:S03]  /*40fa0*/  STL.64 [R1+0x2af8], R20 ;  /* 0x002af81401007387 */ /* 0x0001e60000100a00 */
[----:B0-----:R-:W2:Y:S01]  /*40fb0*/  LDL.LU R20, [R1+0x3c0] ;  /* 0x0003c00001147983 */ /* 0x001ea20000300800 */
[----:B------:R-:W2:Y:S02]  /*40fc0*/  LDL.LU R21, [R1+0x3c4] ;  /* 0x0003c40001157983 */ /* 0x000ea40000300800 */
[----:B------:R-:W2:Y:S02]  /*40fd0*/  LDL.LU R22, [R1+0x3c8] ;  /* 0x0003c80001167983 */ /* 0x000ea40000300800 */
[----:B------:R-:W2:Y:S01]  /*40fe0*/  LDL.LU R23, [R1+0x3cc] ;  /* 0x0003cc0001177983 */ /* 0x000ea20000300800 */
[----:B------:R-:W4:Y:S01]  /*40ff0*/  LDL.LU.64 R18, [R1+0x2b20] ;  /* 0x002b200001127983 */ /* 0x000f220000300a00 */
[----:B------:R-:W4:Y:S11]  /*41000*/  LDL.LU.64 R16, [R1+0x2b18] ;  /* 0x002b180001107983 */ /* 0x000f360000300a00 */
[----:B------:R-:W-:Y:S02]  /*41010*/  STL.64 [R1+0x360], R8 ;  /* 0x0003600801007387 */ /* 0x000fe40000100a00 */
[----:B------:R0:W-:Y:S02]  /*41020*/  STL.64 [R1+0x368], R10 ;  /* 0x0003680a01007387 */ /* 0x0001e40000100a00 */
[----:B0-----:R-:W-:-:S02]  /*41030*/  IMAD.MOV.U32 R11, RZ, RZ, R0 ;  /* 0x000000ffff0b7224 */ /* 0x001fc400078e0000 */
[----:B------:R-:W-:Y:S01]  /*41040*/  IMAD.MOV.U32 R0, RZ, RZ, R7 ;  /* 0x000000ffff007224 */ /* 0x000fe200078e0007 */
[C---:B----4-:R-:W-:Y:S11]  /*41050*/  HMMA.16816.F32 R12, R16.reuse, R6, R12 ;  /* 0x00000006100c723c */ /* 0x050ff6000000180c */
[----:B------:R-:W-:Y:S11]  /*41060*/  @!UPT UIADD3 URZ, URZ, URZ, URZ ;  /* 0x0000003f3f3ff290 */ /* 0x000ff6000fffe03f */
[----:B------:R-:W-:Y:S01]  /*41070*/  @!UPT UIADD3 URZ, URZ, URZ, URZ ;  /* 0x0000003f3f3ff290 */ /* 0x000fe2000fffe03f */
[----:B------:R0:W-:Y:S01]  /*41080*/  STL.64 [R1+0x4f0], R12 ;  /* 0x0004f00c01007387 */ /* 0x0001e20000100a00 */
[----:B------:R1:W-:Y:S02]  /*41090*/  STL.64 [R1+0x4f8], R14 ;  /* 0x0004f80e01007387 */ /* 0x0003e40000100a00 */
[----:B0-----:R-:W-:Y:S01]  /*410a0*/  IMAD.MOV.U32 R12, RZ, RZ, R6 ;  /* 0x000000ffff0c7224 */ /* 0x001fe200078e0006 */
[----:B-1----:R-:W3:Y:S01]  /*410b0*/  LDL.LU.64 R14, [R1+0x2b10] ;  /* 0x002b1000010e7983 */ /* 0x002ee20000300a00 */
[----:B------:R-:W2:Y:S02]  /*410c0*/  LDL.LU.64 R6, [R1+0x2b08] ;  /* 0x002b080001067983 */ /* 0x000ea40000300a00 */
[----:B------:R-:W-:Y:S01]  /*410d0*/  IMAD.MOV.U32 R10, RZ, RZ, R24 ;  /* 0x000000ffff0a7224 */ /* 0x000fe200078e0018 */
        /* <DEDUP_REMOVED lines=9> */
[----:B------:R-:W-:Y:S01]  /*41170*/  STL.64 [R1+0x2ac0], R26 ;  /* 0x002ac01a01007387 */ /* 0x000fe20000100a00 */
[----:B------:R0:W-:Y:S04]  /*41180*/  STL.64 [R1+0x2ab8], R24 ;  /* 0x002ab81801007387 */ /* 0x0001e80000100a00 */
[----:B0-----:R-:W3:Y:S01]  /*41190*/  LDL.LU R24, [R1+0x390] ;  /* 0x0003900001187983 */ /* 0x001ee20000300800 */
[----:B------:R-:W3:Y:S02]  /*411a0*/  LDL.LU R25, [R1+0x394] ;  /* 0x0003940001197983 */ /* 0x000ee40000300800 */
[----:B------:R-:W3:Y:S02]  /*411b0*/  LDL.LU R26, [R1+0x398] ;  /* 0x00039800011a7983 */ /* 0x000ee40000300800 */
[----:B------:R-:W3:Y:S01]  /*411c0*/  LDL.LU R27, [R1+0x39c] ;  /* 0x00039c00011b7983 */ /* 0x000ee20000300800 */
        /* <DEDUP_REMOVED lines=9> */
[----:B------:R-:W4:Y:S01]  /*41260*/  LDL.LU.64 R6, [R1+0x2ad8] ;  /* 0x002ad80001067983 */ /* 0x000f220000300a00 */
[----:B------:R-:W3:Y:S02]  /*41270*/  LDL.LU.64 R4, [R1+0x2ad0] ;  /* 0x002ad00001047983 */ /* 0x000ee40000300a00 */
[----:B------:R0:W-:Y:S01]  /*41280*/  STL.64 [R1+0x2a68], R10 ;  /* 0x002a680a01007387 */ /* 0x0001e20000100a00 */
[----:B--2---:R-:W-:Y:S07]  /*41290*/  HMMA.16816.F32 R20, R16, R10, R20 ;  /* 0x0000000a1014723c */ /* 0x004fee0000001814 */
[----:B0-----:R-:W-:-:S02]  /*412a0*/  IMAD.MOV.U32 R10, RZ, RZ, R9 ;  /* 0x000000ffff0a7224 */ /* 0x001fc400078e0009 */
[----:B------:R-:W-:Y:S11]  /*412b0*/  IMAD.MOV.U32 R11, RZ, RZ, R8 ;  /* 0x000000ffff0b7224 */ /* 0x000ff600078e0008 */
[----:B------:R-:W-:Y:S03]  /*412c0*/  @!UPT UIADD3 URZ, URZ, URZ, URZ ;  /* 0x0000003f3f3ff290 */ /* 0x000fe6000fffe03f */
[----:B------:R0:W-:Y:S01]  /*412d0*/  STL.64 [R1+0x4c0], R20 ;  /* 0x0004c01401007387 */ /* 0x0001e20000100a00 */
[----:B------:R1:W-:Y:S03]  /*412e0*/  STL.64 [R1+0x4c8], R22 ;  /* 0x0004c81601007387 */ /* 0x0003e60000100a00 */
[----:B0-----:R-:W4:Y:S01]  /*412f0*/  LDL.LU R20, [R1+0x380] ;  /* 0x0003800001147983 */ /* 0x001f220000300800 */
[----:B------:R-:W4:Y:S02]  /*41300*/  LDL.LU R21, [R1+0x384] ;  /* 0x0003840001157983 */ /* 0x000f240000300800 */
[----:B-1----:R-:W4:Y:S02]  /*41310*/  LDL.LU R22, [R1+0x388] ;  /* 0x0003880001167983 */ /* 0x002f240000300800 */
[----:B------:R-:W4:Y:S01]  /*41320*/  LDL.LU R23, [R1+0x38c] ;  /* 0x00038c0001177983 */ /* 0x000f220000300800 */
[----:B------:R3:W-:Y:S02]  /*41330*/  STL.64 [R1+0x2a80], R10 ;  /* 0x002a800a01007387 */ /* 0x0007e40000100a00 */
[----:B---3--:R-:W-:Y:S02]  /*41340*/  HMMA.16816.F32 R8, R16, R14, R24 ;  /* 0x0000000e1008723c */ /* 0x008fe40000001818 */
[----:B------:R-:W2:Y:S11]  /*41350*/  LDL.LU R24, [R1+0x370] ;  /* 0x0003700001187983 */ /* 0x000eb60000300800 */
[----:B------:R-:W-:Y:S10]  /*41360*/  @!UPT UIADD3 URZ, URZ, URZ, URZ ;  /* 0x0000003f3f3ff290 */ /* 0x000ff4000fffe03f */
[----:B------:R0:W-:Y:S01]  /*41370*/  STL.64 [R1+0x4b0], R8 ;  /* 0x0004b00801007387 */ /* 0x0001e20000100a00 */
[----:B------:R1:W-:Y:S02]  /*41380*/  STL.64 [R1+0x4b8], R10 ;  /* 0x0004b80a01007387 */ /* 0x0003e40000100a00 */
[----:B------:R-:W2:Y:S02]  /*41390*/  LDL.LU R25, [R1+0x374] ;  /* 0x0003740001197983 */ /* 0x000ea40000300800 */
[----:B------:R-:W2:Y:S01]  /*413a0*/  LDL.LU R26, [R1+0x378] ;  /* 0x00037800011a7983 */ /* 0x000ea20000300800 */
[----:B------:R-:W2:Y:S04]  /*413b0*/  LDL.LU R27, [R1+0x37c] ;  /* 0x00037c00011b7983 */ /* 0x000ea80000300800 */
[----:B0-----:R-:W3:Y:S01]  /*413c0*/  LDL.LU R8, [R1+0x280] ;  /* 0x0002800001087983 */ /* 0x001ee20000300800 */
[----:B------:R-:W3:Y:S02]  /*413d0*/  LDL.LU R9, [R1+0x284] ;  /* 0x0002840001097983 */ /* 0x000ee40000300800 */
[----:B-1----:R-:W2:Y:S02]  /*413e0*/  LDL.LU R10, [R1+0x288] ;  /* 0x00028800010a7983 */ /* 0x002ea40000300800 */
[----:B------:R-:W2:Y:S02]  /*413f0*/  LDL.LU R11, [R1+0x28c] ;  /* 0x00028c00010b7983 */ /* 0x000ea40000300800 */
[----:B--2---:R0:W-:Y:S01]  /*41400*/  STL.64 [R1+0x2a90], R10 ;  /* 0x002a900a01007387 */ /* 0x0041e20000100a00 */
[----:B---3--:R-:W-:Y:S02]  /*41410*/  STL.64 [R1+0x2a88], R8 ;  /* 0x002a880801007387 */ /* 0x008fe40000100a00 */
[----:B------:R1:W-:Y:S02]  /*41420*/  STL.64 [R1+0x2a60], R14 ;  /* 0x002a600e01007387 */ /* 0x0003e40000100a00 */
[----:B0-----:R-:W-:-:S02]  /*41430*/  IMAD.MOV.U32 R10, RZ, RZ, R12 ;  /* 0x000000ffff0a7224 */ /* 0x001fc400078e000c */
[----:B------:R-:W2:Y:S01]  /*41440*/  LDL.LU R12, [R1+0x260] ;  /* 0x00026000010c7983 */ /* 0x000ea20000300800 */
[----:B------:R-:W2:Y:S02]  /*41450*/  LDL.LU R13, [R1+0x264] ;  /* 0x00026400010d7983 */ /* 0x000ea40000300800 */
[----:B-1----:R-:W3:Y:S02]  /*41460*/  LDL.LU R14, [R1+0x268] ;  /* 0x00026800010e7983 */ /* 0x002ee40000300800 */
[----:B------:R-:W3:Y:S01]  /*41470*/  LDL.LU R15, [R1+0x26c] ;  /* 0x00026c00010f7983 */ /* 0x000ee20000300800 */
[C---:B----4-:R-:W-:Y:S01]  /*41480*/  HMMA.16816.F32 R20, R16.reuse, R6, R20 ;  /* 0x000000061014723c */ /* 0x050fe20000001814 */
        /* <DEDUP_REMOVED lines=11> */
[----:B------:R-:W2:Y:S02]  /*41540*/  LDL.LU R15, [R1+0x29c] ;  /* 0x00029c00010f7983 */ /* 0x000ea40000300800 */
[----:B------:R-:W-:Y:S01]  /*41550*/  STL.64 [R1+0x4a0], R20 ;  /* 0x0004a01401007387 */ /* 0x000fe20000100a00 */
[----:B------:R0:W-:Y:S03]  /*41560*/  STL.64 [R1+0x4a8], R22 ;  /* 0x0004a81601007387 */ /* 0x0001e60000100a00 */
[----:B0-----:R-:W3:Y:S01]  /*41570*/  LDL.LU.64 R22, [R1+0x2ac8] ;  /* 0x002ac80001167983 */ /* 0x001ee20000300a00 */
[----:B------:R-:W-:Y:S02]  /*41580*/  STL.64 [R1+0x2a58], R6 ;  /* 0x002a580601007387 */ /* 0x000fe40000100a00 */
[----:B------:R0:W-:Y:S02]  /*41590*/  STL.64 [R1+0x2a50], R4 ;  /* 0x002a500401007387 */ /* 0x0001e40000100a00 */
[----:B0-----:R-:W4:Y:S01]  /*415a0*/  LDL.LU R4, [R1+0x2a0] ;  /* 0x0002a00001047983 */ /* 0x001f220000300800 */
[----:B------:R-:W4:Y:S02]  /*415b0*/  LDL.LU R5, [R1+0x2a4] ;  /* 0x0002a40001057983 */ /* 0x000f240000300800 */
[----:B------:R-:W4:Y:S02]  /*415c0*/  LDL.LU R6, [R1+0x2a8] ;  /* 0x0002a80001067983 */ /* 0x000f240000300800 */
[----:B------:R-:W4:Y:S02]  /*415d0*/  LDL.LU R7, [R1+0x2ac] ;  /* 0x0002ac0001077983 */ /* 0x000f240000300800 */
[----:B------:R-:W-:Y:S01]  /*415e0*/  IMAD.MOV.U32 R11, RZ, RZ, R0 ;  /* 0x000000ffff0b7224 */ /* 0x000fe200078e0000 */
[C---:B---3--:R-:W-:Y:S11]  /*415f0*/  HMMA.16816.F32 R24, R16.reuse, R22, R24 ;  /* 0x000000161018723c */ /* 0x048ff60000001818 */
[----:B------:R-:W-:Y:S11]  /*41600*/  @!UPT UIADD3 URZ, URZ, URZ, URZ ;  /* 0x0000003f3f3ff290 */ /* 0x000ff6000fffe03f */
[----:B------:R-:W-:Y:S01]  /*41610*/  @!UPT UIADD3 URZ, URZ, URZ, URZ ;  /* 0x0000003f3f3ff290 */ /* 0x000fe2000fffe03f */
[----:B------:R-:W-:Y:S01]  /*41620*/  STL.64 [R1+0x490], R24 ;  /* 0x0004901801007387 */ /* 0x000fe20000100a00 */
[----:B------:R0:W-:Y:S03]  /*41630*/  STL.64 [R1+0x498], R26 ;  /* 0x0004981a01007387 */ /* 0x0001e60000100a00 */
[----:B0-----:R-:W4:Y:S01]  /*41640*/  LDL.LU.64 R26, [R1+0x2ac0] ;  /* 0x002ac000011a7983 */ /* 0x001f220000300a00 */
[----:B------:R-:W3:Y:S02]  /*41650*/  LDL.LU.64 R24, [R1+0x2ab8] ;  /* 0x002ab80001187983 */ /* 0x000ee40000300a00 */
[----:B------:R-:W-:Y:S02]  /*41660*/  IMAD.MOV.U32 R8, RZ, RZ, R22 ;  /* 0x000000ffff087224 */ /* 0x000fe400078e0016 */
[----:B------:R-:W-:Y:S02]  /*41670*/  IMAD.MOV.U32 R0, RZ, RZ, R23 ;  /* 0x000000ffff007224 */ /* 0x000fe400078e0017 */
[----:B------:R-:W2:Y:S01]  /*41680*/  LDL.LU.64 R22, [R1+0x2ab0] ;  /* 0x002ab00001167983 */ /* 0x000ea20000300a00 */
[----:B------:R-:W2:Y:S01]  /*41690*/  LDL.LU.64 R20, [R1+0x2aa8] ;  /* 0x002aa80001147983 */ /* 0x000ea20000300a00 */
[----:B----4-:R-:W-:Y:S02]  /*416a0*/  HMMA.16816.F32 R16, R16, R26, R4 ;  /* 0x0000001a1010723c */ /* 0x010fe40000001804 */
[----:B------:R-:W4:Y:S11]  /*416b0*/  LDL.LU R4, [R1+0x250] ;  /* 0x0002500001047983 */ /* 0x000f360000300800 */
[----:B------:R-:W-:Y:S10]  /*416c0*/  @!UPT UIADD3 URZ, URZ, URZ, URZ ;  /* 0x0000003f3f3ff290 */ /* 0x000ff4000fffe03f */
[----:B------:R-:W-:Y:S01]  /*416d0*/  STL.64 [R1+0x2a0], R16 ;  /* 0x0002a01001007387 */ /* 0x000fe20000100a00 */
[----:B------:R0:W-:Y:S02]  /*416e0*/  STL.64 [R1+0x2a8], R18 ;  /* 0x0002a81201007387 */ /* 0x0001e40000100a00 */
[----:B------:R-:W4:Y:S02]  /*416f0*/  LDL.LU R5, [R1+0x254] ;  /* 0x0002540001057983 */ /* 0x000f240000300800 */
[----:B------:R-:W4:Y:S01]  /*41700*/  LDL.LU R6, [R1+0x258] ;  /* 0x0002580001067983 */ /* 0x000f220000300800 */
[----:B------:R-:W4:Y:S01]  /*41710*/  LDL.LU R7, [R1+0x25c] ;  /* 0x00025c0001077983 */ /* 0x000f220000300800 */
[----:B0-----:R-:W-:Y:S02]  /*41720*/  IMAD.MOV.U32 R18, RZ, RZ, R8 ;  /* 0x000000ffff127224 */ /* 0x001fe400078e0008 */
[----:B--2---:R-:W-:Y:S01]  /*41730*/  HMMA.16816.F32 R8, R20, R10, R12 ;  /* 0x0000000a1408723c */ /* 0x004fe2000000180c */
[----:B------:R-:W-:Y:S01]  /*41740*/  IMAD.MOV.U32 R19, RZ, RZ, R0 ;  /* 0x000000ffff137224 */ /* 0x000fe200078e0000 */
[----:B------:R-:W-:Y:S04]  /*41750*/  STL.64 [R1+0x2a40], R26 ;  /* 0x002a401a01007387 */ /* 0x000fe80000100a00 */
[----:B------:R0:W-:Y:S01]  /*41760*/  STL.64 [R1+0x2a48], R18 ;  /* 0x002a481201007387 */ /* 0x0001e20000100a00 */
[----:B------:R-:W2:Y:S02]  /*41770*/  LDL.LU R16, [R1+0x240] ;  /* 0x0002400001107983 */ /* 0x000ea40000300800 */
[----:B------:R-:W2:Y:S01]  /*41780*/  LDL.LU R17, [R1+0x244] ;  /* 0x0002440001117983 */ /* 0x000ea20000300800 */
[----:B0-----:R-:W2:Y:S01]  /*41790*/  LDL.LU R18, [R1+0x248] ;  /* 0x0002480001127983 */ /* 0x001ea20000300800 */
[----:B------:R-:W2:Y:S02]  /*417a0*/  LDL.LU R19, [R1+0x24c] ;  /* 0x00024c0001137983 */ /* 0x000ea40000300800 */
[----:B------:R-:W2:Y:S02]  /*417b0*/  LDL.LU.64 R14, [R1+0x2aa0] ;  /* 0x002aa000010e7983 */ /* 0x000ea40000300a00 */
[----:B------:R-:W2:Y:S08]  /*417c0*/  LDL.LU.64 R12, [R1+0x2a98] ;  /* 0x002a9800010c7983 */ /* 0x000eb00000300a00 */
[----:B------:R-:W-:Y:S01]  /*417d0*/  STL.64 [R1+0x290], R8 ;  /* 0x0002900801007387 */ /* 0x000fe20000100a00 */
[----:B------:R0:W-:Y:S03]  /*417e0*/  STL.64 [R1+0x298], R10 ;  /* 0x0002980a01007387 */ /* 0x0001e60000100a00 */
[----:B0-----:R-:W2:Y:S01]  /*417f0*/  LDL.LU.64 R10, [R1+0x2a90] ;  /* 0x002a9000010a7983 */ /* 0x001ea20000300a00 */
[----:B------:R-:W2:Y:S02]  /*41800*/  LDL.LU.64 R8, [R1+0x2a88] ;  /* 0x002a880001087983 */ /* 0x000ea40000300a00 */
[----:B---3--:R-:W-:-:S02]  /*41810*/  IMAD.MOV.U32 R26, RZ, RZ, R25 ;  /* 0x000000ffff1a7224 */ /* 0x008fc400078e0019 */
[----:B------:R-:W-:-:S07]  /*41820*/  IMAD.MOV.U32 R27, RZ, RZ, R24 ;  /* 0x000000ffff1b7224 */ /* 0x000fce00078e0018 */
[C---:B--2---:R-:W-:Y:S01]  /*41830*/  HMMA.16816.F32 R24, R20.reuse, R26, R8 ;  /* 0x0000001a1418723c */ /* 0x044fe20000001808 */
[----:B------:R-:W2:Y:S11]  /*41840*/  LDL.LU.64 R10, [R1+0x2a80] ;  /* 0x002a8000010a7983 */ /* 0x000eb60000300a00 */
[----:B------:R-:W-:Y:S11]  /*41850*/  @!UPT UIADD3 URZ, URZ, URZ, URZ ;  /* 0x0000003f3f3ff290 */ /* 0x000ff6000fffe03f */
[----:B------:R0:W-:Y:S01]  /*41860*/  STL.64 [R1+0x280], R24 ;  /* 0x0002801801007387 */ /* 0x0001e20000100a00 */
[----:B------:R1:W-:Y:S03]  /*41870*/  STL.64 [R1+0x288], R26 ;  /* 0x0002881a01007387 */ /* 0x0003e60000100a00 */
[----:B0-----:R-:W3:Y:S01]  /*41880*/  LDL.LU R24, [R1+0x230] ;  /* 0x0002300001187983 */ /* 0x001ee20000300800 */
[----:B------:R-:W3:Y:S02]  /*41890*/  LDL.LU R25, [R1+0x234] ;  /* 0x0002340001197983 */ /* 0x000ee40000300800 */
[----:B-1----:R-:W3:Y:S02]  /*418a0*/  LDL.LU R26, [R1+0x238] ;  /* 0x00023800011a7983 */ /* 0x002ee40000300800 */
[----:B------:R-:W3:Y:S01]  /*418b0*/  LDL.LU R27, [R1+0x23c] ;  /* 0x00023c00011b7983 */ /* 0x000ee20000300800 */
[C---:B--2---:R-:W-:Y:S01]  /*418c0*/  HMMA.16816.F32 R8, R20.reuse, R10, R12 ;  /* 0x0000000a1408723c */ /* 0x044fe2000000180c */
[----:B------:R-:W2:Y:S01]  /*418d0*/  LDL.LU.64 R14, [R1+0x2a78] ;  /* 0x002a7800010e7983 */ /* 0x000ea20000300a00 */
[----:B------:R-:W2:Y:S11]  /*418e0*/  LDL.LU.64 R12, [R1+0x2a70] ;  /* 0x002a7000010c7983 */ /* 0x000eb60000300a00 */
[----:B------:R-:W-:Y:S10]  /*418f0*/  @!UPT UIADD3 URZ, URZ, URZ, URZ ;  /* 0x0000003f3f3ff290 */ /* 0x000ff4000fffe03f */
        /* <DEDUP_REMOVED lines=8> */
[----:B0-----:R-:W4:Y:S01]  /*41980*/  LDL.LU.64 R14, [R1+0x2a60] ;  /* 0x002a6000010e7983 */ /* 0x001f220000300a00 */
[----:B------:R0:W-:Y:S03]  /*41990*/  STL.64 [R1+0x29f0], R10 ;  /* 0x0029f00a01007387 */ /* 0x0001e60000100a00 */
[----:B0-----:R-:W2:Y:S04]  /*419a0*/  LDL.LU.64 R10, [R1+0x18] ;  /* 0x00001800010a7983 */ /* 0x001ea80000300a00 */
[----:B--2---:R0:W-:Y:S01]  /*419b0*/  STL.64 [R1+0x2a08], R10 ;  /* 0x002a080a01007387 */ /* 0x0041e20000100a00 */
[----:B------:R-:W2:Y:S02]  /*419c0*/  LDL.LU R8, [R1+0x1e0] ;  /* 0x0001e00001087983 */ /* 0x000ea40000300800 */
[----:B------:R-:W2:Y:S01]  /*419d0*/  LDL.LU R9, [R1+0x1e4] ;  /* 0x0001e40001097983 */ /* 0x000ea20000300800 */
[----:B0-----:R-:W2:Y:S01]  /*419e0*/  LDL.LU R10, [R1+0x1e8] ;  /* 0x0001e800010a7983 */ /* 0x001ea20000300800 */
[----:B------:R-:W2:Y:S01]  /*419f0*/  LDL.LU R11, [R1+0x1ec] ;  /* 0x0001ec00010b7983 */ /* 0x000ea20000300800 */
[C---:B----4-:R-:W-:Y:S02]  /*41a00*/  HMMA.16816.F32 R4, R20.reuse, R14, R4 ;  /* 0x0000000e1404723c */ /* 0x050fe40000001804 */
[----:B--2---:R0:W-:Y:S01]  /*41a10*/  STL.64 [R1+0x2a18], R10 ;  /* 0x002a180a01007387 */ /* 0x0041e20000100a00 */
[----:B------:R1:W-:Y:S03]  /*41a20*/  STL.64 [R1+0x2a10], R8 ;  /* 0x002a100801007387 */ /* 0x0003e60000100a00 */
[----:B0-----:R-:W2:Y:S04]  /*41a30*/  LDL.LU.64 R10, [R1+0x48] ;  /* 0x00004800010a7983 */ /* 0x001ea80000300a00 */
[----:B--2---:R0:W-:Y:S01]  /*41a40*/  STL.64 [R1+0x2a38], R10 ;  /* 0x002a380a01007387 */ /* 0x0041e20000100a00 */
[----:B-1----:R-:W2:Y:S02]  /*41a50*/  LDL.LU R8, [R1+0x110] ;  /* 0x0001100001087983 */ /* 0x002ea40000300800 */
[----:B------:R-:W2:Y:S01]  /*41a60*/  LDL.LU R9, [R1+0x114] ;  /* 0x0001140001097983 */ /* 0x000ea20000300800 */
[----:B0-----:R-:W2:Y:S01]  /*41a70*/  LDL.LU R10, [R1+0x118] ;  /* 0x00011800010a7983 */ /* 0x001ea20000300800 */
[----:B------:R-:W2:Y:S08]  /*41a80*/  LDL.LU R11, [R1+0x11c] ;  /* 0x00011c00010b7983 */ /* 0x000eb00000300800 */
[----:B------:R-:W-:Y:S02]  /*41a90*/  STL.64 [R1+0x250], R4 ;  /* 0x0002500401007387 */ /* 0x000fe40000100a00 */
[----:B------:R0:W-:Y:S02]  /*41aa0*/  STL.64 [R1+0x258], R6 ;  /* 0x0002580601007387 */ /* 0x0001e40000100a00 */
[----:B0-----:R-:W4:Y:S01]  /*41ab0*/  LDL.LU.64 R6, [R1+0x2a58] ;  /* 0x002a580001067983 */ /* 0x001f220000300a00 */
[----:B------:R-:W2:Y:S02]  /*41ac0*/  LDL.LU.64 R4, [R1+0x2a50] ;  /* 0x002a500001047983 */ /* 0x000ea40000300a00 */
[----:B------:R0:W-:Y:S02]  /*41ad0*/  STL.64 [R1+0x2a20], R14 ;  /* 0x002a200e01007387 */ /* 0x0001e40000100a00 */
[----:B------:R-:W2:Y:S01]  /*41ae0*/  LDL.LU R12, [R1+0x1f0] ;  /* 0x0001f000010c7983 */ /* 0x000ea20000300800 */
[----:B------:R-:W2:Y:S04]  /*41af0*/  LDL.LU R13, [R1+0x1f4] ;  /* 0x0001f400010d7983 */ /* 0x000ea80000300800 */
[----:B0-----:R-:W2:Y:S01]  /*41b00*/  LDL.LU R14, [R1+0x1f8] ;  /* 0x0001f800010e7983 */ /* 0x001ea20000300800 */
[----:B------:R-:W2:Y:S01]  /*41b10*/  LDL.LU R15, [R1+0x1fc] ;  /* 0x0001fc00010f7983 */ /* 0x000ea20000300800 */
[C---:B----4-:R-:W-:Y:S11]  /*41b20*/  HMMA.16816.F32 R16, R20.reuse, R6, R16 ;  /* 0x000000061410723c */ /* 0x050ff60000001810 */
[----:B------:R-:W-:Y:S11]  /*41b30*/  @!UPT UIADD3 URZ, URZ, URZ, URZ ;  /* 0x0000003f3f3ff290 */ /* 0x000ff6000fffe03f */
[----:B------:R-:W-:Y:S01]  /*41b40*/  @!UPT UIADD3 URZ, URZ, URZ, URZ ;  /* 0x0000003f3f3ff290 */ /* 0x000fe2000fffe03f */
[----:B------:R-:W-:Y:S01]  /*41b50*/  STL.64 [R1+0x240], R16 ;  /* 0x0002401001007387 */ /* 0x000fe20000100a00 */
[----:B------:R0:W-:Y:S03]  /*41b60*/  STL.64 [R1+0x248], R18 ;  /* 0x0002481201007387 */ /* 0x0001e60000100a00 */
[----:B0-----:R-:W3:Y:S01]  /*41b70*/  LDL.LU.64 R18, [R1+0x2a48] ;  /* 0x002a480001127983 */ /* 0x001ee20000300a00 */
[----:B------:R-:W-:Y:S02]  /*41b80*/  STL.64 [R1+0x2a00], R6 ;  /* 0x002a000601007387 */ /* 0x000fe40000100a00 */
[----:B--2---:R0:W-:Y:S02]  /*41b90*/  STL.64 [R1+0x29f8], R4 ;  /* 0x0029f80401007387 */ /* 0x0041e40000100a00 */
[----:B0-----:R-:W2:Y:S01]  /*41ba0*/  LDL.LU R4, [R1+0x1d0] ;  /* 0x0001d00001047983 */ /* 0x001ea20000300800 */
[----:B------:R-:W2:Y:S02]  /*41bb0*/  LDL.LU R5, [R1+0x1d4] ;  /* 0x0001d40001057983 */ /* 0x000ea40000300800 */
[----:B------:R-:W2:Y:S02]  /*41bc0*/  LDL.LU R6, [R1+0x1d8] ;  /* 0x0001d80001067983 */ /* 0x000ea40000300800 */
[----:B------:R-:W2:Y:S01]  /*41bd0*/  LDL.LU R7, [R1+0x1dc] ;  /* 0x0001dc0001077983 */ /* 0x000ea20000300800 */
[C---:B---3--:R-:W-:Y:S11]  /*41be0*/  HMMA.16816.F32 R24, R20.reuse, R18, R24 ;  /* 0x000000121418723c */ /* 0x048ff60000001818 */
[----:B------:R-:W-:Y:S11]  /*41bf0*/  @!UPT UIADD3 URZ, URZ, URZ, URZ ;  /* 0x0000003f3f3ff290 */ /* 0x000ff6000fffe03f */
[----:B------:R-:W-:Y:S01]  /*41c00*/  @!UPT UIADD3 URZ, URZ, URZ, URZ ;  /* 0x0000003f3f3ff290 */ /* 0x000fe2000fffe03f */
[----:B------:R-:W-:Y:S01]  /*41c10*/  STL.64 [R1+0x230], R24 ;  /* 0x0002301801007387 */ /* 0x000fe20000100a00 */
[----:B------:R0:W-:Y:S03]  /*41c20*/  STL.64 [R1+0x238], R26 ;  /* 0x0002381a01007387 */ /* 0x0001e60000100a00 */
[----:B0-----:R-:W3:Y:S01]  /*41c30*/  LDL.LU.64 R26, [R1+0x2a40] ;  /* 0x002a4000011a7983 */ /* 0x001ee20000300a00 */
[----:B------:R0:W-:Y:S03]  /*41c40*/  STL.64 [R1+0x29e0], R18 ;  /* 0x0029e01201007387 */ /* 0x0001e60000100a00 */
[----:B0-----:R-:W4:Y:S01]  /*41c50*/  LDL.LU.64 R18, [R1+0x28] ;  /* 0x0000280001127983 */ /* 0x001f220000300a00 */
[----:B---3--:R-:W-:Y:S03]  /*41c60*/  HMMA.16816.F32 R20, R20, R26, R8 ;  /* 0x0000001a1414723c */ /* 0x008fe60000001808 */
[----:B------:R-:W3:Y:S01]  /*41c70*/  LDL.LU.64 R10, [R1+0x2a38] ;  /* 0x002a3800010a7983 */ /* 0x000ee20000300a00 */
[----:B------:R-:W-:-:S03]  /*41c80*/  IMAD.MOV.U32 R0, RZ, RZ, R27 ;  /* 0x000000ffff007224 */ /* 0x000fc600078e001b */
[----:B------:R-:W-:Y:S11]  /*41c90*/  IMAD.MOV.U32 R8, RZ, RZ, R26 ;  /* 0x000000ffff087224 */ /* 0x000ff600078e001a */
[----:B------:R-:W-:Y:S05]  /*41ca0*/  @!UPT UIADD3 URZ, URZ, URZ, URZ ;  /* 0x0000003f3f3ff290 */ /* 0x000fea000fffe03f */
[----:B------:R-:W-:Y:S01]  /*41cb0*/  STL.64 [R1+0x110], R20 ;  /* 0x0001101401007387 */ /* 0x000fe20000100a00 */
[----:B------:R0:W-:Y:S02]  /*41cc0*/  STL.64 [R1+0x118], R22 ;  /* 0x0001181601007387 */ /* 0x0001e40000100a00 */
[----:B------:R-:W2:Y:S02]  /*41cd0*/  LDL.LU.64 R26, [R1+0x2a30] ;  /* 0x002a3000011a7983 */ /* 0x000ea40000300a00 */
[----:B------:R-:W2:Y:S02]  /*41ce0*/  LDL.LU.64 R24, [R1+0x2a28] ;  /* 0x002a280001187983 */ /* 0x000ea40000300a00 */
[----:B0-----:R-:W-:Y:S02]  /*41cf0*/  IMAD.MOV.U32 R23, RZ, RZ, R0 ;  /* 0x000000ffff177224 */ /* 0x001fe400078e0000 */
[----:B------:R-:W-:Y:S02]  /*41d00*/  IMAD.MOV.U32 R22, RZ, RZ, R8 ;  /* 0x000000ffff167224 */ /* 0x000fe400078e0008 */
[----:B---3--:R-:W-:Y:S01]  /*41d10*/  IMAD.MOV.U32 R0, RZ, RZ, R10 ;  /* 0x000000ffff007224 */ /* 0x008fe200078e000a */
[C---:B--2---:R-:W-:Y:S01]  /*41d20*/  HMMA.16816.F32 R12, R24.reuse, R10, R12 ;  /* 0x0000000a180c723c */ /* 0x044fe2000000180c */
[----:B------:R-:W-:Y:S11]  /*41d30*/  IMAD.MOV.U32 R29, RZ, RZ, R11 ;  /* 0x000000ffff1d7224 */ /* 0x000ff600078e000b */
[----:B------:R-:W-:Y:S11]  /*41d40*/  @!UPT UIADD3 URZ, URZ, URZ, URZ ;  /* 0x0000003f3f3ff290 */ /* 0x000ff6000fffe03f */
[----:B------:R-:W-:Y:S01]  /*41d50*/  STL.64 [R1+0x1f0], R12 ;  /* 0x0001f00c01007387 */ /* 0x000fe20000100a00 */
[----:B------:R0:W-:Y:S03]  /*41d60*/  STL.64 [R1+0x1f8], R14 ;  /* 0x0001f80e01007387 */ /* 0x0001e60000100a00 */
[----:B0-----:R-:W2:Y:S01]  /*41d70*/  LDL.LU.64 R14, [R1+0x2a20] ;  /* 0x002a2000010e7983 */ /* 0x001ea20000300a00 */
[----:B------:R-:W4:Y:S02]  /*41d80*/  LDL.LU.64 R10, [R1+0x2a18] ;  /* 0x002a1800010a7983 */ /* 0x000f240000300a00 */
[----:B------:R-:W4:Y:S02]  /*41d90*/  LDL.LU.64 R8, [R1+0x2a10] ;  /* 0x002a100001087983 */ /* 0x000f240000300a00 */
[C---:B----4-:R-:W-:Y:S11]  /*41da0*/  HMMA.16816.F32 R8, R24.reuse, R18, R8 ;  /* 0x000000121808723c */ /* 0x050ff60000001808 */
[----:B------:R-:W-:Y:S11]  /*41db0*/  @!UPT UIADD3 URZ, URZ, URZ, URZ ;  /* 0x0000003f3f3ff290 */ /* 0x000ff6000fffe03f */
[----:B------:R-:W-:Y:S01]  /*41dc0*/  @!UPT UIADD3 URZ, URZ, URZ, URZ ;  /* 0x0000003f3f3ff290 */ /* 0x000fe2000fffe03f */
[----:B------:R-:W-:Y:S01]  /*41dd0*/  STL.64 [R1+0x1e0], R8 ;  /* 0x0001e00801007387 */ /* 0x000fe20000100a00 */
[----:B------:R0:W-:Y:S03]  /*41de0*/  STL.64 [R1+0x1e8], R10 ;  /* 0x0001e80a01007387 */ /* 0x0001e60000100a00 */
[----:B0-----:R-:W3:Y:S01]  /*41df0*/  LDL.LU.64 R10, [R1+0x2a08] ;  /* 0x002a0800010a7983 */ /* 0x001ee20000300a00 */
[----:B------:R-:W4:Y:S02]  /*41e00*/  LDL.LU R16, [R1+0x1a0] ;  /* 0x0001a00001107983 */ /* 0x000f240000300800 */
[----:B------:R-:W-:Y:S02]  /*41e10*/  IMAD.MOV.U32 R13, RZ, RZ, R18 ;  /* 0x000000ffff0d7224 */ /* 0x000fe400078e0012 */
[----:B------:R-:W4:Y:S02]  /*41e20*/  LDL.LU R17, [R1+0x1a4] ;  /* 0x0001a40001117983 */ /* 0x000f240000300800 */
[----:B------:R-:W-:Y:S01]  /*41e30*/  IMAD.MOV.U32 R12, RZ, RZ, R19 ;  /* 0x000000ffff0c7224 */ /* 0x000fe200078e0013 */
[----:B------:R-:W4:Y:S01]  /*41e40*/  LDL.LU R18, [R1+0x1a8] ;  /* 0x0001a80001127983 */ /* 0x000f220000300800 */
[----:B------:R-:W4:Y:S02]  /*41e50*/  LDL.LU R19, [R1+0x1ac] ;  /* 0x0001ac0001137983 */ /* 0x000f240000300800 */
[----:B------:R-:W2:Y:S01]  /*41e60*/  LDL R28, [R1+0x5c4] ;  /* 0x0005c400011c7983 */ /* 0x000ea20000100800 */
[----:B---3--:R-:W-:Y:S01]  /*41e70*/  HMMA.16816.F32 R4, R24, R10, R4 ;  /* 0x0000000a1804723c */ /* 0x008fe20000001804 */
[----:B------:R-:W-:-:S02]  /*41e80*/  IMAD.MOV.U32 R21, RZ, RZ, R10 ;  /* 0x000000ffff157224 */ /* 0x000fc400078e000a */
[----:B------:R-:W-:Y:S11]  /*41e90*/  IMAD.MOV.U32 R20, RZ, RZ, R11 ;  /* 0x000000ffff147224 */ /* 0x000ff600078e000b */
[----:B------:R-:W-:Y:S09]  /*41ea0*/  @!UPT UIADD3 URZ, URZ, URZ, URZ ;  /* 0x0000003f3f3ff290 */ /* 0x000ff2000fffe03f */
[----:B------:R-:W-:Y:S01]  /*41eb0*/  STL.64 [R1+0x1d0], R4 ;  /* 0x0001d00401007387 */ /* 0x000fe20000100a00 */
[----:B------:R0:W-:Y:S03]  /*41ec0*/  STL.64 [R1+0x1d8], R6 ;  /* 0x0001d80601007387 */ /* 0x0001e60000100a00 */
[----:B0-----:R-:W4:Y:S01]  /*41ed0*/  LDL.LU.64 R6, [R1+0x2a00] ;  /* 0x002a000001067983 */ /* 0x001f220000300a00 */
[----:B------:R-:W3:Y:S02]  /*41ee0*/  LDL.LU.64 R4, [R1+0x29f8] ;  /* 0x0029f80001047983 */ /* 0x000ee40000300a00 */
[----:B------:R-:W2:Y:S02]  /*41ef0*/  LDL.LU.64 R10, [R1+0x29f0] ;  /* 0x0029f000010a7983 */ /* 0x000ea40000300a00 */
[----:B------:R-:W-:Y:S01]  /*41f00*/  STL.64 [R1+0x29d8], R22 ;  /* 0x0029d81601007387 */ /* 0x000fe20000100a00 */
[----:B------:R0:W-:Y:S04]  /*41f10*/  STL.64 [R1+0x29d0], R20 ;  /* 0x0029d01401007387 */ /* 0x0001e80000100a00 */
[----:B0-----:R-:W2:Y:S01]  /*41f20*/  LDL.LU R20, [R1+0x1c0] ;  /* 0x0001c00001147983 */ /* 0x001ea20000300800 */
[----:B------:R-:W2:Y:S02]  /*41f30*/  LDL.LU R21, [R1+0x1c4] ;  /* 0x0001c40001157983 */ /* 0x000ea40000300800 */
[----:B------:R-:W2:Y:S02]  /*41f40*/  LDL.LU R22, [R1+0x1c8] ;  /* 0x0001c80001167983 */ /* 0x000ea40000300800 */
[----:B------:R-:W2:Y:S02]  /*41f50*/  LDL.LU R23, [R1+0x1cc] ;  /* 0x0001cc0001177983 */ /* 0x000ea40000300800 */
[----:B--2---:R-:W-:Y:S11]  /*41f60*/  HMMA.16816.F32 R20, R24, R10, R20 ;  /* 0x0000000a1814723c */ /* 0x004ff60000001814 */
[----:B------:R-:W-:Y:S11]  /*41f70*/  @!UPT UIADD3 URZ, URZ, URZ, URZ ;  /* 0x0000003f3f3ff290 */ /* 0x000ff6000fffe03f */
[----:B------:R-:W-:Y:S01]  /*41f80*/  @!UPT UIADD3 URZ, URZ, URZ, URZ ;  /* 0x0000003f3f3ff290 */ /* 0x000fe2000fffe03f */
[----:B------:R0:W-:Y:S01]  /*41f90*/  STL.64 [R1+0x1c0], R20 ;  /* 0x0001c01401007387 */ /* 0x0001e20000100a00 */
[----:B------:R1:W-:Y:S03]  /*41fa0*/  STL.64 [R1+0x1c8], R22 ;  /* 0x0001c81601007387 */ /* 0x0003e60000100a00 */
[----:B0-----:R-:W2:Y:S01]  /*41fb0*/  LDL.LU R20, [R1+0x190] ;  /* 0x0001900001147983 */ /* 0x001ea20000300800 */
[----:B------:R-:W2:Y:S02]  /*41fc0*/  LDL.LU R21, [R1+0x194] ;  /* 0x0001940001157983 */ /* 0x000ea40000300800 */
[----:B-1----:R-:W2:Y:S02]  /*41fd0*/  LDL.LU R22, [R1+0x198] ;  /* 0x0001980001167983 */ /* 0x002ea40000300800 */
[----:B------:R-:W2:Y:S01]  /*41fe0*/  LDL.LU R23, [R1+0x19c] ;  /* 0x00019c0001177983 */ /* 0x000ea20000300800 */
[----:B------:R0:W-:Y:S01]  /*41ff0*/  STL.64 [R1+0x2988], R10 ;  /* 0x0029880a01007387 */ /* 0x0001e20000100a00 */
[----:B------:R-:W2:Y:S02]  /*42000*/  LDL.LU R8, [R1+0x80] ;  /* 0x0000800001087983 */ /* 0x000ea40000300800 */
[----:B------:R-:W2:Y:S01]  /*42010*/  LDL.LU R9, [R1+0x84] ;  /* 0x0000840001097983 */ /* 0x000ea20000300800 */
[----:B0-----:R-:W2:Y:S01]  /*42020*/  LDL.LU R10, [R1+0x88] ;  /* 0x00008800010a7983 */ /* 0x001ea20000300800 */
[----:B------:R-:W2:Y:S03]  /*42030*/  LDL.LU R11, [R1+0x8c] ;  /* 0x00008c00010b7983 */ /* 0x000ea60000300800 */
[----:B--2---:R0:W-:Y:S01]  /*42040*/  STL.64 [R1+0x2998], R10 ;  /* 0x0029980a01007387 */ /* 0x0041e20000100a00 */
[----:B------:R1:W-:Y:S02]  /*42050*/  STL.64 [R1+0x2990], R8 ;  /* 0x0029900801007387 */ /* 0x0003e40000100a00 */
[----:B0-----:R-:W-:-:S02]  /*42060*/  IMAD.MOV.U32 R10, RZ, RZ, R13 ;  /* 0x000000ffff0a7224 */ /* 0x001fc400078e000d */
[----:B------:R-:W-:-:S05]  /*42070*/  IMAD.MOV.U32 R11, RZ, RZ, R12 ;  /* 0x000000ffff0b7224 */ /* 0x000fca00078e000c */
[----:B------:R0:W-:Y:S01]  /*42080*/  STL.64 [R1+0x29a8], R10 ;  /* 0x0029a80a01007387 */ /* 0x0001e20000100a00 */
[----:B-1----:R-:W2:Y:S02]  /*42090*/  LDL.LU R8, [R1+0x1b0] ;  /* 0x0001b00001087983 */ /* 0x002ea40000300800 */
[----:B------:R-:W2:Y:S01]  /*420a0*/  LDL.LU R9, [R1+0x1b4] ;  /* 0x0001b40001097983 */ /* 0x000ea20000300800 */
[----:B0-----:R-:W2:Y:S01]  /*420b0*/  LDL.LU R10, [R1+0x1b8] ;  /* 0x0001b800010a7983 */ /* 0x001ea20000300800 */
[----:B------:R-:W2:Y:S01]  /*420c0*/  LDL.LU R11, [R1+0x1bc] ;  /* 0x0001bc00010b7983 */ /* 0x000ea20000300800 */
[C---:B----4-:R-:W-:Y:S08]  /*420d0*/  HMMA.16816.F32 R16, R24.reuse, R6, R16 ;  /* 0x000000061810723c */ /* 0x050ff00000001810 */
[----:B--2---:R-:W-:Y:S11]  /*420e0*/  HMMA.16816.F32 R8, R24, R14, R8 ;  /* 0x0000000e1808723c */ /* 0x004ff60000001808 */
[----:B------:R-:W-:Y:S11]  /*420f0*/  @!UPT UIADD3 URZ, URZ, URZ, URZ ;  /* 0x0000003f3f3ff290 */ /* 0x000ff6000fffe03f */
[----:B------:R-:W-:Y:S01]  /*42100*/  @!UPT UIADD3 URZ, URZ, URZ, URZ ;  /* 0x0000003f3f3ff290 */ /* 0x000fe2000fffe03f */
[----:B------:R0:W-:Y:S01]  /*42110*/  STL.64 [R1+0x1b0], R8 ;  /* 0x0001b00801007387 */ /* 0x0001e20000100a00 */
[----:B------:R1:W-:Y:S02]  /*42120*/  STL.64 [R1+0x1b8], R10 ;  /* 0x0001b80a01007387 */ /* 0x0003e40000100a00 */
[----:B------:R-:W2:Y:S02]  /*42130*/  LDL.LU R12, [R1+0xc0] ;  /* 0x0000c000010c7983 */ /* 0x000ea40000300800 */
[----:B------:R-:W2:Y:S02]  /*42140*/  LDL.LU R13, [R1+0xc4] ;  /* 0x0000c400010d7983 */ /* 0x000ea40000300800 */
[----:B0-----:R-:W-:Y:S02]  /*42150*/  IMAD.MOV.U32 R9, RZ, RZ, R14 ;  /* 0x000000ffff097224 */ /* 0x001fe400078e000e */
[----:B------:R-:W-:Y:S01]  /*42160*/  IMAD.MOV.U32 R8, RZ, RZ, R15 ;  /* 0x000000ffff087224 */ /* 0x000fe200078e000f */
[----:B------:R-:W2:Y:S01]  /*42170*/  LDL.LU R14, [R1+0xc8] ;  /* 0x0000c800010e7983 */ /* 0x000ea20000300800 */
[----:B------:R-:W2:Y:S02]  /*42180*/  LDL.LU R15, [R1+0xcc] ;  /* 0x0000cc00010f7983 */ /* 0x000ea40000300800 */
[----:B-1----:R-:W-:-:S02]  /*42190*/  IMAD.MOV.U32 R10, RZ, RZ, R0 ;  /* 0x000000ffff0a7224 */ /* 0x002fc400078e0000 */
[----:B------:R-:W4:Y:S01]  /*421a0*/  LDL.LU R0, [R1+0x29e8] ;  /* 0x0029e80001007983 */ /* 0x000f220000300800 */
[----:B------:R-:W-:Y:S02]  /*421b0*/  STL.64 [R1+0x1a0], R16 ;  /* 0x0001a01001007387 */ /* 0x000fe40000100a00 */
[----:B------:R0:W-:Y:S02]  /*421c0*/  STL.64 [R1+0x1a8], R18 ;  /* 0x0001a81201007387 */ /* 0x0001e40000100a00 */
[----:B0-----:R-:W2:Y:S01]  /*421d0*/  LDL.LU.64 R18, [R1+0x29e0] ;  /* 0x0029e00001127983 */ /* 0x001ea20000300a00 */
[----:B------:R0:W-:Y:S02]  /*421e0*/  STL.64 [R1+0x2968], R6 ;  /* 0x0029680601007387 */ /* 0x0001e40000100a00 */
[----:B---3--:R1:W-:Y:S02]  /*421f0*/  STL.64 [R1+0x2960], R4 ;  /* 0x0029600401007387 */ /* 0x0083e40000100a00 */
[----:B0-----:R-:W-:-:S02]  /*42200*/  IMAD.MOV.U32 R6, RZ, RZ, R9 ;  /* 0x000000ffff067224 */ /* 0x001fc400078e0009 */
[----:B------:R-:W-:-:S05]  /*42210*/  IMAD.MOV.U32 R7, RZ, RZ, R8 ;  /* 0x000000ffff077224 */ /* 0x000fca00078e0008 */
[----:B------:R0:W-:Y:S01]  /*42220*/  STL.64 [R1+0x29a0], R6 ;  /* 0x0029a00601007387 */ /* 0x0001e20000100a00 */
[----:B-1----:R-:W3:Y:S02]  /*42230*/  LDL.LU R4, [R1+0x90] ;  /* 0x0000900001047983 */ /* 0x002ee40000300800 */
[----:B------:R-:W3:Y:S01]  /*42240*/  LDL.LU R5, [R1+0x94] ;  /* 0x0000940001057983 */ /* 0x000ee20000300800 */
[----:B0-----:R-:W3:Y:S01]  /*42250*/  LDL.LU R6, [R1+0x98] ;  /* 0x0000980001067983 */ /* 0x001ee20000300800 */
[----:B------:R-:W3:Y:S01]  /*42260*/  LDL.LU R7, [R1+0x9c] ;  /* 0x00009c0001077983 */ /* 0x000ee20000300800 */
[C---:B--2---:R-:W-:Y:S02]  /*42270*/  HMMA.16816.F32 R20, R24.reuse, R18, R20 ;  /* 0x000000121814723c */ /* 0x044fe40000001814 */
[----:B---3--:R-:W-:Y:S01]  /*42280*/  STL.64 [R1+0x29b8], R6 ;  /* 0x0029b80601007387 */ /* 0x008fe20000100a00 */
        /* <DEDUP_REMOVED lines=8> */
[----:B0-----:R-:W3:Y:S01]  /*42310*/  LDL.LU.64 R22, [R1+0x29d8] ;  /* 0x0029d80001167983 */ /* 0x001ee20000300a00 */
[----:B------:R-:W2:Y:S02]  /*42320*/  LDL.LU.64 R20, [R1+0x29d0] ;  /* 0x0029d00001147983 */ /* 0x000ea40000300a00 */
[----:B------:R0:W-:Y:S02]  /*42330*/  STL.64 [R1+0x2958], R18 ;  /* 0x0029581201007387 */ /* 0x0001e40000100a00 */
[----:B------:R-:W2:Y:S01]  /*42340*/  LDL.LU R16, [R1+0x340] ;  /* 0x0003400001107983 */ /* 0x000ea20000300800 */
[----:B------:R-:W2:Y:S04]  /*42350*/  LDL.LU R17, [R1+0x344] ;  /* 0x0003440001117983 */ /* 0x000ea80000300800 */
        /* <DEDUP_REMOVED lines=9> */
[----:B------:R-:W3:Y:S01]  /*423f0*/  LDL.LU.64 R14, [R1+0x29c8] ;  /* 0x0029c800010e7983 */ /* 0x000ee20000300a00 */
[----:B------:R-:W3:Y:S02]  /*42400*/  LDL.LU.64 R12, [R1+0x29c0] ;  /* 0x0029c000010c7983 */ /* 0x000ee40000300a00 */
[----:B------:R-:W-:-:S08]  /*42410*/  IMAD.MOV.U32 R11, RZ, RZ, R29 ;  /* 0x000000ffff0b7224 */ /* 0x000fd000078e001d */
[----:B------:R0:W-:Y:S01]  /*42420*/  STL.64 [R1+0xc0], R24 ;  /* 0x0000c01801007387 */ /* 0x0001e20000100a00 */
[----:B------:R1:W-:Y:S04]  /*42430*/  STL.64 [R1+0xc8], R26 ;  /* 0x0000c81a01007387 */ /* 0x0003e80000100a00 */
[----:B0-----:R-:W2:Y:S01]  /*42440*/  LDL.LU R24, [R1+0x70] ;  /* 0x0000700001187983 */ /* 0x001ea20000300800 */
[----:B------:R-:W2:Y:S02]  /*42450*/  LDL.LU R25, [R1+0x74] ;  /* 0x0000740001197983 */ /* 0x000ea40000300800 */
[----:B-1----:R-:W2:Y:S02]  /*42460*/  LDL.LU R26, [R1+0x78] ;  /* 0x00007800011a7983 */ /* 0x002ea40000300800 */
[----:B------:R-:W2:Y:S01]  /*42470*/  LDL.LU R27, [R1+0x7c] ;  /* 0x00007c00011b7983 */ /* 0x000ea20000300800 */
[----:B------:R-:W-:Y:S01]  /*42480*/  STL.64 [R1+0x2950], R22 ;  /* 0x0029501601007387 */ /* 0x000fe20000100a00 */
[C---:B---3--:R-:W-:Y:S03]  /*42490*/  HMMA.16816.F32 R8, R12.reuse, R10, R4 ;  /* 0x0000000a0c08723c */ /* 0x048fe60000001804 */
[----:B------:R-:W3:Y:S01]  /*424a0*/  LDL.LU.64 R6, [R1+0x29b8] ;  /* 0x0029b80001067983 */ /* 0x000ee20000300a00 */
[----:B------:R-:W3:Y:S11]  /*424b0*/  LDL.LU.64 R4, [R1+0x29b0] ;  /* 0x0029b00001047983 */ /* 0x000ef60000300a00 */
[----:B------:R-:W-:Y:S08]  /*424c0*/  @!UPT UIADD3 URZ, URZ, URZ, URZ ;  /* 0x0000003f3f3ff290 */ /* 0x000ff0000fffe03f */
[----:B------:R-:W-:Y:S01]  /*424d0*/  STL.64 [R1+0xa0], R8 ;  /* 0x0000a00801007387 */ /* 0x000fe20000100a00 */
[----:B------:R0:W-:Y:S03]  /*424e0*/  STL.64 [R1+0xa8], R10 ;  /* 0x0000a80a01007387 */ /* 0x0001e60000100a00 */
[----:B0-----:R-:W3:Y:S02]  /*424f0*/  LDL.LU.64 R10, [R1+0x29a8] ;  /* 0x0029a800010a7983 */ /* 0x001ee40000300a00 */
[----:B---3--:R-:W-:Y:S02]  /*42500*/  HMMA.16816.F32 R8, R12, R10, R4 ;  /* 0x0000000a0c08723c */ /* 0x008fe40000001804 */
[----:B------:R-:W3:Y:S11]  /*42510*/  LDL.LU.64 R6, [R1+0x29a0] ;  /* 0x0029a00001067983 */ /* 0x000ef60000300a00 */
[----:B------:R-:W-:Y:S10]  /*42520*/  @!UPT UIADD3 URZ, URZ, URZ, URZ ;  /* 0x0000003f3f3ff290 */ /* 0x000ff4000fffe03f */
[----:B------:R-:W-:Y:S01]  /*42530*/  STL.64 [R1+0x90], R8 ;  /* 0x0000900801007387 */ /* 0x000fe20000100a00 */
[----:B------:R0:W-:Y:S03]  /*42540*/  STL.64 [R1+0x98], R10 ;  /* 0x0000980a01007387 */ /* 0x0001e60000100a00 */
[----:B0-----:R-:W2:Y:S01]  /*42550*/  LDL.LU.64 R10, [R1+0x2998] ;  /* 0x00299800010a7983 */ /* 0x001ea20000300a00 */
[----:B------:R-:W2:Y:S02]  /*42560*/  LDL.LU.64 R8, [R1+0x2990] ;  /* 0x0029900001087983 */ /* 0x000ea40000300a00 */
[----:B------:R-:W-:Y:S02]  /*42570*/  IMAD.MOV.U32 R22, RZ, RZ, R21 ;  /* 0x000000ffff167224 */ /* 0x000fe400078e0015 */
[----:B------:R-:W-:-:S07]  /*42580*/  IMAD.MOV.U32 R23, RZ, RZ, R20 ;  /* 0x000000ffff177224 */ /* 0x000fce00078e0014 */
[C---:B--2---:R-:W-:Y:S01]  /*42590*/  HMMA.16816.F32 R20, R12.reuse, R22, R8 ;  /* 0x000000160c14723c */ /* 0x044fe20000001808 */
[----:B------:R-:W2:Y:S11]  /*425a0*/  LDL.LU.64 R10, [R1+0x2988] ;  /* 0x00298800010a7983 */ /* 0x000eb60000300a00 */
[----:B------:R-:W-:Y:S11]  /*425b0*/  @!UPT UIADD3 URZ, URZ, URZ, URZ ;  /* 0x0000003f3f3ff290 */ /* 0x000ff6000fffe03f */
[----:B------:R0:W-:Y:S01]  /*425c0*/  STL.64 [R1+0x480], R20 ;  /* 0x0004801401007387 */ /* 0x0001e20000100a00 */
[----:B------:R4:W-:Y:S03]  /*425d0*/  STL.64 [R1+0x488], R22 ;  /* 0x0004881601007387 */ /* 0x0009e60000100a00 */
[----:B0-----:R-:W3:Y:S01]  /*425e0*/  LDL.LU R20, [R1+0x350] ;  /* 0x0003500001147983 */ /* 0x001ee20000300800 */
[----:B----4-:R-:W-:Y:S01]  /*425f0*/  IMAD.MOV.U32 R22, RZ, RZ, R0 ;  /* 0x000000ffff167224 */ /* 0x010fe200078e0000 */
[C---:B--2---:R-:W-:Y:S11]  /*42600*/  HMMA.16816.F32 R8, R12.reuse, R10, R24 ;  /* 0x0000000a0c08723c */ /* 0x044ff60000001818 */
[----:B------:R-:W-:Y:S11]  /*42610*/  @!UPT UIADD3 URZ, URZ, URZ, URZ ;  /* 0x0000003f3f3ff290 */ /* 0x000ff6000fffe03f */
[----:B------:R-:W-:Y:S01]  /*42620*/  @!UPT UIADD3 URZ, URZ, URZ, URZ ;  /* 0x0000003f3f3ff290 */ /* 0x000fe2000fffe03f */
[----:B------:R-:W-:Y:S01]  /*42630*/  STL.64 [R1+0x470], R8 ;  /* 0x0004700801007387 */ /* 0x000fe20000100a00 */
[----:B------:R-:W-:Y:S02]  /*42640*/  STL.64 [R1+0x478], R10 ;  /* 0x0004780a01007387 */ /* 0x000fe40000100a00 */
[----:B------:R-:W2:Y:S02]  /*42650*/  LDL.LU R21, [R1+0x354] ;  /* 0x0003540001157983 */ /* 0x000ea40000300800 */
[----:B------:R-:W4:Y:S01]  /*42660*/  LDL.LU R0, [R1+0x2980] ;  /* 0x0029800001007983 */ /* 0x000f220000300800 */
[----:B------:R-:W0:Y:S01]  /*42670*/  LDSM.16.MT88.4 R8, [R28+0x14000] ;  /* 0x014000001c08783b */ /* 0x000e220000004200 */
[----:B---3--:R-:W-:Y:S03]  /*42680*/  HMMA.16816.F32 R4, R12, R6, R16 ;  /* 0x000000060c04723c */ /* 0x008fe60000001810 */
[----:B------:R-:W2:Y:S04]  /*42690*/  LDL.LU R23, [R1+0x35c] ;  /* 0x00035c0001177983 */ /* 0x000ea80000300800 */
[----:B0-----:R-:W-:Y:S01]  /*426a0*/  STL.64 [R1+0x2948], R10 ;  /* 0x0029480a01007387 */ /* 0x001fe20000100a00 */
[----:B------:R0:W-:Y:S03]  /*426b0*/  STL.64 [R1+0x2940], R8 ;  /* 0x0029400801007387 */ /* 0x0001e60000100a00 */
[----:B0-----:R-:W3:Y:S01]  /*426c0*/  LDL.LU R8, [R1+0x330] ;  /* 0x0003300001087983 */ /* 0x001ee20000300800 */
[----:B------:R-:W3:Y:S02]  /*426d0*/  LDL.LU R9, [R1+0x334] ;  /* 0x0003340001097983 */ /* 0x000ee40000300800 */
[----:B------:R-:W2:Y:S02]  /*426e0*/  LDL.LU.64 R18, [R1+0x2978] ;  /* 0x0029780001127983 */ /* 0x000ea40000300a00 */
[----:B------:R-:W2:Y:S07]  /*426f0*/  LDL.LU.64 R16, [R1+0x2970] ;  /* 0x0029700001107983 */ /* 0x000eae0000300a00 */
[----:B------:R-:W-:Y:S01]  /*42700*/  STL.64 [R1+0x220], R4 ;  /* 0x0002200401007387 */ /* 0x000fe20000100a00 */
[----:B------:R-:W-:Y:S03]  /*42710*/  STL.64 [R1+0x228], R6 ;  /* 0x0002280601007387 */ /* 0x000fe60000100a00 */
[----:B----4-:R-:W0:Y:S04]  /*42720*/  LDSM.16.M88.4 R4, [R0+0x2080] ;  /* 0x002080000004783b */ /* 0x010e280000000200 */
[----:B------:R-:W1:Y:S04]  /*42730*/  LDSM.16.M88.4 R24, [R0+0x80] ;  /* 0x000080000018783b */ /* 0x000e680000000200 */
[----:B0-----:R-:W-:Y:S01]  /*42740*/  STL.64 [R1+0x30], R4 ;  /* 0x0000300401007387 */ /* 0x001fe20000100a00 */
[----:B------:R0:W-:Y:S03]  /*42750*/  STL.64 [R1+0x38], R6 ;  /* 0x0000380601007387 */ /* 0x0001e60000100a00 */
[----:B0-----:R-:W2:Y:S01]  /*42760*/  LDL.LU.64 R6, [R1+0x2968] ;  /* 0x0029680001067983 */ /* 0x001ea20000300a00 */
[----:B------:R-:W-:-:S02]  /*42770*/  IMAD.MOV.U32 R11, RZ, RZ, R2 ;  /* 0x000000ffff0b7224 */ /* 0x000fc400078e0002 */
[----:B------:R-:W-:Y:S02]  /*42780*/  IMAD.MOV.U32 R28, RZ, RZ, R4 ;  /* 0x000000ffff1c7224 */ /* 0x000fe400078e0004 */
[----:B------:R-:W-:Y:S02]  /*42790*/  IMAD.MOV.U32 R29, RZ, RZ, R5 ;  /* 0x000000ffff1d7224 */ /* 0x000fe400078e0005 */
[----:B------:R-:W4:Y:S01]  /*427a0*/  LDL.LU.64 R4, [R1+0x2960] ;  /* 0x0029600001047983 */ /* 0x000f220000300a00 */
[----:B--2---:R-:W-:Y:S11]  /*427b0*/  HMMA.16816.F32 R16, R12, R6, R16 ;  /* 0x000000060c10723c */ /* 0x004ff60000001810 */
[----:B------:R-:W-:Y:S11]  /*427c0*/  @!UPT UIADD3 URZ, URZ, URZ, URZ ;  /* 0x0000003f3f3ff290 */ /* 0x000ff6000fffe03f */
[----:B------:R-:W-:Y:S02]  /*427d0*/  @!UPT UIADD3 URZ, URZ, URZ, URZ ;  /* 0x0000003f3f3ff290 */ /* 0x000fe4000fffe03f */
[----:B------:R-:W-:Y:S02]  /*427e0*/  IMAD.MOV.U32 R0, RZ, RZ, R19 ;  /* 0x000000ffff007224 */ /* 0x000fe400078e0013 */
[----:B------:R-:W-:Y:S01]  /*427f0*/  IMAD.MOV.U32 R2, RZ, RZ, R18 ;  /* 0x000000ffff027224 */ /* 0x000fe200078e0012 */
[----:B------:R-:W-:Y:S01]  /*42800*/  STL [R1+0x340], R16 ;  /* 0x0003401001007387 */ /* 0x000fe20000100800 */
[----:B-1----:R-:W-:Y:S02]  /*42810*/  STL.64 [R1+0x40], R24 ;  /* 0x0000401801007387 */ /* 0x002fe40000100a00 */
[----:B------:R-:W-:Y:S02]  /*42820*/  STL.64 [R1+0x48], R26 ;  /* 0x0000481a01007387 */ /* 0x000fe40000100a00 */
[----:B------:R-:W-:Y:S01]  /*42830*/  STL [R1+0x2630], R0 ;  /* 0x0026300001007387 */ /* 0x000fe20000100800 */
[----:B------:R0:W-:Y:S04]  /*42840*/  STL [R1+0x25c4], R2 ;  /* 0x0025c40201007387 */ /* 0x0001e80000100800 */
[----:B0-----:R-:W2:Y:S01]  /*42850*/  LDL R2, [R1+0x13a4] ;  /* 0x0013a40001027983 */ /* 0x001ea20000100800 */
[----:B------:R-:W-:-:S03]  /*42860*/  IMAD.MOV.U32 R10, RZ, RZ, R3 ;  /* 0x000000ffff0a7224 */ /* 0x000fc600078e0003 */
[----:B--2---:R0:W-:Y:S04]  /*42870*/  STL [R1+0x2918], R2 ;  /* 0x0029180201007387 */ /* 0x0041e80000100800 */
[----:B0-----:R-:W2:Y:S01]  /*42880*/  LDL R2, [R1+0x5cc] ;  /* 0x0005cc0001027983 */ /* 0x001ea20000100800 */
[----:B------:R-:W-:-:S05]  /*42890*/  IMAD.MOV.U32 R3, RZ, RZ, R17 ;  /* 0x000000ffff037224 */ /* 0x000fca00078e0011 */
[----:B------:R-:W-:Y:S04]  /*428a0*/  STL [R1+0x25c0], R3 ;  /* 0x0025c00301007387 */ /* 0x000fe80000100800 */
[----:B--2---:R-:W0:Y:S04]  /*428b0*/  LDSM.16.M88.4 R16, [R2+0x4080] ;  /* 0x004080000210783b */ /* 0x004e280000000200 */
[----:B0-----:R-:W-:Y:S01]  /*428c0*/  STL.64 [R1+0x10], R16 ;  /* 0x0000101001007387 */ /* 0x001fe20000100a00 */
[----:B------:R-:W-:Y:S02]  /*428d0*/  IMAD.MOV.U32 R3, RZ, RZ, R16 ;  /* 0x000000ffff037224 */ /* 0x000fe400078e0010 */
[----:B------:R-:W-:Y:S02]  /*428e0*/  STL.64 [R1+0x18], R18 ;  /* 0x0000181201007387 */ /* 0x000fe40000100a00 */
[----:B------:R-:W-:-:S02]  /*428f0*/  IMAD.MOV.U32 R0, RZ, RZ, R17 ;  /* 0x000000ffff007224 */ /* 0x000fc400078e0011 */
[----:B------:R-:W0:Y:S04]  /*42900*/  LDSM.16.M88.4 R16, [R2+0x6080] ;  /* 0x006080000210783b */ /* 0x000e280000000200 */
[----:B0-----:R-:W-:Y:S01]  /*42910*/  STL.64 [R1], R16 ;  /* 0x0000001001007387 */ /* 0x001fe20000100a00 */
[----:B------:R0:W-:Y:S03]  /*42920*/  STL.64 [R1+0x8], R18 ;  /* 0x0000081201007387 */ /* 0x0001e60000100a00 */
[----:B0-----:R-:W2:Y:S01]  /*42930*/  LDL.LU.64 R18, [R1+0x2958] ;  /* 0x0029580001127983 */ /* 0x001ea20000300a00 */
[----:B------:R-:W-:Y:S02]  /*42940*/  IMAD.MOV.U32 R7, RZ, RZ, R16 ;  /* 0x000000ffff077224 */ /* 0x000fe400078e0010 */
[----:B------:R-:W-:-:S02]  /*42950*/  IMAD.MOV.U32 R6, RZ, RZ, R17 ;  /* 0x000000ffff067224 */ /* 0x000fc400078e0011 */
[C---:B--2---:R-:W-:Y:S01]  /*42960*/  HMMA.16816.F32 R16, R12.reuse, R18, R20 ;  /* 0x000000120c10723c */ /* 0x044fe20000001814 */
[----:B------:R-:W3:Y:S11]  /*42970*/  LDL.LU.64 R22, [R1+0x2950] ;  /* 0x0029500001167983 */ /* 0x000ef60000300a00 */
[----:B------:R-:W-:Y:S11]  /*42980*/  @!UPT UIADD3 URZ, URZ, URZ, URZ ;  /* 0x0000003f3f3ff290 */ /* 0x000ff6000fffe03f */
[----:B------:R-:W-:Y:S01]  /*42990*/  STL.64 [R1+0x460], R16 ;  /* 0x0004601001007387 */ /* 0x000fe20000100a00 */
[----:B------:R-:W-:Y:S02]  /*429a0*/  STL.64 [R1+0x468], R18 ;  /* 0x0004681201007387 */ /* 0x000fe40000100a00 */
[----:B------:R-:W0:Y:S01]  /*429b0*/  LDSM.16.M88.4 R16, [R2+0x8080] ;  /* 0x008080000210783b */ /* 0x000e220000000200 */
[----:B---3--:R-:W-:Y:S01]  /*429c0*/  HMMA.16816.F32 R12, R12, R22, R8 ;  /* 0x000000160c0c723c */ /* 0x008fe20000001808 */
[----:B------:R-:W2:Y:S02]  /*429d0*/  LDL.LU.64 R10, [R1+0x2948] ;  /* 0x00294800010a7983 */ /* 0x000ea40000300a00 */
[----:B------:R-:W2:Y:S02]  /*429e0*/  LDL.LU.64 R8, [R1+0x2940] ;  /* 0x0029400001087983 */ /* 0x000ea40000300a00 */
[----:B------:R-:W3:Y:S11]  /*429f0*/  LDL.LU R20, [R1+0x2d0] ;  /* 0x0002d00001147983 */ /* 0x000ef60000300800 */
[----:B------:R-:W-:Y:S07]  /*42a00*/  @!UPT UIADD3 URZ, URZ, URZ, URZ ;  /* 0x0000003f3f3ff290 */ /* 0x000fee000fffe03f */
[----:B------:R-:W-:Y:S01]  /*42a10*/  STL.64 [R1+0x330], R12 ;  /* 0x0003300c01007387 */ /* 0x000fe20000100a00 */
[----:B------:R-:W-:Y:S02]  /*42a20*/  STL.64 [R1+0x338], R14 ;  /* 0x0003380e01007387 */ /* 0x000fe40000100a00 */
[----:B------:R-:W3:Y:S02]  /*42a30*/  LDL.LU R21, [R1+0x2d4] ;  /* 0x0002d40001157983 */ /* 0x000ee40000300800 */
[----:B0-----:R-:W-:Y:S01]  /*42a40*/  STL.64 [R1+0x20], R16 ;  /* 0x0000201001007387 */ /* 0x001fe20000100a00 */
[----:B------:R-:W-:Y:S01]  /*42a50*/  STL.64 [R1+0x28], R18 ;  /* 0x0000281201007387 */ /* 0x000fe20000100a00 */
[----:B------:R0:W-:Y:S02]  /*42a60*/  STL.64 [R1+0x28e8], R16 ;  /* 0x0028e81001007387 */ /* 0x0001e40000100a00 */
[----:B------:R-:W2:Y:S02]  /*42a70*/  LDL.LU R22, [R1+0x2d8] ;  /* 0x0002d80001167983 */ /* 0x000ea40000300800 */
[----:B------:R-:W2:Y:S02]  /*42a80*/  LDL.LU R23, [R1+0x2dc] ;  /* 0x0002dc0001177983 */ /* 0x000ea40000300800 */
[----:B0-----:R-:W-:-:S02]  /*42a90*/  IMAD.MOV.U32 R16, RZ, RZ, R7 ;  /* 0x000000ffff107224 */ /* 0x001fc400078e0007 */
[----:B------:R-:W-:-:S05]  /*42aa0*/  IMAD.MOV.U32 R17, RZ, RZ, R6 ;  /* 0x000000ffff117224 */ /* 0x000fca00078e0006 */
[----:B------:R0:W-:Y:S02]  /*42ab0*/  STL.64 [R1+0x28f8], R16 ;  /* 0x0028f81001007387 */ /* 0x0001e40000100a00 */
[----:B0-----:R-:W-:Y:S02]  /*42ac0*/  IMAD.MOV.U32 R16, RZ, RZ, R3 ;  /* 0x000000ffff107224 */ /* 0x001fe400078e0003 */
[----:B------:R-:W-:-:S05]  /*42ad0*/  IMAD.MOV.U32 R17, RZ, RZ, R0 ;  /* 0x000000ffff117224 */ /* 0x000fca00078e0000 */
[----:B------:R0:W-:Y:S02]  /*42ae0*/  STL.64 [R1+0x2910], R16 ;  /* 0x0029101001007387 */ /* 0x0001e40000100a00 */
[----:B0-----:R-:W-:Y:S02]  /*42af0*/  IMAD.MOV.U32 R16, RZ, RZ, R28 ;  /* 0x000000ffff107224 */ /* 0x001fe400078e001c */
[----:B------:R-:W-:Y:S01]  /*42b00*/  IMAD.MOV.U32 R17, RZ, RZ, R29 ;  /* 0x000000ffff117224 */ /* 0x000fe200078e001d */
[----:B------:R-:W2:Y:S01]  /*42b10*/  LDL.LU R28, [R1+0x293c] ;  /* 0x00293c00011c7983 */ /* 0x000ea20000300800 */
[----:B------:R-:W2:Y:S03]  /*42b20*/  LDL.LU R29, [R1+0x2938] ;  /* 0x00293800011d7983 */ /* 0x000ea60000300800 */
[----:B------:R0:W-:Y:S04]  /*42b30*/  STL.64 [R1+0x2930], R16 ;  /* 0x0029301001007387 */ /* 0x0001e80000100a00 */
[----:B0-----:R-:W2:Y:S01]  /*42b40*/  LDL.LU R16, [R1+0x320] ;  /* 0x0003200001107983 */ /* 0x001ea20000300800 */
[----:B------:R-:W2:Y:S02]  /*42b50*/  LDL.LU R17, [R1+0x324] ;  /* 0x0003240001117983 */ /* 0x000ea40000300800 */
[----:B------:R-:W2:Y:S02]  /*42b60*/  LDL.LU R18, [R1+0x328] ;  /* 0x0003280001127983 */ /* 0x000ea40000300800 */
[----:B------:R-:W2:Y:S01]  /*42b70*/  LDL.LU R19, [R1+0x32c] ;  /* 0x00032c0001137983 */ /* 0x000ea20000300800 */
[----:B------:R-:W2:Y:S04]  /*42b80*/  LDL R15, [R1+0x5c4] ;  /* 0x0005c400010f7983 */ /* 0x000ea80000100800 */
[----:B--2---:R0:W-:Y:S01]  /*42b90*/  STL [R1+0x28f0], R15 ;  /* 0x0028f00f01007387 */ /* 0x0041e20000100800 */
[----:B------:R-:W2:Y:S02]  /*42ba0*/  LDL.LU R12, [R1+0x2f0] ;  /* 0x0002f000010c7983 */ /* 0x000ea40000300800 */
[----:B------:R-:W2:Y:S02]  /*42bb0*/  LDL.LU R13, [R1+0x2f4] ;  /* 0x0002f400010d7983 */ /* 0x000ea40000300800 */
[----:B------:R-:W2:Y:S01]  /*42bc0*/  LDL.LU R14, [R1+0x2f8] ;  /* 0x0002f800010e7983 */ /* 0x000ea20000300800 */
[----:B0-----:R-:W2:Y:S04]  /*42bd0*/  LDL.LU R15, [R1+0x2fc] ;  /* 0x0002fc00010f7983 */ /* 0x001ea80000300800 */
[----:B--2---:R-:W-:Y:S01]  /*42be0*/  STL.64 [R1+0x2908], R14 ;  /* 0x0029080e01007387 */ /* 0x004fe20000100a00 */
[----:B------:R0:W-:Y:S03]  /*42bf0*/  STL.64 [R1+0x2900], R12 ;  /* 0x0029000c01007387 */ /* 0x0001e60000100a00 */
[----:B0-----:R-:W2:Y:S01]  /*42c00*/  LDL.LU R12, [R1+0x300] ;  /* 0x00030000010c7983 */ /* 0x001ea20000300800 */
[----:B------:R-:W2:Y:S02]  /*42c10*/  LDL.LU R13, [R1+0x304] ;  /* 0x00030400010d7983 */ /* 0x000ea40000300800 */
[----:B------:R-:W2:Y:S02]  /*42c20*/  LDL.LU R14, [R1+0x308] ;  /* 0x00030800010e7983 */ /* 0x000ea40000300800 */
[----:B------:R-:W2:Y:S01]  /*42c30*/  LDL.LU R15, [R1+0x30c] ;  /* 0x00030c00010f7983 */ /* 0x000ea20000300800 */
[----:B------:R-:W-:Y:S01]  /*42c40*/  HMMA.16816.F32 R16, R8, R24, R16 ;  /* 0x000000180810723c */ /* 0x000fe20000001810 */
[----:B------:R-:W-:Y:S01]  /*42c50*/  IMAD.MOV.U32 R3, RZ, RZ, R25 ;  /* 0x000000ffff037224 */ /* 0x000fe200078e0019 */
[----:B--2---:R-:W-:Y:S01]  /*42c60*/  STL.64 [R1+0x2928], R14 ;  /* 0x0029280e01007387 */ /* 0x004fe20000100a00 */
[----:B------:R0:W-:Y:S03]  /*42c70*/  STL.64 [R1+0x2920], R12 ;  /* 0x0029200c01007387 */ /* 0x0001e60000100a00 */
[----:B0-----:R-:W2:Y:S01]  /*42c80*/  LDL.LU R12, [R1+0x310] ;  /* 0x00031000010c7983 */ /* 0x001ea20000300800 */
[----:B------:R-:W2:Y:S02]  /*42c90*/  LDL.LU R13, [R1+0x314] ;  /* 0x00031400010d7983 */ /* 0x000ea40000300800 */
[----:B------:R-:W2:Y:S02]  /*42ca0*/  LDL.LU R14, [R1+0x318] ;  /* 0x00031800010e7983 */ /* 0x000ea40000300800 */
[----:B------:R-:W2:Y:S01]  /*42cb0*/  LDL.LU R15, [R1+0x31c] ;  /* 0x00031c00010f7983 */ /* 0x000ea20000300800 */
[----:B------:R4:W-:Y:S02]  /*42cc0*/  STL.64 [R1+0x28e0], R22 ;  /* 0x0028e01601007387 */ /* 0x0009e40000100a00 */
[----:B----4-:R-:W-:-:S02]  /*42cd0*/  IMAD.MOV.U32 R22, RZ, RZ, R5 ;  /* 0x000000ffff167224 */ /* 0x010fc400078e0005 */
[----:B------:R-:W-:Y:S02]  /*42ce0*/  IMAD.MOV.U32 R23, RZ, RZ, R4 ;  /* 0x000000ffff177224 */ /* 0x000fe400078e0004 */
[----:B------:R-:W0:Y:S04]  /*42cf0*/  LDSM.16.M88.4 R4, [R2+0xa080] ;  /* 0x00a080000204783b */ /* 0x000e280000000200 */
[----:B---3--:R1:W-:Y:S02]  /*42d00*/  STL.64 [R1+0x28d8], R20 ;  /* 0x0028d81401007387 */ /* 0x0083e40000100a00 */
[----:B-1----:R-:W-:Y:S02]  /*42d10*/  IMAD.MOV.U32 R20, RZ, RZ, R29 ;  /* 0x000000ffff147224 */ /* 0x002fe400078e001d */
[----:B------:R-:W-:-:S02]  /*42d20*/  IMAD.MOV.U32 R21, RZ, RZ, R28 ;  /* 0x000000ffff157224 */ /* 0x000fc400078e001c */
[----:B------:R-:W-:Y:S02]  /*42d30*/  IMAD.MOV.U32 R29, RZ, RZ, R18 ;  /* 0x000000ffff1d7224 */ /* 0x000fe400078e0012 */
[----:B------:R-:W-:Y:S01]  /*42d40*/  IMAD.MOV.U32 R28, RZ, RZ, R19 ;  /* 0x000000ffff1c7224 */ /* 0x000fe200078e0013 */
[----:B0-----:R-:W-:Y:S01]  /*42d50*/  STL [R1+0x249c], R6 ;  /* 0x00249c0601007387 */ /* 0x001fe20000100800 */
[----:B------:R-:W-:Y:S02]  /*42d60*/  STL [R1+0x2498], R7 ;  /* 0x0024980701007387 */ /* 0x000fe40000100800 */
[----:B------:R-:W-:Y:S02]  /*42d70*/  STL.64 [R1+0x320], R16 ;  /* 0x0003201001007387 */ /* 0x000fe40000100a00 */
[----:B------:R-:W0:Y:S04]  /*42d80*/  LDSM.16.M88.4 R16, [R2+0xc080] ;  /* 0x00c080000210783b */ /* 0x000e280000000200 */
[----:B------:R-:W3:Y:S01]  /*42d90*/  LDL.LU R24, [R1+0x2c0] ;  /* 0x0002c00001187983 */ /* 0x000ee20000300800 */
[----:B------:R-:W3:Y:S02]  /*42da0*/  LDL.LU R25, [R1+0x2c4] ;  /* 0x0002c40001197983 */ /* 0x000ee40000300800 */
[----:B------:R-:W3:Y:S02]  /*42db0*/  LDL.LU R26, [R1+0x2c8] ;  /* 0x0002c800011a7983 */ /* 0x000ee40000300800 */
[----:B------:R-:W3:Y:S01]  /*42dc0*/  LDL.LU R27, [R1+0x2cc] ;  /* 0x0002cc00011b7983 */ /* 0x000ee20000300800 */
[----:B------:R-:W4:Y:S01]  /*42dd0*/  LDL R0, [R1+0x13a0] ;  /* 0x0013a00001007983 */ /* 0x000f220000100800 */
[----:B------:R-:W-:Y:S02]  /*42de0*/  STL [R1+0x2504], R28 ;  /* 0x0025041c01007387 */ /* 0x000fe40000100800 */
[----:B------:R-:W-:Y:S01]  /*42df0*/  STL [R1+0x2500], R29 ;  /* 0x0025001d01007387 */ /* 0x000fe20000100800 */
[----:B0-----:R0:W-:Y:S01]  /*42e00*/  STL.64 [R1+0x70], R16 ;  /* 0x0000701001007387 */ /* 0x0011e20000100a00 */
[----:B------:R2:W-:Y:S03]  /*42e10*/  STL.64 [R1+0x78], R18 ;  /* 0x0000781201007387 */ /* 0x0005e60000100a00 */
[----:B0-----:R-:W2:Y:S02]  /*42e20*/  LDL.LU.64 R16, [R1+0x2930] ;  /* 0x0029300001107983 */ /* 0x001ea40000300a00 */
[----:B--2---:R-:W-:Y:S02]  /*42e30*/  HMMA.16816.F32 R16, R8, R16, R12 ;  /* 0x000000100810723c */ /* 0x004fe4000000180c */
[----:B------:R-:W2:Y:S01]  /*42e40*/  LDL.LU.64 R14, [R1+0x2928] ;  /* 0x00292800010e7983 */ /* 0x000ea20000300a00 */
[----:B------:R-:W2:Y:S11]  /*42e50*/  LDL.LU.64 R12, [R1+0x2920] ;  /* 0x00292000010c7983 */ /* 0x000eb60000300a00 */
[----:B------:R-:W-:Y:S09]  /*42e60*/  @!UPT UIADD3 URZ, URZ, URZ, URZ ;  /* 0x0000003f3f3ff290 */ /* 0x000ff2000fffe03f */
[----:B------:R-:W-:Y:S01]  /*42e70*/  STL.64 [R1+0x318], R18 ;  /* 0x0003181201007387 */ /* 0x000fe20000100a00 */
[----:B------:R-:W-:Y:S02]  /*42e80*/  IMAD.MOV.U32 R28, RZ, RZ, R16 ;  /* 0x000000ffff1c7224 */ /* 0x000fe400078e0010 */
[----:B------:R-:W-:Y:S02]  /*42e90*/  IMAD.MOV.U32 R29, RZ, RZ, R17 ;  /* 0x000000ffff1d7224 */ /* 0x000fe400078e0011 */
[----:B------:R0:W1:Y:S04]  /*42ea0*/  LDSM.16.M88.4 R16, [R2+0xe080] ;  /* 0x00e080000210783b */ /* 0x0000680000000200 */
[----:B------:R-:W-:Y:S01]  /*42eb0*/  STL [R1+0x250c], R28 ;  /* 0x00250c1c01007387 */ /* 0x000fe20000100800 */
[----:B------:R-:W-:Y:S03]  /*42ec0*/  STL [R1+0x2508], R29 ;  /* 0x0025081d01007387 */ /* 0x000fe60000100800 */
[----:B0-----:R-:W2:Y:S04]  /*42ed0*/  LDL.LU R2, [R1+0x2918] ;  /* 0x0029180001027983 */ /* 0x001ea80000300800 */
[----:B-1----:R0:W-:Y:S01]  /*42ee0*/  STL.64 [R1+0x80], R16 ;  /* 0x0000801001007387 */ /* 0x0021e20000100a00 */
[----:B------:R-:W-:-:S02]  /*42ef0*/  IMAD.MOV.U32 R7, RZ, RZ, R16 ;  /* 0x000000ffff077224 */ /* 0x000fc400078e0010 */
[----:B------:R2:W-:Y:S02]  /*42f00*/  STL.64 [R1+0x88], R18 ;  /* 0x0000881201007387 */ /* 0x0005e40000100a00 */
[----:B------:R-:W-:Y:S02]  /*42f10*/  IMAD.MOV.U32 R6, RZ, RZ, R17 ;  /* 0x000000ffff067224 */ /* 0x000fe400078e0011 */
[----:B0-----:R-:W2:Y:S02]  /*42f20*/  LDL.LU.64 R16, [R1+0x2910] ;  /* 0x0029100001107983 */ /* 0x001ea40000300a00 */
[C---:B--2---:R-:W-:Y:S02]  /*42f30*/  HMMA.16816.F32 R16, R8.reuse, R16, R12 ;  /* 0x000000100810723c */ /* 0x044fe4000000180c */
[----:B------:R-:W2:Y:S01]  /*42f40*/  LDL.LU.64 R14, [R1+0x2908] ;  /* 0x00290800010e7983 */ /* 0x000ea20000300a00 */
[----:B------:R-:W2:Y:S11]  /*42f50*/  LDL.LU.64 R12, [R1+0x2900] ;  /* 0x00290000010c7983 */ /* 0x000eb60000300a00 */
[----:B------:R-:W-:Y:S09]  /*42f60*/  @!UPT UIADD3 URZ, URZ, URZ, URZ ;  /* 0x0000003f3f3ff290 */ /* 0x000ff2000fffe03f */
[----:B------:R0:W-:Y:S01]  /*42f70*/  STL.64 [R1+0x300], R16 ;  /* 0x0003001001007387 */ /* 0x0001e20000100a00 */
[----:B------:R2:W-:Y:S03]  /*42f80*/  STL.64 [R1+0x308], R18 ;  /* 0x0003081201007387 */ /* 0x0005e60000100a00 */
[----:B0-----:R-:W2:Y:S02]  /*42f90*/  LDL.LU.64 R16, [R1+0x28f8] ;  /* 0x0028f80001107983 */ /* 0x001ea40000300a00 */
[C---:B--2---:R-:W-:Y:S02]  /*42fa0*/  HMMA.16816.F32 R16, R8.reuse, R16, R12 ;  /* 0x000000100810723c */ /* 0x044fe4000000180c */
[----:B------:R-:W2:Y:S11]  /*42fb0*/  LDL.LU R15, [R1+0x28f0] ;  /* 0x0028f000010f7983 */ /* 0x000eb60000300800 */
[----:B------:R-:W-:Y:S10]  /*42fc0*/  @!UPT UIADD3 URZ, URZ, URZ, URZ ;  /* 0x0000003f3f3ff290 */ /* 0x000ff4000fffe03f */
[----:B------:R0:W-:Y:S01]  /*42fd0*/  STL.64 [R1+0x2f8], R18 ;  /* 0x0002f81201007387 */ /* 0x0001e20000100a00 */
[----:B------:R-:W-:Y:S02]  /*42fe0*/  IMAD.MOV.U32 R28, RZ, RZ, R16 ;  /* 0x000000ffff1c7224 */ /* 0x000fe400078e0010 */
[----:B------:R-:W-:Y:S02]  /*42ff0*/  IMAD.MOV.U32 R29, RZ, RZ, R17 ;  /* 0x000000ffff1d7224 */ /* 0x000fe400078e0011 */
[----:B------:R-:W0:Y:S03]  /*43000*/  LDL.LU.64 R16, [R1+0x28e8] ;  /* 0x0028e80001107983 */ /* 0x000e260000300a00 */
[----:B------:R-:W-:Y:S02]  /*43010*/  STL [R1+0x2514], R29 ;  /* 0x0025141d01007387 */ /* 0x000fe40000100800 */
[----:B------:R-:W-:Y:S01]  /*43020*/  STL [R1+0x2510], R28 ;  /* 0x0025101c01007387 */ /* 0x000fe20000100800 */
[----:B--2---:R-:W-:Y:S01]  /*43030*/  LDSM.16.MT88.4 R12, [R15+0x14080] ;  /* 0x014080000f0c783b */ /* 0x004fe20000004200 */
[C---:B0-----:R-:W-:Y:S03]  /*43040*/  HMMA.16816.F32 R16, R8.reuse, R16, R20 ;  /* 0x000000100810723c */ /* 0x041fe60000001814 */
[----:B------:R-:W2:Y:S01]  /*43050*/  LDL.LU.64 R22, [R1+0x28e0] ;  /* 0x0028e00001167983 */ /* 0x000ea20000300a00 */
[----:B------:R-:W2:Y:S11]  /*43060*/  LDL.LU.64 R20, [R1+0x28d8] ;  /* 0x0028d80001147983 */ /* 0x000eb60000300a00 */
[----:B------:R-:W-:Y:S08]  /*43070*/  @!UPT UIADD3 URZ, URZ, URZ, URZ ;  /* 0x0000003f3f3ff290 */ /* 0x000ff0000fffe03f */
[----:B------:R-:W-:Y:S01]  /*43080*/  STL.64 [R1+0x2e0], R16 ;  /* 0x0002e01001007387 */ /* 0x000fe20000100a00 */
[----:B------:R-:W-:Y:S02]  /*43090*/  STL.64 [R1+0x2e8], R18 ;  /* 0x0002e81201007387 */ /* 0x000fe40000100a00 */
[----:B------:R-:W0:Y:S02]  /*430a0*/  LDSM.16.MT88.4 R16, [R2+0x14000] ;  /* 0x014000000210783b */ /* 0x000e240000004200 */
[----:B0-----:R-:W-:Y:S02]  /*430b0*/  STL.64 [R1+0x2868], R18 ;  /* 0x0028681201007387 */ /* 0x001fe40000100a00 */
[----:B------:R-:W-:Y:S01]  /*430c0*/  STL.64 [R1+0x2860], R16 ;  /* 0x0028601001007387 */ /* 0x000fe20000100a00 */
[C---:B--2---:R-:W-:Y:S11]  /*430d0*/  HMMA.16816.F32 R20, R8.reuse, R4, R20 ;  /* 0x000000040814723c */ /* 0x044ff60000001814 */
[----:B------:R-:W-:Y:S11]  /*430e0*/  @!UPT UIADD3 URZ, URZ, URZ, URZ ;  /* 0x0000003f3f3ff290 */ /* 0x000ff6000fffe03f */
[----:B------:R-:W-:Y:S01]  /*430f0*/  @!UPT UIADD3 URZ, URZ, URZ, URZ ;  /* 0x0000003f3f3ff290 */ /* 0x000fe2000fffe03f */
[----:B------:R-:W-:Y:S01]  /*43100*/  STL.64 [R1+0x2d0], R20 ;  /* 0x0002d01401007387 */ /* 0x000fe20000100a00 */
[----:B------:R-:W-:Y:S02]  /*43110*/  IMAD.MOV.U32 R29, RZ, RZ, R22 ;  /* 0x000000ffff1d7224 */ /* 0x000fe400078e0016 */
[----:B------:R-:W-:Y:S02]  /*43120*/  IMAD.MOV.U32 R28, RZ, RZ, R23 ;  /* 0x000000ffff1c7224 */ /* 0x000fe400078e0017 */
[----:B------:R-:W0:Y:S04]  /*43130*/  LDSM.16.MT88.4 R20, [R2+0x14080] ;  /* 0x014080000214783b */ /* 0x000e280000004200 */
[----:B------:R-:W-:Y:S01]  /*43140*/  STL [R1+0x2638], R28 ;  /* 0x0026381c01007387 */ /* 0x000fe20000100800 */
[----:B------:R-:W-:Y:S03]  /*43150*/  STL [R1+0x2634], R29 ;  /* 0x0026341d01007387 */ /* 0x000fe60000100800 */
[----:B0-----:R-:W-:Y:S01]  /*43160*/  STL.64 [R1+0x27d0], R22 ;  /* 0x0027d01601007387 */ /* 0x001fe20000100a00 */
[----:B------:R0:W-:Y:S03]  /*43170*/  STL.64 [R1+0x27c8], R20 ;  /* 0x0027c81401007387 */ /* 0x0001e60000100a00 */
[----:B0-----:R-:W3:Y:S01]  /*43180*/  LDL.64 R20, [R1+0x70] ;  /* 0x0000700001147983 */ /* 0x001ee20000100a00 */
[----:B------:R-:W-:Y:S01]  /*43190*/  STL [R1+0x263c], R2 ;  /* 0x00263c0201007387 */ /* 0x000fe20000100800 */
[----:B---3--:R-:W-:Y:S02]  /*431a0*/  HMMA.16816.F32 R24, R8, R20, R24 ;  /* 0x000000140818723c */ /* 0x008fe40000001818 */
[----:B------:R0:W-:Y:S04]  /*431b0*/  STL.64 [R1+0x2878], R20 ;  /* 0x0028781401007387 */ /* 0x0001e80000100a00 */
[----:B0-----:R-:W2:Y:S11]  /*431c0*/  LDL.LU R20, [R1+0x210] ;  /* 0x0002100001147983 */ /* 0x001eb60000300800 */
[----:B------:R-:W-:Y:S06]  /*431d0*/  @!UPT UIADD3 URZ, URZ, URZ, URZ ;  /* 0x0000003f3f3ff290 */ /* 0x000fec000fffe03f */
[----:B------:R-:W-:Y:S01]  /*431e0*/  STL.64 [R1+0x2c0], R24 ;  /* 0x0002c01801007387 */ /* 0x000fe20000100a00 */
[----:B------:R-:W-:Y:S02]  /*431f0*/  STL.64 [R1+0x2c8], R26 ;  /* 0x0002c81a01007387 */ /* 0x000fe40000100a00 */
[----:B------:R-:W2:Y:S02]  /*43200*/  LDL.LU R21, [R1+0x214] ;  /* 0x0002140001157983 */ /* 0x000ea40000300800 */
[----:B------:R-:W2:Y:S01]  /*43210*/  LDL.LU R22, [R1+0x218] ;  /* 0x0002180001167983 */ /* 0x000ea20000300800 */
[----:B------:R-:W2:Y:S04]  /*43220*/  LDL.LU R23, [R1+0x21c] ;  /* 0x00021c0001177983 */ /* 0x000ea80000300800 */
[----:B----4-:R-:W0:Y:S01]  /*43230*/  LDSM.16.MT88.4 R24, [R0+0x14000] ;  /* 0x014000000018783b */ /* 0x010e220000004200 */
[----:B------:R-:W-:-:S02]  /*43240*/  IMAD.MOV.U32 R16, RZ, RZ, R7 ;  /* 0x000000ffff107224 */ /* 0x000fc400078e0007 */
[----:B------:R-:W-:Y:S01]  /*43250*/  IMAD.MOV.U32 R17, RZ, RZ, R6 ;  /* 0x000000ffff117224 */ /* 0x000fe200078e0006 */
[----:B0-----:R-:W-:Y:S01]  /*43260*/  STL.64 [R1+0x2738], R26 ;  /* 0x0027381a01007387 */ /* 0x001fe20000100a00 */
[----:B------:R-:W-:Y:S05]  /*43270*/  STL.64 [R1+0x2730], R24 ;  /* 0x0027301801007387 */ /* 0x000fea0000100a00 */
[----:B--2---:R-:W-:Y:S01]  /*43280*/  HMMA.16816.F32 R16, R8, R16, R20 ;  /* 0x000000100810723c */ /* 0x004fe20000001814 */
[----:B------:R-:W0:Y:S11]  /*43290*/  LDSM.16.MT88.4 R8, [R0+0x14080] ;  /* 0x014080000008783b */ /* 0x000e360000004200 */
[----:B------:R-:W-:Y:S11]  /*432a0*/  @!UPT UIADD3 URZ, URZ, URZ, URZ ;  /* 0x0000003f3f3ff290 */ /* 0x000ff6000fffe03f */
[----:B------:R-:W-:Y:S01]  /*432b0*/  @!UPT UIADD3 URZ, URZ, URZ, URZ ;  /* 0x0000003f3f3ff290 */ /* 0x000fe2000fffe03f */
[----:B------:R-:W-:Y:S02]  /*432c0*/  IMAD.MOV.U32 R6, RZ, RZ, R16 ;  /* 0x000000ffff067224 */ /* 0x000fe400078e0010 */
[----:B------:R-:W-:Y:S01]  /*432d0*/  IMAD.MOV.U32 R7, RZ, RZ, R17 ;  /* 0x000000ffff077224 */ /* 0x000fe200078e0011 */
[----:B------:R-:W-:Y:S04]  /*432e0*/  STL.64 [R1+0x218], R18 ;  /* 0x0002181201007387 */ /* 0x000fe80000100a00 */
[----:B------:R-:W-:Y:S01]  /*432f0*/  STL.64 [R1+0x2888], R6 ;  /* 0x0028880601007387 */ /* 0x000fe20000100a00 */
[----:B------:R1:W-:Y:S03]  /*43300*/  STL.64 [R1+0x2880], R4 ;  /* 0x0028800401007387 */ /* 0x0003e60000100a00 */
[----:B-1----:R-:W2:Y:S04]  /*43310*/  LDL.64 R4, [R1] ;  /* 0x0000000001047983 */ /* 0x002ea80000100a00 */
[----:B--2---:R1:W-:Y:S01]  /*43320*/  STL.64 [R1+0x28a0], R4 ;  /* 0x0028a00401007387 */ /* 0x0043e20000100a00 */
[----:B------:R-:W2:Y:S02]  /*43330*/  LDL.LU R16, [R1+0x140] ;  /* 0x0001400001107983 */ /* 0x000ea40000300800 */
[----:B------:R-:W2:Y:S02]  /*43340*/  LDL.LU R17, [R1+0x144] ;  /* 0x0001440001117983 */ /* 0x000ea40000300800 */
[----:B------:R-:W3:Y:S01]  /*43350*/  LDL.LU R18, [R1+0x148] ;  /* 0x0001480001127983 */ /* 0x000ee20000300800 */
[----:B------:R-:W3:Y:S04]  /*43360*/  LDL.LU R19, [R1+0x14c] ;  /* 0x00014c0001137983 */ /* 0x000ee80000300800 */
[----:B-1----:R-:W4:Y:S04]  /*43370*/  LDL.64 R4, [R1+0x10] ;  /* 0x0000100001047983 */ /* 0x002f280000100a00 */
[----:B----4-:R1:W-:Y:S04]  /*43380*/  STL.64 [R1+0x28a8], R4 ;  /* 0x0028a80401007387 */ /* 0x0103e80000100a00 */
[----:B-1----:R-:W4:Y:S04]  /*43390*/  LDL.64 R4, [R1+0x30] ;  /* 0x0000300001047983 */ /* 0x002f280000100a00 */
[----:B----4-:R-:W-:Y:S01]  /*433a0*/  STL.64 [R1+0x28c0], R4 ;  /* 0x0028c00401007387 */ /* 0x010fe20000100a00 */
[----:B---3--:R-:W-:Y:S02]  /*433b0*/  STL.64 [R1+0x2898], R18 ;  /* 0x0028981201007387 */ /* 0x008fe40000100a00 */
[----:B--2---:R1:W-:Y:S02]  /*433c0*/  STL.64 [R1+0x2890], R16 ;  /* 0x0028901001007387 */ /* 0x0043e40000100a00 */
[----:B-1----:R-:W2:Y:S01]  /*433d0*/  LDL.LU R16, [R1+0x150] ;  /* 0x0001500001107983 */ /* 0x002ea20000300800 */
[----:B------:R-:W2:Y:S02]  /*433e0*/  LDL.LU R17, [R1+0x154] ;  /* 0x0001540001117983 */ /* 0x000ea40000300800 */
[----:B------:R-:W3:Y:S02]  /*433f0*/  LDL.LU R18, [R1+0x158] ;  /* 0x0001580001127983 */ /* 0x000ee40000300800 */
[----:B------:R-:W3:Y:S01]  /*43400*/  LDL.LU R19, [R1+0x15c] ;  /* 0x00015c0001137983 */ /* 0x000ee20000300800 */
[----:B------:R-:W4:Y:S04]  /*43410*/  LDL R4, [R1+0x40] ;  /* 0x0000400001047983 */ /* 0x000f280000100800 */
[----:B---3--:R-:W-:Y:S01]  /*43420*/  STL.64 [R1+0x28b8], R18 ;  /* 0x0028b81201007387 */ /* 0x008fe20000100a00 */
[----:B--2---:R1:W-:Y:S03]  /*43430*/  STL.64 [R1+0x28b0], R16 ;  /* 0x0028b01001007387 */ /* 0x0043e60000100a00 */
[----:B-1----:R-:W2:Y:S01]  /*43440*/  LDL.LU R16, [R1+0x170] ;  /* 0x0001700001107983 */ /* 0x002ea20000300800 */
[----:B------:R-:W2:Y:S02]  /*43450*/  LDL.LU R17, [R1+0x174] ;  /* 0x0001740001117983 */ /* 0x000ea40000300800 */
[----:B------:R-:W3:Y:S02]  /*43460*/  LDL.LU R18, [R1+0x178] ;  /* 0x0001780001127983 */ /* 0x000ee40000300800 */
[----:B------:R-:W3:Y:S02]  /*43470*/  LDL.LU R19, [R1+0x17c] ;  /* 0x00017c0001137983 */ /* 0x000ee40000300800 */
[----:B---3--:R-:W-:Y:S01]  /*43480*/  STL.64 [R1+0x28d0], R18 ;  /* 0x0028d01201007387 */ /* 0x008fe20000100a00 */
[----:B--2---:R1:W-:Y:S03]  /*43490*/  STL.64 [R1+0x28c8], R16 ;  /* 0x0028c81001007387 */ /* 0x0043e60000100a00 */
[----:B-1----:R-:W4:Y:S01]  /*434a0*/  LDL.LU R16, [R1+0x180] ;  /* 0x0001800001107983 */ /* 0x002f220000300800 */
[----:B------:R-:W4:Y:S02]  /*434b0*/  LDL.LU R17, [R1+0x184] ;  /* 0x0001840001117983 */ /* 0x000f240000300800 */
[----:B------:R-:W4:Y:S02]  /*434c0*/  LDL.LU R18, [R1+0x188] ;  /* 0x0001880001127983 */ /* 0x000f240000300800 */
[----:B------:R-:W4:Y:S01]  /*434d0*/  LDL.LU R19, [R1+0x18c] ;  /* 0x00018c0001137983 */ /* 0x000f220000300800 */
[----:B------:R-:W2:Y:S01]  /*434e0*/  LDL.LU R24, [R1+0x560] ;  /* 0x0005600001187983 */ /* 0x000ea20000300800 */
[----:B------:R-:W2:Y:S02]  /*434f0*/  LDL.LU R25, [R1+0x564] ;  /* 0x0005640001197983 */ /* 0x000ea40000300800 */
[----:B------:R-:W3:Y:S02]  /*43500*/  LDL.LU R26, [R1+0x568] ;  /* 0x00056800011a7983 */ /* 0x000ee40000300800 */
[----:B------:R-:W3:Y:S02]  /*43510*/  LDL.LU R27, [R1+0x56c] ;  /* 0x00056c00011b7983 */ /* 0x000ee40000300800 */
[----:B---3--:R-:W-:Y:S01]  /*43520*/  STL.64 [R1+0x27e0], R26 ;  /* 0x0027e01a01007387 */ /* 0x008fe20000100a00 */
[----:B--2---:R1:W-:Y:S03]  /*43530*/  STL.64 [R1+0x27d8], R24 ;  /* 0x0027d81801007387 */ /* 0x0043e60000100a00 */
[----:B-1----:R-:W2:Y:S01]  /*43540*/  LDL.LU R24, [R1+0x2b0] ;  /* 0x0002b00001187983 */ /* 0x002ea20000300800 */
[----:B------:R-:W2:Y:S02]  /*43550*/  LDL.LU R25, [R1+0x2b4] ;  /* 0x0002b40001197983 */ /* 0x000ea40000300800 */
[----:B------:R-:W3:Y:S02]  /*43560*/  LDL.LU R26, [R1+0x2b8] ;  /* 0x0002b800011a7983 */ /* 0x000ee40000300800 */
[----:B------:R-:W3:Y:S02]  /*43570*/  LDL.LU R27, [R1+0x2bc] ;  /* 0x0002bc00011b7983 */ /* 0x000ee40000300800 */
[----:B------:R-:W-:Y:S01]  /*43580*/  IMAD.MOV.U32 R5, RZ, RZ, R3 ;  /* 0x000000ffff057224 */ /* 0x000fe200078e0003 */
[----:B---3--:R-:W-:Y:S01]  /*43590*/  STL.64 [R1+0x27f0], R26 ;  /* 0x0027f01a01007387 */ /* 0x008fe20000100a00 */
[----:B--2---:R1:W-:Y:S03]  /*435a0*/  STL.64 [R1+0x27e8], R24 ;  /* 0x0027e81801007387 */ /* 0x0043e60000100a00 */
[----:B-1----:R-:W2:Y:S01]  /*435b0*/  LDL.64 R24, [R1+0x20] ;  /* 0x0000200001187983 */ /* 0x002ea20000100a00 */
[----:B------:R-:W3:Y:S02]  /*435c0*/  LDL.LU R20, [R1+0x130] ;  /* 0x0001300001147983 */ /* 0x000ee40000300800 */
[----:B------:R-:W3:Y:S02]  /*435d0*/  LDL.LU R21, [R1+0x134] ;  /* 0x0001340001157983 */ /* 0x000ee40000300800 */
[----:B------:R-:W3:Y:S01]  /*435e0*/  LDL.LU R22, [R1+0x138] ;  /* 0x0001380001167983 */ /* 0x000ee20000300800 */
[----:B------:R-:W3:Y:S01]  /*435f0*/  LDL.LU R23, [R1+0x13c] ;  /* 0x00013c0001177983 */ /* 0x000ee20000300800 */
[----:B0-----:R-:W-:Y:S02]  /*43600*/  STL.64 [R1+0x26c0], R10 ;  /* 0x0026c00a01007387 */ /* 0x001fe40000100a00 */
[----:B------:R0:W-:Y:S02]  /*43610*/  STL.64 [R1+0x26b8], R8 ;  /* 0x0026b80801007387 */ /* 0x0001e40000100a00 */
[----:B0-----:R-:W2:Y:S01]  /*43620*/  LDL.64 R8, [R1+0x80] ;  /* 0x0000800001087983 */ /* 0x001ea20000100a00 */
[C---:B----4-:R-:W-:Y:S03]  /*43630*/  HMMA.16816.F32 R4, R12.reuse, R4, R16 ;  /* 0x000000040c04723c */ /* 0x050fe60000001810 */
[----:B--2---:R0:W-:Y:S04]  /*43640*/  STL.64 [R1+0x2870], R8 ;  /* 0x0028700801007387 */ /* 0x0041e80000100a00 */
[----:B0-----:R-:W2:Y:S01]  /*43650*/  LDL.LU R8, [R1+0x160] ;  /* 0x0001600001087983 */ /* 0x001ea20000300800 */
[----:B------:R-:W2:Y:S02]  /*43660*/  LDL.LU R9, [R1+0x164] ;  /* 0x0001640001097983 */ /* 0x000ea40000300800 */
[----:B------:R-:W2:Y:S02]  /*43670*/  LDL.LU R10, [R1+0x168] ;  /* 0x00016800010a7983 */ /* 0x000ea40000300800 */
[----:B------:R-:W2:Y:S01]  /*43680*/  LDL.LU R11, [R1+0x16c] ;  /* 0x00016c00010b7983 */ /* 0x000ea20000300800 */
[----:B------:R-:W4:Y:S01]  /*43690*/  LDL.LU.64 R18, [R1+0x28d0] ;  /* 0x0028d00001127983 */ /* 0x000f220000300a00 */
[----:B------:R-:W4:Y:S09]  /*436a0*/  LDL.LU.64 R16, [R1+0x28c8] ;  /* 0x0028c80001107983 */ /* 0x000f320000300a00 */
[----:B------:R0:W-:Y:S02]  /*436b0*/  STL.64 [R1+0x180], R4 ;  /* 0x0001800401007387 */ /* 0x0001e40000100a00 */
[----:B------:R-:W-:Y:S01]  /*436c0*/  STL.64 [R1+0x188], R6 ;  /* 0x0001880601007387 */ /* 0x000fe20000100a00 */
[----:B0-----:R-:W4:Y:S02]  /*436d0*/  LDL.LU.64 R4, [R1+0x28c0] ;  /* 0x0028c00001047983 */ /* 0x001f240000300a00 */
        /* <DEDUP_REMOVED lines=16> */
[----:B------:R-:W4:Y:S02]  /*437e0*/  LDL.LU.64 R4, [R1+0x28a0] ;  /* 0x0028a00001047983 */ /* 0x000f240000300a00 */
[C---:B----4-:R-:W-:Y:S11]  /*437f0*/  HMMA.16816.F32 R16, R12.reuse, R4, R16 ;  /* 0x000000040c10723c */ /* 0x050ff60000001810 */
[----:B------:R-:W-:Y:S11]  /*43800*/  @!UPT UIADD3 URZ, URZ, URZ, URZ ;  /* 0x0000003f3f3ff290 */ /* 0x000ff6000fffe03f */
[----:B------:R-:W-:Y:S01]  /*43810*/  @!UPT UIADD3 URZ, URZ, URZ, URZ ;  /* 0x0000003f3f3ff290 */ /* 0x000fe2000fffe03f */
[----:B------:R-:W-:Y:S01]  /*43820*/  STL.64 [R1+0x150], R16 ;  /* 0x0001501001007387 */ /* 0x000fe20000100a00 */
[----:B------:R0:W-:Y:S03]  /*43830*/  STL.64 [R1+0x158], R18 ;  /* 0x0001581201007387 */ /* 0x0001e60000100a00 */
[----:B0-----:R-:W2:Y:S01]  /*43840*/  LDL.LU.64 R18, [R1+0x2898] ;  /* 0x0028980001127983 */ /* 0x001ea20000300a00 */
[----:B------:R-:W2:Y:S02]  /*43850*/  LDL.LU.64 R16, [R1+0x2890] ;  /* 0x0028900001107983 */ /* 0x000ea40000300a00 */
[----:B------:R-:W-:Y:S02]  /*43860*/  IMAD.MOV.U32 R2, RZ, RZ, R4 ;  /* 0x000000ffff027224 */ /* 0x000fe400078e0004 */
[----:B------:R-:W-:Y:S01]  /*43870*/  IMAD.MOV.U32 R0, RZ, RZ, R5 ;  /* 0x000000ffff007224 */ /* 0x000fe200078e0005 */
[----:B------:R-:W4:Y:S01]  /*43880*/  LDL.LU.64 R6, [R1+0x2888] ;  /* 0x0028880001067983 */ /* 0x000f220000300a00 */
[----:B------:R-:W3:Y:S02]  /*43890*/  LDL.LU.64 R4, [R1+0x2880] ;  /* 0x0028800001047983 */ /* 0x000ee40000300a00 */
[----:B------:R0:W-:Y:S01]  /*438a0*/  STL.64 [R1+0x2808], R24 ;  /* 0x0028081801007387 */ /* 0x0001e20000100a00 */
[C---:B--2---:R-:W-:Y:S01]  /*438b0*/  HMMA.16816.F32 R16, R12.reuse, R24, R16 ;  /* 0x000000180c10723c */ /* 0x044fe20000001810 */
[----:B0-----:R-:W2:Y:S11]  /*438c0*/  LDL.LU R24, [R1+0xd0] ;  /* 0x0000d00001187983 */ /* 0x001eb60000300800 */
[----:B------:R-:W-:Y:S11]  /*438d0*/  @!UPT UIADD3 URZ, URZ, URZ, URZ ;  /* 0x0000003f3f3ff290 */ /* 0x000ff6000fffe03f */
[----:B------:R0:W-:Y:S01]  /*438e0*/  STL.64 [R1+0x140], R16 ;  /* 0x0001401001007387 */ /* 0x0001e20000100a00 */
[----:B------:R1:W-:Y:S02]  /*438f0*/  STL.64 [R1+0x148], R18 ;  /* 0x0001481201007387 */ /* 0x0003e40000100a00 */
[----:B------:R-:W2:Y:S02]  /*43900*/  LDL.LU R25, [R1+0xd4] ;  /* 0x0000d40001197983 */ /* 0x000ea40000300800 */
[----:B------:R-:W2:Y:S01]  /*43910*/  LDL.LU R26, [R1+0xd8] ;  /* 0x0000d800011a7983 */ /* 0x000ea20000300800 */
[----:B------:R-:W2:Y:S01]  /*43920*/  LDL.LU R27, [R1+0xdc] ;  /* 0x0000dc00011b7983 */ /* 0x000ea20000300800 */
[----:B---3--:R-:W-:Y:S03]  /*43930*/  HMMA.16816.F32 R20, R12, R4, R20 ;  /* 0x000000040c14723c */ /* 0x008fe60000001814 */
[----:B--2---:R-:W-:Y:S01]  /*43940*/  STL.64 [R1+0x2818], R26 ;  /* 0x0028181a01007387 */ /* 0x004fe20000100a00 */
[----:B------:R2:W-:Y:S02]  /*43950*/  STL.64 [R1+0x2810], R24 ;  /* 0x0028101801007387 */ /* 0x0005e40000100a00 */
[----:B0-----:R-:W3:Y:S02]  /*43960*/  LDL.LU R16, [R1+0xb0] ;  /* 0x0000b00001107983 */ /* 0x001ee40000300800 */
[----:B------:R-:W3:Y:S01]  /*43970*/  LDL.LU R17, [R1+0xb4] ;  /* 0x0000b40001117983 */ /* 0x000ee20000300800 */
[----:B-1----:R-:W3:Y:S01]  /*43980*/  LDL.LU R18, [R1+0xb8] ;  /* 0x0000b80001127983 */ /* 0x002ee20000300800 */
[----:B------:R-:W3:Y:S02]  /*43990*/  LDL.LU R19, [R1+0xbc] ;  /* 0x0000bc0001137983 */ /* 0x000ee40000300800 */
[----:B--2---:R-:W-:-:S02]  /*439a0*/  IMAD.MOV.U32 R24, RZ, RZ, R9 ;  /* 0x000000ffff187224 */ /* 0x004fc400078e0009 */
[----:B------:R-:W-:Y:S02]  /*439b0*/  IMAD.MOV.U32 R25, RZ, RZ, R8 ;  /* 0x000000ffff197224 */ /* 0x000fe400078e0008 */
[----:B------:R-:W2:Y:S01]  /*439c0*/  LDL.LU R8, [R1+0x120] ;  /* 0x0001200001087983 */ /* 0x000ea20000300800 */
[----:B------:R-:W2:Y:S02]  /*439d0*/  LDL.LU R9, [R1+0x124] ;  /* 0x0001240001097983 */ /* 0x000ea40000300800 */
[----:B------:R-:W2:Y:S02]  /*439e0*/  LDL.LU R10, [R1+0x128] ;  /* 0x00012800010a7983 */ /* 0x000ea40000300800 */
[----:B------:R-:W2:Y:S01]  /*439f0*/  LDL.LU R11, [R1+0x12c] ;  /* 0x00012c00010b7983 */ /* 0x000ea20000300800 */
[----:B------:R0:W-:Y:S02]  /*43a00*/  STL.64 [R1+0x2830], R24 ;  /* 0x0028301801007387 */ /* 0x0001e40000100a00 */
[----:B0-----:R-:W-:-:S02]  /*43a10*/  IMAD.MOV.U32 R24, RZ, RZ, R28 ;  /* 0x000000ffff187224 */ /* 0x001fc400078e001c */
[----:B------:R-:W-:-:S05]  /*43a20*/  IMAD.MOV.U32 R25, RZ, RZ, R3 ;  /* 0x000000ffff197224 */ /* 0x000fca00078e0003 */
[----:B------:R0:W-:Y:S04]  /*43a30*/  STL.64 [R1+0x2848], R24 ;  /* 0x0028481801007387 */ /* 0x0001e80000100a00 */
[----:B0-----:R-:W2:Y:S01]  /*43a40*/  LDL.64 R24, [R1+0x40] ;  /* 0x0000400001187983 */ /* 0x001ea20000100a00 */
[----:B------:R0:W-:Y:S02]  /*43a50*/  STL.64 [R1+0x130], R20 ;  /* 0x0001301401007387 */ /* 0x0001e40000100a00 */
[----:B------:R-:W-:Y:S01]  /*43a60*/  STL.64 [R1+0x138], R22 ;  /* 0x0001381601007387 */ /* 0x000fe20000100a00 */
[----:B0-----:R-:W2:Y:S01]  /*43a70*/  LDL.LU.64 R20, [R1+0x2878] ;  /* 0x0028780001147983 */ /* 0x001ea20000300a00 */
[----:B----4-:R-:W-:Y:S02]  /*43a80*/  STL.64 [R1+0x2800], R6 ;  /* 0x0028000601007387 */ /* 0x010fe40000100a00 */
[----:B------:R0:W-:Y:S02]  /*43a90*/  STL.64 [R1+0x27f8], R4 ;  /* 0x0027f80401007387 */ /* 0x0001e40000100a00 */
        /* <DEDUP_REMOVED lines=10> */
[C---:B------:R-:W-:Y:S01]  /*43b40*/  HMMA.16816.F32 R8, R12.reuse, R20, R8 ;  /* 0x000000140c08723c */ /* 0x040fe20000001808 */
[----:B----4-:R-:W-:Y:S01]  /*43b50*/  STL.64 [R1+0x2840], R6 ;  /* 0x0028400601007387 */ /* 0x010fe20000100a00 */
[----:B--2---:R0:W-:Y:S03]  /*43b60*/  STL.64 [R1+0x2838], R4 ;  /* 0x0028380401007387 */ /* 0x0041e60000100a00 */
        /* <DEDUP_REMOVED lines=9> */
[----:B------:R-:W2:Y:S02]  /*43c00*/  LDL.LU R7, [R1+0x10c] ;  /* 0x00010c0001077983 */ /* 0x000ea40000300800 */
[----:B------:R0:W-:Y:S01]  /*43c10*/  STL.64 [R1+0x120], R8 ;  /* 0x0001200801007387 */ /* 0x0001e20000100a00 */
[----:B------:R-:W-:Y:S03]  /*43c20*/  STL.64 [R1+0x128], R10 ;  /* 0x0001280a01007387 */ /* 0x000fe60000100a00 */
[----:B0-----:R-:W3:Y:S02]  /*43c30*/  LDL.LU.64 R8, [R1+0x2870] ;  /* 0x0028700001087983 */ /* 0x001ee40000300a00 */
[----:B---3--:R-:W-:Y:S02]  /*43c40*/  HMMA.16816.F32 R12, R12, R8, R16 ;  /* 0x000000080c0c723c */ /* 0x008fe40000001810 */
[----:B------:R-:W2:Y:S01]  /*43c50*/  LDL.LU.64 R18, [R1+0x2868] ;  /* 0x0028680001127983 */ /* 0x000ea20000300a00 */
[----:B------:R-:W2:Y:S02]  /*43c60*/  LDL.LU.64 R16, [R1+0x2860] ;  /* 0x0028600001107983 */ /* 0x000ea40000300a00 */
[----:B------:R-:W-:-:S02]  /*43c70*/  IMAD.MOV.U32 R28, RZ, RZ, R24 ;  /* 0x000000ffff1c7224 */ /* 0x000fc400078e0018 */
[----:B------:R-:W-:Y:S11]  /*43c80*/  IMAD.MOV.U32 R3, RZ, RZ, R25 ;  /* 0x000000ffff037224 */ /* 0x000ff600078e0019 */
[----:B------:R-:W-:Y:S05]  /*43c90*/  @!UPT UIADD3 URZ, URZ, URZ, URZ ;  /* 0x0000003f3f3ff290 */ /* 0x000fea000fffe03f */
[----:B------:R-:W-:Y:S01]  /*43ca0*/  STL.64 [R1+0xb0], R12 ;  /* 0x0000b00c01007387 */ /* 0x000fe20000100a00 */
[----:B------:R-:W-:Y:S01]  /*43cb0*/  STL.64 [R1+0xb8], R14 ;  /* 0x0000b80e01007387 */ /* 0x000fe20000100a00 */
        /* <DEDUP_REMOVED lines=12> */
[----:B------:R0:W-:Y:S01]  /*43d80*/  STL.64 [R1+0xf0], R24 ;  /* 0x0000f01801007387 */ /* 0x0001e20000100a00 */
[----:B------:R2:W-:Y:S03]  /*43d90*/  STL.64 [R1+0xf8], R26 ;  /* 0x0000f81a01007387 */ /* 0x0005e60000100a00 */
[----:B0-----:R-:W2:Y:S02]  /*43da0*/  LDL.LU.64 R24, [R1+0x2830] ;  /* 0x0028300001187983 */ /* 0x001ea40000300a00 */
[----:B--2---:R-:W-:Y:S02]  /*43db0*/  HMMA.16816.F32 R24, R16, R24, R4 ;  /* 0x000000181018723c */ /* 0x004fe40000001804 */
[----:B------:R-:W2:Y:S01]  /*43dc0*/  LDL.LU.64 R6, [R1+0x2828] ;  /* 0x0028280001067983 */ /* 0x000ea20000300a00 */
[----:B------:R-:W2:Y:S11]  /*43dd0*/  LDL.LU.64 R4, [R1+0x2820] ;  /* 0x0028200001047983 */ /* 0x000eb60000300a00 */
[----:B------:R-:W-:Y:S09]  /*43de0*/  @!UPT UIADD3 URZ, URZ, URZ, URZ ;  /* 0x0000003f3f3ff290 */ /* 0x000ff2000fffe03f */
[----:B------:R-:W-:Y:S01]  /*43df0*/  STL.64 [R1+0xe0], R24 ;  /* 0x0000e01801007387 */ /* 0x000fe20000100a00 */
[----:B------:R0:W-:Y:S03]  /*43e00*/  STL.64 [R1+0xe8], R26 ;  /* 0x0000e81a01007387 */ /* 0x0001e60000100a00 */
[----:B0-----:R-:W3:Y:S01]  /*43e10*/  LDL.LU.64 R26, [R1+0x2818] ;  /* 0x00281800011a7983 */ /* 0x001ee20000300a00 */
[----:B------:R-:W3:Y:S02]  /*43e20*/  LDL.LU.64 R24, [R1+0x2810] ;  /* 0x0028100001187983 */ /* 0x000ee40000300a00 */
[----:B------:R-:W-:Y:S02]  /*43e30*/  IMAD.MOV.U32 R12, RZ, RZ, R2 ;  /* 0x000000ffff0c7224 */ /* 0x000fe400078e0002 */
[----:B------:R-:W-:-:S07]  /*43e40*/  IMAD.MOV.U32 R13, RZ, RZ, R0 ;  /* 0x000000ffff0d7224 */ /* 0x000fce00078e0000 */
        /* <DEDUP_REMOVED lines=19> */
[----:B------:R-:W4:Y:S02]  /*43f80*/  LDL.LU.64 R26, [R1+0x27f0] ;  /* 0x0027f000011a7983 */ /* 0x000f240000300a00 */
[----:B------:R-:W4:Y:S01]  /*43f90*/  LDL.LU.64 R24, [R1+0x27e8] ;  /* 0x0027e80001187983 */ /* 0x000f220000300a00 */
[C---:B---3--:R-:W-:Y:S08]  /*43fa0*/  HMMA.16816.F32 R12, R16.reuse, R20, R12 ;  /* 0x00000014100c723c */ /* 0x048ff0000000180c */
[----:B----4-:R-:W-:Y:S11]  /*43fb0*/  HMMA.16816.F32 R24, R16, R4, R24 ;  /* 0x000000041018723c */ /* 0x010ff60000001818 */
[----:B------:R-:W-:Y:S11]  /*43fc0*/  @!UPT UIADD3 URZ, URZ, URZ, URZ ;  /* 0x0000003f3f3ff290 */ /* 0x000ff6000fffe03f */
[----:B------:R-:W-:Y:S01]  /*43fd0*/  @!UPT UIADD3 URZ, URZ, URZ, URZ ;  /* 0x0000003f3f3ff290 */ /* 0x000fe2000fffe03f */
[----:B------:R-:W-:Y:S01]  /*43fe0*/  STL.64 [R1+0x2b0], R24 ;  /* 0x0002b01801007387 */ /* 0x000fe20000100a00 */
[----:B------:R0:W-:Y:S03]  /*43ff0*/  STL.64 [R1+0x2b8], R26 ;  /* 0x0002b81a01007387 */ /* 0x0001e60000100a00 */
[----:B0-----:R-:W3:Y:S01]  /*44000*/  LDL.LU.64 R26, [R1+0x27e0] ;  /* 0x0027e000011a7983 */ /* 0x001ee20000300a00 */
[----:B------:R-:W3:Y:S02]  /*44010*/  LDL.LU.64 R24, [R1+0x27d8] ;  /* 0x0027d80001187983 */ /* 0x000ee40000300a00 */
[----:B--2---:R-:W-:Y:S02]  /*44020*/  STL.64 [R1+0x2768], R6 ;  /* 0x0027680601007387 */ /* 0x004fe40000100a00 */
[----:B------:R0:W-:Y:S01]  /*44030*/  STL.64 [R1+0x2760], R4 ;  /* 0x0027600401007387 */ /* 0x0001e20000100a00 */
[----:B------:R-:W-:Y:S01]  /*44040*/  STL.64 [R1+0x3e0], R12 ;  /* 0x0003e00c01007387 */ /* 0x000fe20000100a00 */
[----:B------:R3:W-:Y:S02]  /*44050*/  STL.64 [R1+0x3e8], R14 ;  /* 0x0003e80e01007387 */ /* 0x0007e40000100a00 */
[----:B------:R-:W2:Y:S02]  /*44060*/  LDL.LU.64 R22, [R1+0x27d0] ;  /* 0x0027d00001167983 */ /* 0x000ea40000300a00 */
[----:B0-----:R-:W-:-:S02]  /*44070*/  IMAD.MOV.U32 R5, RZ, RZ, R20 ;  /* 0x000000ffff057224 */ /* 0x001fc400078e0014 */
[----:B------:R-:W-:Y:S02]  /*44080*/  IMAD.MOV.U32 R4, RZ, RZ, R21 ;  /* 0x000000ffff047224 */ /* 0x000fe400078e0015 */
[----:B------:R-:W2:Y:S01]  /*44090*/  LDL.LU.64 R20, [R1+0x27c8] ;  /* 0x0027c80001147983 */ /* 0x000ea20000300a00 */
[----:B------:R-:W-:Y:S01]  /*440a0*/  STL.64 [R1+0x2740], R8 ;  /* 0x0027400801007387 */ /* 0x000fe20000100a00 */
[----:B---3--:R-:W-:Y:S02]  /*440b0*/  HMMA.16816.F32 R12, R16, R8, R24 ;  /* 0x00000008100c723c */ /* 0x008fe40000001818 */
[----:B------:R-:W3:Y:S11]  /*440c0*/  LDL R19, [R1+0x139c] ;  /* 0x00139c0001137983 */ /* 0x000ef60000100800 */
[----:B------:R-:W-:Y:S10]  /*440d0*/  @!UPT UIADD3 URZ, URZ, URZ, URZ ;  /* 0x0000003f3f3ff290 */ /* 0x000ff4000fffe03f */
[----:B------:R-:W-:Y:S01]  /*440e0*/  STL.64 [R1+0x3d0], R12 ;  /* 0x0003d00c01007387 */ /* 0x000fe20000100a00 */
[----:B------:R-:W-:Y:S03]  /*440f0*/  STL.64 [R1+0x3d8], R14 ;  /* 0x0003d80e01007387 */ /* 0x000fe60000100a00 */
        /* <DEDUP_REMOVED lines=10> */
[----:B------:R-:W-:Y:S01]  /*441a0*/  IMAD.MOV.U32 R9, RZ, RZ, R4 ;  /* 0x000000ffff097224 */ /* 0x000fe200078e0004 */
[----:B--2---:R-:W-:Y:S01]  /*441b0*/  STL.64 [R1+0x2750], R26 ;  /* 0x0027501a01007387 */ /* 0x004fe20000100a00 */
[----:B------:R-:W-:Y:S03]  /*441c0*/  STL.64 [R1+0x2748], R24 ;  /* 0x0027481801007387 */ /* 0x000fe60000100a00 */
[----:B------:R0:W-:Y:S02]  /*441d0*/  STL.64 [R1+0x2758], R8 ;  /* 0x0027580801007387 */ /* 0x0001e40000100a00 */
[----:B0-----:R-:W2:Y:S01]  /*441e0*/  LDL.LU R8, [R1+0x500] ;  /* 0x0005000001087983 */ /* 0x001ea20000300800 */
[----:B------:R-:W2:Y:S02]  /*441f0*/  LDL.LU R9, [R1+0x504] ;  /* 0x0005040001097983 */ /* 0x000ea40000300800 */
[----:B------:R-:W2:Y:S02]  /*44200*/  LDL.LU R10, [R1+0x508] ;  /* 0x00050800010a7983 */ /* 0x000ea40000300800 */
[----:B------:R-:W2:Y:S01]  /*44210*/  LDL.LU R11, [R1+0x50c] ;  /* 0x00050c00010b7983 */ /* 0x000ea20000300800 */
[----:B------:R-:W2:Y:S01]  /*44220*/  LDL.LU R12, [R1+0x530] ;  /* 0x00053000010c7983 */ /* 0x000ea20000300800 */
[----:B------:R-:W2:Y:S02]  /*44230*/  LDL.LU R13, [R1+0x534] ;  /* 0x00053400010d7983 */ /* 0x000ea40000300800 */
[----:B------:R-:W2:Y:S02]  /*44240*/  LDL.LU R14, [R1+0x538] ;  /* 0x00053800010e7983 */ /* 0x000ea40000300800 */
[----:B------:R-:W2:Y:S02]  /*44250*/  LDL.LU R15, [R1+0x53c] ;  /* 0x00053c00010f7983 */ /* 0x000ea40000300800 */
[----:B--2---:R-:W-:Y:S01]  /*44260*/  STL.64 [R1+0x2798], R14 ;  /* 0x0027980e01007387 */ /* 0x004fe20000100a00 */
[----:B------:R0:W-:Y:S03]  /*44270*/  STL.64 [R1+0x2790], R12 ;  /* 0x0027900c01007387 */ /* 0x0001e60000100a00 */
[----:B0-----:R-:W2:Y:S01]  /*44280*/  LDL.64 R12, [R1+0x30] ;  /* 0x00003000010c7983 */ /* 0x001ea20000100a00 */
[----:B------:R-:W-:-:S02]  /*44290*/  IMAD.MOV.U32 R4, RZ, RZ, R2 ;  /* 0x000000ffff047224 */ /* 0x000fc400078e0002 */
[----:B------:R-:W-:Y:S01]  /*442a0*/  IMAD.MOV.U32 R5, RZ, RZ, R0 ;  /* 0x000000ffff057224 */ /* 0x000fe200078e0000 */
[----:B--2---:R-:W-:Y:S01]  /*442b0*/  STL.64 [R1+0x27b0], R12 ;  /* 0x0027b00c01007387 */ /* 0x004fe20000100a00 */
[----:B------:R-:W-:Y:S02]  /*442c0*/  STL.64 [R1+0x2778], R10 ;  /* 0x0027780a01007387 */ /* 0x000fe40000100a00 */
        /* <DEDUP_REMOVED lines=11> */
[----:B------:R-:W2:Y:S02]  /*44380*/  LDL.LU R7, [R1+0x54c] ;  /* 0x00054c0001077983 */ /* 0x000ea40000300800 */
[----:B------:R-:W-:-:S02]  /*44390*/  IMAD.MOV.U32 R12, RZ, RZ, R28 ;  /* 0x000000ffff0c7224 */ /* 0x000fc400078e001c */
[----:B------:R-:W-:Y:S01]  /*443a0*/  IMAD.MOV.U32 R13, RZ, RZ, R3 ;  /* 0x000000ffff0d7224 */ /* 0x000fe200078e0003 */
[----:B--2---:R-:W-:Y:S01]  /*443b0*/  STL.64 [R1+0x27c0], R6 ;  /* 0x0027c00601007387 */ /* 0x004fe20000100a00 */
[----:B------:R0:W-:Y:S03]  /*443c0*/  STL.64 [R1+0x27b8], R4 ;  /* 0x0027b80401007387 */ /* 0x0001e60000100a00 */
        /* <DEDUP_REMOVED lines=18> */
[C---:B--2---:R-:W-:Y:S01]  /*444f0*/  HMMA.16816.F32 R12, R20.reuse, R12, R4 ;  /* 0x0000000c140c723c */ /* 0x044fe20000001804 */
[----:B----4-:R-:W-:Y:S01]  /*44500*/  STL.64 [R1+0x2708], R18 ;  /* 0x0027081201007387 */ /* 0x010fe20000100a00 */
[----:B---3--:R0:W-:Y:S03]  /*44510*/  STL.64 [R1+0x2700], R16 ;  /* 0x0027001001007387 */ /* 0x0081e60000100a00 */
[----:B0-----:R-:W2:Y:S01]  /*44520*/  LDL.64 R16, [R1+0x10] ;  /* 0x0000100001107983 */ /* 0x001ea20000100a00 */
[----:B------:R-:W3:Y:S02]  /*44530*/  LDL.LU.64 R6, [R1+0x27c0] ;  /* 0x0027c00001067983 */ /* 0x000ee40000300a00 */
[----:B------:R-:W3:Y:S11]  /*44540*/  LDL.LU.64 R4, [R1+0x27b8] ;  /* 0x0027b80001047983 */ /* 0x000ef60000300a00 */
[----:B------:R-:W-:Y:S04]  /*44550*/  @!UPT UIADD3 URZ, URZ, URZ, URZ ;  /* 0x0000003f3f3ff290 */ /* 0x000fe8000fffe03f */
[----:B------:R0:W-:Y:S01]  /*44560*/  STL.64 [R1+0x450], R12 ;  /* 0x0004500c01007387 */ /* 0x0001e20000100a00 */
[----:B------:R-:W-:Y:S04]  /*44570*/  STL.64 [R1+0x458], R14 ;  /* 0x0004580e01007387 */ /* 0x000fe80000100a00 */
[----:B0-----:R-:W3:Y:S02]  /*44580*/  LDL.LU.64 R12, [R1+0x27b0] ;  /* 0x0027b000010c7983 */ /* 0x001ee40000300a00 */
[C---:B---3--:R-:W-:Y:S01]  /*44590*/  HMMA.16816.F32 R4, R20.reuse, R12, R4 ;  /* 0x0000000c1404723c */ /* 0x048fe20000001804 */
[----:B------:R-:W-:Y:S02]  /*445a0*/  IMAD.MOV.U32 R2, RZ, RZ, R12 ;  /* 0x000000ffff027224 */ /* 0x000fe400078e000c */
[----:B------:R-:W-:Y:S11]  /*445b0*/  IMAD.MOV.U32 R0, RZ, RZ, R13 ;  /* 0x000000ffff007224 */ /* 0x000ff600078e000d */
[----:B------:R-:W-:Y:S09]  /*445c0*/  @!UPT UIADD3 URZ, URZ, URZ, URZ ;  /* 0x0000003f3f3ff290 */ /* 0x000ff2000fffe03f */
[----:B------:R-:W-:Y:S01]  /*445d0*/  STL.64 [R1+0x440], R4 ;  /* 0x0004400401007387 */ /* 0x000fe20000100a00 */
[----:B------:R0:W-:Y:S03]  /*445e0*/  STL.64 [R1+0x448], R6 ;  /* 0x0004480601007387 */ /* 0x0001e60000100a00 */
[----:B0-----:R-:W3:Y:S01]  /*445f0*/  LDL.LU.64 R6, [R1+0x27a8] ;  /* 0x0027a80001067983 */ /* 0x001ee20000300a00 */
[----:B------:R-:W3:Y:S02]  /*44600*/  LDL.LU.64 R4, [R1+0x27a0] ;  /* 0x0027a00001047983 */ /* 0x000ee40000300a00 */
[----:B------:R-:W2:Y:S02]  /*44610*/  LDL.LU.64 R14, [R1+0x2798] ;  /* 0x00279800010e7983 */ /* 0x000ea40000300a00 */
[----:B------:R-:W2:Y:S02]  /*44620*/  LDL.LU.64 R12, [R1+0x2790] ;  /* 0x00279000010c7983 */ /* 0x000ea40000300a00 */
        /* <DEDUP_REMOVED lines=9> */
[----:B------:R-:W4:Y:S02]  /*446c0*/  LDL.LU R18, [R1+0x4e8] ;  /* 0x0004e80001127983 */ /* 0x000f240000300800 */
[----:B------:R-:W4:Y:S01]  /*446d0*/  LDL.LU R19, [R1+0x4ec] ;  /* 0x0004ec0001137983 */ /* 0x000f220000300800 */
[C---:B---3--:R-:W-:Y:S01]  /*446e0*/  HMMA.16816.F32 R4, R20.reuse, R12, R4 ;  /* 0x0000000c1404723c */ /* 0x048fe20000001804 */
[----:B----4-:R-:W-:Y:S01]  /*446f0*/  STL.64 [R1+0x2720], R18 ;  /* 0x0027201201007387 */ /* 0x010fe20000100a00 */
[----:B--2---:R0:W-:Y:S03]  /*44700*/  STL.64 [R1+0x2718], R16 ;  /* 0x0027181001007387 */ /* 0x0041e60000100a00 */
[----:B0-----:R-:W2:Y:S11]  /*44710*/  LDL.64 R16, [R1+0x40] ;  /* 0x0000400001107983 */ /* 0x001eb60000100a00 */
[----:B------:R-:W-:Y:S07]  /*44720*/  @!UPT UIADD3 URZ, URZ, URZ, URZ ;  /* 0x0000003f3f3ff290 */ /* 0x000fee000fffe03f */
[----:B------:R0:W-:Y:S02]  /*44730*/  STL.64 [R1+0x420], R4 ;  /* 0x0004200401007387 */ /* 0x0001e40000100a00 */
[----:B------:R-:W-:Y:S01]  /*44740*/  STL.64 [R1+0x428], R6 ;  /* 0x0004280601007387 */ /* 0x000fe20000100a00 */
[----:B0-----:R-:W3:Y:S01]  /*44750*/  LDL.LU.64 R4, [R1+0x2780] ;  /* 0x0027800001047983 */ /* 0x001ee20000300a00 */
[----:B------:R0:W-:Y:S03]  /*44760*/  STL.64 [R1+0x2728], R12 ;  /* 0x0027280c01007387 */ /* 0x0001e60000100a00 */
[----:B0-----:R-:W4:Y:S01]  /*44770*/  LDL.LU R12, [R1+0x4f0] ;  /* 0x0004f000010c7983 */ /* 0x001f220000300800 */
[----:B------:R-:W4:Y:S02]  /*44780*/  LDL.LU R13, [R1+0x4f4] ;  /* 0x0004f400010d7983 */ /* 0x000f240000300800 */
[----:B------:R-:W4:Y:S02]  /*44790*/  LDL.LU R14, [R1+0x4f8] ;  /* 0x0004f800010e7983 */ /* 0x000f240000300800 */
[----:B------:R-:W4:Y:S01]  /*447a0*/  LDL.LU R15, [R1+0x4fc] ;  /* 0x0004fc00010f7983 */ /* 0x000f220000300800 */
[C---:B---3--:R-:W-:Y:S01]  /*447b0*/  HMMA.16816.F32 R4, R20.reuse, R4, R8 ;  /* 0x000000041404723c */ /* 0x048fe20000001808 */
[----:B------:R-:W3:Y:S01]  /*447c0*/  LDL.LU.64 R10, [R1+0x2778] ;  /* 0x00277800010a7983 */ /* 0x000ee20000300a00 */
[----:B------:R-:W3:Y:S11]  /*447d0*/  LDL.LU.64 R8, [R1+0x2770] ;  /* 0x0027700001087983 */ /* 0x000ef60000300a00 */
[----:B------:R-:W-:Y:S10]  /*447e0*/  @!UPT UIADD3 URZ, URZ, URZ, URZ ;  /* 0x0000003f3f3ff290 */ /* 0x000ff4000fffe03f */
        /* <DEDUP_REMOVED lines=9> */
[----:B0-----:R-:W1:Y:S02]  /*44880*/  LDL.LU.64 R8, [R1+0x2758] ;  /* 0x0027580001087983 */ /* 0x001e640000300a00 */
[C---:B-1----:R-:W-:Y:S02]  /*44890*/  HMMA.16816.F32 R8, R20.reuse, R8, R24 ;  /* 0x000000081408723c */ /* 0x042fe40000001818 */
[----:B------:R-:W3:Y:S01]  /*448a0*/  LDL.LU.64 R26, [R1+0x2750] ;  /* 0x00275000011a7983 */ /* 0x000ee20000300a00 */
[----:B------:R-:W3:Y:S11]  /*448b0*/  LDL.LU.64 R24, [R1+0x2748] ;  /* 0x0027480001187983 */ /* 0x000ef60000300a00 */
[----:B------:R-:W-:Y:S09]  /*448c0*/  @!UPT UIADD3 URZ, URZ, URZ, URZ ;  /* 0x0000003f3f3ff290 */ /* 0x000ff2000fffe03f */
[----:B------:R0:W-:Y:S01]  /*448d0*/  STL.64 [R1+0x3f0], R8 ;  /* 0x0003f00801007387 */ /* 0x0001e20000100a00 */
[----:B------:R-:W-:Y:S03]  /*448e0*/  STL.64 [R1+0x3f8], R10 ;  /* 0x0003f80a01007387 */ /* 0x000fe60000100a00 */
[----:B0-----:R-:W3:Y:S02]  /*448f0*/  LDL.LU.64 R8, [R1+0x2740] ;  /* 0x0027400001087983 */ /* 0x001ee40000300a00 */
[----:B---3--:R-:W-:Y:S02]  /*44900*/  HMMA.16816.F32 R20, R20, R8, R24 ;  /* 0x000000081414723c */ /* 0x008fe40000001818 */
[----:B------:R-:W4:Y:S01]  /*44910*/  LDL.LU.64 R26, [R1+0x2738] ;  /* 0x00273800011a7983 */ /* 0x000f220000300a00 */
[----:B------:R-:W4:Y:S11]  /*44920*/  LDL.LU.64 R24, [R1+0x2730] ;  /* 0x0027300001187983 */ /* 0x000f360000300a00 */
[----:B------:R-:W-:Y:S09]  /*44930*/  @!UPT UIADD3 URZ, URZ, URZ, URZ ;  /* 0x0000003f3f3ff290 */ /* 0x000ff2000fffe03f */
[----:B------:R0:W-:Y:S01]  /*44940*/  STL.64 [R1+0x350], R20 ;  /* 0x0003501401007387 */ /* 0x0001e20000100a00 */
[----:B------:R1:W-:Y:S03]  /*44950*/  STL.64 [R1+0x358], R22 ;  /* 0x0003581601007387 */ /* 0x0003e60000100a00 */
[----:B0-----:R-:W3:Y:S01]  /*44960*/  LDL.LU R20, [R1+0x4d0] ;  /* 0x0004d00001147983 */ /* 0x001ee20000300800 */
[----:B------:R-:W3:Y:S02]  /*44970*/  LDL.LU R21, [R1+0x4d4] ;  /* 0x0004d40001157983 */ /* 0x000ee40000300800 */
[----:B-1----:R-:W3:Y:S02]  /*44980*/  LDL.LU R22, [R1+0x4d8] ;  /* 0x0004d80001167983 */ /* 0x002ee40000300800 */
[----:B------:R-:W3:Y:S01]  /*44990*/  LDL.LU R23, [R1+0x4dc] ;  /* 0x0004dc0001177983 */ /* 0x000ee20000300800 */
[----:B------:R0:W-:Y:S02]  /*449a0*/  STL.64 [R1+0x26d0], R8 ;  /* 0x0026d00801007387 */ /* 0x0001e40000100a00 */
[----:B0-----:R-:W-:-:S02]  /*449b0*/  IMAD.MOV.U32 R8, RZ, RZ, R2 ;  /* 0x000000ffff087224 */ /* 0x001fc400078e0002 */
[----:B------:R-:W-:Y:S02]  /*449c0*/  IMAD.MOV.U32 R9, RZ, RZ, R0 ;  /* 0x000000ffff097224 */ /* 0x000fe400078e0000 */
[----:B--2---:R-:W-:Y:S02]  /*449d0*/  IMAD.MOV.U32 R2, RZ, RZ, R16 ;  /* 0x000000ffff027224 */ /* 0x004fe400078e0010 */
[----:B------:R-:W-:Y:S01]  /*449e0*/  IMAD.MOV.U32 R0, RZ, RZ, R17 ;  /* 0x000000ffff007224 */ /* 0x000fe200078e0011 */
[C---:B----4-:R-:W-:Y:S11]  /*449f0*/  HMMA.16816.F32 R12, R24.reuse, R16, R12 ;  /* 0x00000010180c723c */ /* 0x050ff6000000180c */
[----:B------:R-:W-:Y:S11]  /*44a00*/  @!UPT UIADD3 URZ, URZ, URZ, URZ ;  /* 0x0000003f3f3ff290 */ /* 0x000ff6000fffe03f */
[----:B------:R-:W-:Y:S01]  /*44a10*/  @!UPT UIADD3 URZ, URZ, URZ, URZ ;  /* 0x0000003f3f3ff290 */ /* 0x000fe2000fffe03f */
[----:B------:R0:W-:Y:S01]  /*44a20*/  STL.64 [R1+0x3c0], R12 ;  /* 0x0003c00c01007387 */ /* 0x0001e20000100a00 */
[----:B------:R-:W-:Y:S03]  /*44a30*/  STL.64 [R1+0x3c8], R14 ;  /* 0x0003c80e01007387 */ /* 0x000fe60000100a00 */
[----:B0-----:R-:W2:Y:S01]  /*44a40*/  LDL.LU.64 R12, [R1+0x2728] ;  /* 0x00272800010c7983 */ /* 0x001ea20000300a00 */
[----:B------:R-:W4:Y:S02]  /*44a50*/  LDL.LU.64 R18, [R1+0x2720] ;  /* 0x0027200001127983 */ /* 0x000f240000300a00 */
[----:B------:R-:W4:Y:S02]  /*44a60*/  LDL.LU.64 R16, [R1+0x2718] ;  /* 0x0027180001107983 */ /* 0x000f240000300a00 */
[C---:B----4-:R-:W-:Y:S01]  /*44a70*/  HMMA.16816.F32 R8, R24.reuse, R8, R16 ;  /* 0x000000081808723c */ /* 0x050fe20000001810 */
[----:B------:R-:W3:Y:S11]  /*44a80*/  LDL.LU.64 R16, [R1+0x2710] ;  /* 0x0027100001107983 */ /* 0x000ef60000300a00 */
[----:B------:R-:W-:Y:S11]  /*44a90*/  @!UPT UIADD3 URZ, URZ, URZ, URZ ;  /* 0x0000003f3f3ff290 */ /* 0x000ff6000fffe03f */
[----:B------:R0:W-:Y:S01]  /*44aa0*/  STL.64 [R1+0x3b0], R8 ;  /* 0x0003b00801007387 */ /* 0x0001e20000100a00 */
[----:B------:R-:W-:Y:S01]  /*44ab0*/  STL.64 [R1+0x3b8], R10 ;  /* 0x0003b80a01007387 */ /* 0x000fe20000100a00 */
[C---:B---3--:R-:W-:Y:S01]  /*44ac0*/  HMMA.16816.F32 R20, R24.reuse, R16, R20 ;  /* 0x000000101814723c */ /* 0x048fe20000001814 */
[----:B0-----:R-:W-:Y:S02]  /*44ad0*/  IMAD.MOV.U32 R8, RZ, RZ, R16 ;  /* 0x000000ffff087224 */ /* 0x001fe400078e0010 */
[----:B------:R-:W-:Y:S11]  /*44ae0*/  IMAD.MOV.U32 R3, RZ, RZ, R17 ;  /* 0x000000ffff037224 */ /* 0x000ff600078e0011 */
[----:B------:R-:W-:Y:S09]  /*44af0*/  @!UPT UIADD3 URZ, URZ, URZ, URZ ;  /* 0x0000003f3f3ff290 */ /* 0x000ff2000fffe03f */
[----:B------:R0:W-:Y:S01]  /*44b00*/  STL.64 [R1+0x3a0], R20 ;  /* 0x0003a01401007387 */ /* 0x0001e20000100a00 */
[----:B------:R1:W-:Y:S02]  /*44b10*/  STL.64 [R1+0x3a8], R22 ;  /* 0x0003a81601007387 */ /* 0x0003e40000100a00 */
[----:B------:R-:W2:Y:S02]  /*44b20*/  LDL.LU.64 R18, [R1+0x2708] ;  /* 0x0027080001127983 */ /* 0x000ea40000300a00 */
[----:B------:R-:W2:Y:S01]  /*44b30*/  LDL.LU.64 R16, [R1+0x2700] ;  /* 0x0027000001107983 */ /* 0x000ea20000300a00 */
[----:B0-----:R-:W3:Y:S01]  /*44b40*/  LDL.LU R20, [R1+0x240] ;  /* 0x0002400001147983 */ /* 0x001ee20000300800 */
[----:B------:R-:W3:Y:S02]  /*44b50*/  LDL.LU R21, [R1+0x244] ;  /* 0x0002440001157983 */ /* 0x000ee40000300800 */
[----:B-1----:R-:W4:Y:S02]  /*44b60*/  LDL.LU R22, [R1+0x248] ;  /* 0x0002480001167983 */ /* 0x002f240000300800 */
[----:B------:R-:W4:Y:S01]  /*44b70*/  LDL.LU R23, [R1+0x24c] ;  /* 0x00024c0001177983 */ /* 0x000f220000300800 */
[----:B--2---:R-:W-:Y:S01]  /*44b80*/  HMMA.16816.F32 R16, R24, R12, R16 ;  /* 0x0000000c1810723c */ /* 0x004fe20000001810 */
[----:B----4-:R-:W-:Y:S01]  /*44b90*/  STL.64 [R1+0x2650], R22 ;  /* 0x0026501601007387 */ /* 0x010fe20000100a00 */
[----:B---3--:R0:W-:Y:S03]  /*44ba0*/  STL.64 [R1+0x2648], R20 ;  /* 0x0026481401007387 */ /* 0x0081e60000100a00 */
[----:B0-----:R-:W2:Y:S11]  /*44bb0*/  LDL.LU.64 R20, [R1+0x20] ;  /* 0x0000200001147983 */ /* 0x001eb60000300a00 */
[----:B------:R-:W-:Y:S07]  /*44bc0*/  @!UPT UIADD3 URZ, URZ, URZ, URZ ;  /* 0x0000003f3f3ff290 */ /* 0x000fee000fffe03f */
[----:B------:R-:W-:Y:S02]  /*44bd0*/  STL.64 [R1+0x390], R16 ;  /* 0x0003901001007387 */ /* 0x000fe40000100a00 */
[----:B------:R0:W-:Y:S02]  /*44be0*/  STL.64 [R1+0x398], R18 ;  /* 0x0003981201007387 */ /* 0x0001e40000100a00 */
[----:B0-----:R-:W2:Y:S01]  /*44bf0*/  LDL.LU.64 R18, [R1+0x26f8] ;  /* 0x0026f80001127983 */ /* 0x001ea20000300a00 */
[----:B------:R-:W2:Y:S02]  /*44c00*/  LDL.LU.64 R16, [R1+0x26f0] ;  /* 0x0026f00001107983 */ /* 0x000ea40000300a00 */
[----:B------:R0:W-:Y:S02]  /*44c10*/  STL.64 [R1+0x2670], R12 ;  /* 0x0026700c01007387 */ /* 0x0001e40000100a00 */
[----:B0-----:R-:W-:Y:S02]  /*44c20*/  IMAD.MOV.U32 R12, RZ, RZ, R8 ;  /* 0x000000ffff0c7224 */ /* 0x001fe400078e0008 */
[----:B------:R-:W-:-:S05]  /*44c30*/  IMAD.MOV.U32 R13, RZ, RZ, R3 ;  /* 0x000000ffff0d7224 */ /* 0x000fca00078e0003 */
[----:B------:R0:W-:Y:S04]  /*44c40*/  STL.64 [R1+0x2688], R12 ;  /* 0x0026880c01007387 */ /* 0x0001e80000100a00 */
[----:B0-----:R-:W3:Y:S01]  /*44c50*/  LDL.64 R12, [R1+0x30] ;  /* 0x00003000010c7983 */ /* 0x001ee20000100a00 */
[----:B--2---:R-:W-:Y:S03]  /*44c60*/  HMMA.16816.F32 R8, R24, R20, R16 ;  /* 0x000000141808723c */ /* 0x004fe60000001810 */
[----:B---3--:R0:W-:Y:S11]  /*44c70*/  STL.64 [R1+0x26a0], R12 ;  /* 0x0026a00c01007387 */ /* 0x0081f60000100a00 */
[----:B------:R-:W-:Y:S09]  /*44c80*/  @!UPT UIADD3 URZ, URZ, URZ, URZ ;  /* 0x0000003f3f3ff290 */ /* 0x000ff2000fffe03f */
[----:B------:R-:W-:Y:S02]  /*44c90*/  STL.64 [R1+0x380], R8 ;  /* 0x0003800801007387 */ /* 0x000fe40000100a00 */
[----:B------:R-:W-:Y:S02]  /*44ca0*/  STL.64 [R1+0x388], R10 ;  /* 0x0003880a01007387 */ /* 0x000fe40000100a00 */
[----:B0-----:R-:W-:Y:S02]  /*44cb0*/  IMAD.MOV.U32 R12, RZ, RZ, R2 ;  /* 0x000000ffff0c7224 */ /* 0x001fe400078e0002 */
[----:B------:R-:W-:-:S05]  /*44cc0*/  IMAD.MOV.U32 R13, RZ, RZ, R0 ;  /* 0x000000ffff0d7224 */ /* 0x000fca00078e0000 */
[----:B------:R0:W-:Y:S04]  /*44cd0*/  STL.64 [R1+0x26c8], R12 ;  /* 0x0026c80c01007387 */ /* 0x0001e80000100a00 */
        /* <DEDUP_REMOVED lines=10> */
[----:B------:R-:W3:Y:S01]  /*44d80*/  LDL.LU R16, [R1+0x490] ;  /* 0x0004900001107983 */ /* 0x000ee20000300800 */
[----:B------:R-:W3:Y:S02]  /*44d90*/  LDL.LU R17, [R1+0x494] ;  /* 0x0004940001117983 */ /* 0x000ee40000300800 */
[----:B------:R-:W3:Y:S02]  /*44da0*/  LDL.LU R18, [R1+0x498] ;  /* 0x0004980001127983 */ /* 0x000ee40000300800 */
[----:B------:R-:W3:Y:S01]  /*44db0*/  LDL.LU R19, [R1+0x49c] ;  /* 0x00049c0001137983 */ /* 0x000ee20000300800 */
[----:B------:R-:W3:Y:S01]  /*44dc0*/  LDL.64 R8, [R1+0x70] ;  /* 0x0000700001087983 */ /* 0x000ee20000100a00 */
[----:B------:R0:W-:Y:S03]  /*44dd0*/  STL.64 [R1+0x2668], R20 ;  /* 0x0026681401007387 */ /* 0x0001e60000100a00 */
        /* <DEDUP_REMOVED lines=10> */
[C---:B------:R-:W-:Y:S08]  /*44e80*/  HMMA.16816.F32 R12, R24.reuse, R4, R12 ;  /* 0x00000004180c723c */ /* 0x040ff0000000180c */
[----:B---3--:R-:W-:Y:S01]  /*44e90*/  HMMA.16816.F32 R16, R24, R8, R16 ;  /* 0x000000081810723c */ /* 0x008fe20000001810 */
[----:B----4-:R-:W-:Y:S01]  /*44ea0*/  STL.64 [R1+0x2698], R22 ;  /* 0x0026981601007387 */ /* 0x010fe20000100a00 */
        /* <DEDUP_REMOVED lines=11> */
[----:B------:R-:W-:Y:S01]  /*44f60*/  STL.64 [R1+0x370], R12 ;  /* 0x0003700c01007387 */ /* 0x000fe20000100a00 */
[----:B------:R0:W-:Y:S03]  /*44f70*/  STL.64 [R1+0x378], R14 ;  /* 0x0003780e01007387 */ /* 0x0001e60000100a00 */
[----:B0-----:R-:W3:Y:S01]  /*44f80*/  LDL.LU.64 R14, [R1+0x26e8] ;  /* 0x0026e800010e7983 */ /* 0x001ee20000300a00 */
[----:B------:R-:W3:Y:S02]  /*44f90*/  LDL.LU.64 R12, [R1+0x26e0] ;  /* 0x0026e000010c7983 */ /* 0x000ee40000300a00 */
[----:B------:R-:W-:Y:S02]  /*44fa0*/  STL.64 [R1+0x2660], R6 ;  /* 0x0026600601007387 */ /* 0x000fe40000100a00 */
[----:B------:R0:W-:Y:S02]  /*44fb0*/  STL.64 [R1+0x2658], R4 ;  /* 0x0026580401007387 */ /* 0x0001e40000100a00 */
[----:B0-----:R-:W4:Y:S01]  /*44fc0*/  LDL.LU R4, [R1+0x250] ;  /* 0x0002500001047983 */ /* 0x001f220000300800 */
[----:B------:R-:W4:Y:S02]  /*44fd0*/  LDL.LU R5, [R1+0x254] ;  /* 0x0002540001057983 */ /* 0x000f240000300800 */
[----:B------:R-:W4:Y:S02]  /*44fe0*/  LDL.LU R6, [R1+0x258] ;  /* 0x0002580001067983 */ /* 0x000f240000300800 */
[----:B------:R-:W4:Y:S01]  /*44ff0*/  LDL.LU R7, [R1+0x25c] ;  /* 0x00025c0001077983 */ /* 0x000f220000300800 */
[----:B------:R0:W-:Y:S01]  /*45000*/  STL.64 [R1+0x360], R16 ;  /* 0x0003601001007387 */ /* 0x0001e20000100a00 */
[----:B------:R1:W-:Y:S02]  /*45010*/  STL.64 [R1+0x368], R18 ;  /* 0x0003681201007387 */ /* 0x0003e40000100a00 */
[----:B0-----:R-:W-:Y:S01]  /*45020*/  IMAD.MOV.U32 R17, RZ, RZ, R8 ;  /* 0x000000ffff117224 */ /* 0x001fe200078e0008 */
[----:B-1----:R-:W2:Y:S01]  /*45030*/  LDL.LU R19, [R1+0x26d8] ;  /* 0x0026d80001137983 */ /* 0x002ea20000300800 */
[----:B------:R-:W-:-:S02]  /*45040*/  IMAD.MOV.U32 R16, RZ, RZ, R9 ;  /* 0x000000ffff107224 */ /* 0x000fc400078e0009 */
[----:B------:R-:W3:Y:S02]  /*45050*/  LDL.LU.64 R8, [R1+0x26d0] ;  /* 0x0026d00001087983 */ /* 0x000ee40000300a00 */
[----:B---3--:R-:W-:Y:S01]  /*45060*/  HMMA.16816.F32 R24, R24, R8, R12 ;  /* 0x000000081818723c */ /* 0x008fe2000000180c */
[----:B------:R-:W2:Y:S01]  /*45070*/  LDL.LU.64 R12, [R1+0x26c8] ;  /* 0x0026c800010c7983 */ /* 0x000ea20000300a00 */
[----:B------:R-:W-:Y:S02]  /*45080*/  IMAD.MOV.U32 R0, RZ, RZ, R8 ;  /* 0x000000ffff007224 */ /* 0x000fe400078e0008 */
[----:B------:R-:W-:Y:S11]  /*45090*/  IMAD.MOV.U32 R3, RZ, RZ, R9 ;  /* 0x000000ffff037224 */ /* 0x000ff600078e0009 */
[----:B------:R-:W-:Y:S08]  /*450a0*/  @!UPT UIADD3 URZ, URZ, URZ, URZ ;  /* 0x0000003f3f3ff290 */ /* 0x000ff0000fffe03f */
[----:B------:R-:W-:Y:S01]  /*450b0*/  STL.64 [R1+0x2a0], R24 ;  /* 0x0002a01801007387 */ /* 0x000fe20000100a00 */
[----:B------:R0:W-:Y:S02]  /*450c0*/  STL.64 [R1+0x2a8], R26 ;  /* 0x0002a81a01007387 */ /* 0x0001e40000100a00 */
[----:B------:R-:W2:Y:S02]  /*450d0*/  LDL.LU.64 R10, [R1+0x26c0] ;  /* 0x0026c000010a7983 */ /* 0x000ea40000300a00 */
[----:B------:R-:W2:Y:S01]  /*450e0*/  LDL.LU.64 R8, [R1+0x26b8] ;  /* 0x0026b80001087983 */ /* 0x000ea20000300a00 */
[----:B0-----:R-:W3:Y:S01]  /*450f0*/  LDL R27, [R1+0x5c4] ;  /* 0x0005c400011b7983 */ /* 0x001ee20000100800 */
[----:B------:R-:W-:Y:S01]  /*45100*/  STL [R1+0x2640], R0 ;  /* 0x0026400001007387 */ /* 0x000fe20000100800 */
        /* <DEDUP_REMOVED lines=24> */
[----:B------:R-:W4:Y:S11]  /*45290*/  LDL.LU.64 R20, [R1+0x2668] ;  /* 0x0026680001147983 */ /* 0x000f360000300a00 */
[----:B------:R-:W-:Y:S10]  /*452a0*/  @!UPT UIADD3 URZ, URZ, URZ, URZ ;  /* 0x0000003f3f3ff290 */ /* 0x000ff4000fffe03f */
[----:B------:R-:W-:Y:S01]  /*452b0*/  STL.64 [R1+0x260], R12 ;  /* 0x0002600c01007387 */ /* 0x000fe20000100a00 */
[----:B------:R-:W-:Y:S02]  /*452c0*/  STL.64 [R1+0x268], R14 ;  /* 0x0002680e01007387 */ /* 0x000fe40000100a00 */
[----:B------:R-:W0:Y:S02]  /*452d0*/  LDSM.16.MT88.4 R12, [R19+0x14000] ;  /* 0x01400000130c783b */ /* 0x000e240000004200 */
[----:B0-----:R-:W-:Y:S02]  /*452e0*/  STL.64 [R1+0x2628], R14 ;  /* 0x0026280e01007387 */ /* 0x001fe40000100a00 */
[----:B------:R0:W-:Y:S02]  /*452f0*/  STL.64 [R1+0x2620], R12 ;  /* 0x0026200c01007387 */ /* 0x0001e40000100a00 */
[----:B0-----:R-:W-:Y:S02]  /*45300*/  IMAD.MOV.U32 R12, RZ, RZ, R17 ;  /* 0x000000ffff0c7224 */ /* 0x001fe400078e0011 */
[----:B------:R-:W-:-:S02]  /*45310*/  IMAD.MOV.U32 R13, RZ, RZ, R16 ;  /* 0x000000ffff0d7224 */ /* 0x000fc400078e0010 */
[----:B------:R-:W0:Y:S01]  /*45320*/  LDSM.16.MT88.4 R16, [R19+0x14080] ;  /* 0x014080001310783b */ /* 0x000e220000004200 */
[C---:B----4-:R-:W-:Y:S01]  /*45330*/  HMMA.16816.F32 R4, R8.reuse, R20, R4 ;  /* 0x000000140804723c */ /* 0x050fe20000001804 */
[----:B------:R-:W-:Y:S02]  /*45340*/  IMAD.MOV.U32 R28, RZ, RZ, R20 ;  /* 0x000000ffff1c7224 */ /* 0x000fe400078e0014 */
[----:B------:R-:W-:Y:S11]  /*45350*/  IMAD.MOV.U32 R29, RZ, RZ, R21 ;  /* 0x000000ffff1d7224 */ /* 0x000ff600078e0015 */
[----:B------:R-:W-:Y:S09]  /*45360*/  @!UPT UIADD3 URZ, URZ, URZ, URZ ;  /* 0x0000003f3f3ff290 */ /* 0x000ff2000fffe03f */
[----:B------:R-:W-:Y:S01]  /*45370*/  STL.64 [R1+0x250], R4 ;  /* 0x0002500401007387 */ /* 0x000fe20000100a00 */
[----:B------:R1:W-:Y:S03]  /*45380*/  STL.64 [R1+0x258], R6 ;  /* 0x0002580601007387 */ /* 0x0003e60000100a00 */
[----:B-1----:R-:W2:Y:S01]  /*45390*/  LDL.LU.64 R6, [R1+0x2660] ;  /* 0x0026600001067983 */ /* 0x002ea20000300a00 */
[----:B------:R-:W4:Y:S02]  /*453a0*/  LDL.LU.64 R4, [R1+0x2658] ;  /* 0x0026580001047983 */ /* 0x000f240000300a00 */
[----:B------:R-:W4:Y:S02]  /*453b0*/  LDL.LU.64 R22, [R1+0x2650] ;  /* 0x0026500001167983 */ /* 0x000f240000300a00 */
[----:B------:R-:W4:Y:S01]  /*453c0*/  LDL.LU.64 R20, [R1+0x2648] ;  /* 0x0026480001147983 */ /* 0x000f220000300a00 */
[----:B0-----:R-:W-:Y:S01]  /*453d0*/  STL.64 [R1+0x2598], R18 ;  /* 0x0025981201007387 */ /* 0x001fe20000100a00 */
[----:B------:R0:W-:Y:S03]  /*453e0*/  STL.64 [R1+0x2590], R16 ;  /* 0x0025901001007387 */ /* 0x0001e60000100a00 */
[----:B0-----:R-:W3:Y:S01]  /*453f0*/  LDL.LU R16, [R1+0x230] ;  /* 0x0002300001107983 */ /* 0x001ee20000300800 */
[----:B------:R-:W3:Y:S02]  /*45400*/  LDL.LU R17, [R1+0x234] ;  /* 0x0002340001117983 */ /* 0x000ee40000300800 */
[----:B------:R-:W3:Y:S02]  /*45410*/  LDL.LU R18, [R1+0x238] ;  /* 0x0002380001127983 */ /* 0x000ee40000300800 */
[----:B------:R-:W3:Y:S01]  /*45420*/  LDL.LU R19, [R1+0x23c] ;  /* 0x00023c0001137983 */ /* 0x000ee20000300800 */
[C---:B----4-:R-:W-:Y:S01]  /*45430*/  HMMA.16816.F32 R20, R8.reuse, R4, R20 ;  /* 0x000000040814723c */ /* 0x050fe20000001814 */
[----:B--2---:R-:W-:Y:S01]  /*45440*/  STL.64 [R1+0x25d0], R6 ;  /* 0x0025d00601007387 */ /* 0x004fe20000100a00 */
[----:B------:R0:W-:Y:S11]  /*45450*/  STL.64 [R1+0x25c8], R4 ;  /* 0x0025c80401007387 */ /* 0x0001f60000100a00 */
[----:B------:R-:W-:Y:S10]  /*45460*/  @!UPT UIADD3 URZ, URZ, URZ, URZ ;  /* 0x0000003f3f3ff290 */ /* 0x000ff4000fffe03f */
[----:B------:R-:W-:Y:S01]  /*45470*/  STL.64 [R1+0x240], R20 ;  /* 0x0002401401007387 */ /* 0x000fe20000100a00 */
[----:B------:R-:W-:Y:S02]  /*45480*/  STL.64 [R1+0x248], R22 ;  /* 0x0002481601007387 */ /* 0x000fe40000100a00 */
[----:B---3--:R-:W1:Y:S01]  /*45490*/  LDSM.16.MT88.4 R20, [R27+0x15000] ;  /* 0x015000001b14783b */ /* 0x008e620000004200 */
[----:B0-----:R-:W-:Y:S01]  /*454a0*/  HMMA.16816.F32 R4, R8, R12, R16 ;  /* 0x0000000c0804723c */ /* 0x001fe20000001810 */
[----:B------:R-:W0:Y:S04]  /*454b0*/  LDSM.16.MT88.4 R24, [R27+0x15080] ;  /* 0x015080001b18783b */ /* 0x000e280000004200 */
[----:B-1----:R-:W-:Y:S01]  /*454c0*/  STL.64 [R1+0x24f8], R22 ;  /* 0x0024f81601007387 */ /* 0x002fe20000100a00 */
[----:B------:R1:W-:Y:S03]  /*454d0*/  STL.64 [R1+0x24f0], R20 ;  /* 0x0024f01401007387 */ /* 0x0003e60000100a00 */
[----:B-1----:R-:W2:Y:S11]  /*454e0*/  LDL.LU R20, [R1+0x460] ;  /* 0x0004600001147983 */ /* 0x002eb60000300800 */
[----:B------:R-:W-:Y:S03]  /*454f0*/  @!UPT UIADD3 URZ, URZ, URZ, URZ ;  /* 0x0000003f3f3ff290 */ /* 0x000fe6000fffe03f */
[----:B------:R1:W-:Y:S02]  /*45500*/  STL.64 [R1+0x230], R4 ;  /* 0x0002300401007387 */ /* 0x0003e40000100a00 */
[----:B------:R-:W-:Y:S02]  /*45510*/  STL.64 [R1+0x238], R6 ;  /* 0x0002380601007387 */ /* 0x000fe40000100a00 */
[----:B------:R-:W2:Y:S01]  /*45520*/  LDL.LU R21, [R1+0x464] ;  /* 0x0004640001157983 */ /* 0x000ea20000300800 */
[----:B------:R-:W3:Y:S01]  /*45530*/  LDL.LU R22, [R1+0x468] ;  /* 0x0004680001167983 */ /* 0x000ee20000300800 */
[----:B------:R-:W3:Y:S03]  /*45540*/  LDL.LU R23, [R1+0x46c] ;  /* 0x00046c0001177983 */ /* 0x000ee60000300800 */
[----:B-1----:R-:W4:Y:S04]  /*45550*/  LDL.LU.64 R4, [R1] ;  /* 0x0000000001047983 */ /* 0x002f280000300a00 */
[----:B----4-:R1:W-:Y:S01]  /*45560*/  STL.64 [R1+0x25e8], R4 ;  /* 0x0025e80401007387 */ /* 0x0103e20000100a00 */
[----:B------:R-:W4:Y:S02]  /*45570*/  LDL.LU R16, [R1+0x1b0] ;  /* 0x0001b00001107983 */ /* 0x000f240000300800 */
[----:B------:R-:W4:Y:S02]  /*45580*/  LDL.LU R17, [R1+0x1b4] ;  /* 0x0001b40001117983 */ /* 0x000f240000300800 */
[----:B------:R-:W2:Y:S01]  /*45590*/  LDL.LU R18, [R1+0x1b8] ;  /* 0x0001b80001127983 */ /* 0x000ea20000300800 */
[----:B------:R-:W2:Y:S04]  /*455a0*/  LDL.LU R19, [R1+0x1bc] ;  /* 0x0001bc0001137983 */ /* 0x000ea80000300800 */
[----:B-1----:R-:W2:Y:S04]  /*455b0*/  LDL.LU.64 R4, [R1+0x10] ;  /* 0x0000100001047983 */ /* 0x002ea80000300a00 */
[----:B--2---:R1:W-:Y:S02]  /*455c0*/  STL.64 [R1+0x25f0], R4 ;  /* 0x0025f00401007387 */ /* 0x0043e40000100a00 */
[----:B-1----:R-:W-:-:S02]  /*455d0*/  IMAD.MOV.U32 R4, RZ, RZ, R0 ;  /* 0x000000ffff047224 */ /* 0x002fc400078e0000 */
[----:B------:R-:W-:Y:S01]  /*455e0*/  IMAD.MOV.U32 R5, RZ, RZ, R2 ;  /* 0x000000ffff057224 */ /* 0x000fe200078e0002 */
[----:B------:R-:W2:Y:S01]  /*455f0*/  LDL.LU R0, [R1+0x2640] ;  /* 0x0026400001007983 */ /* 0x000ea20000300800 */
[----:B------:R-:W2:Y:S02]  /*45600*/  LDL.LU R2, [R1+0x263c] ;  /* 0x00263c0001027983 */ /* 0x000ea40000300800 */
[----:B------:R-:W2:Y:S02]  /*45610*/  LDL.LU R12, [R1+0x110] ;  /* 0x00011000010c7983 */ /* 0x000ea40000300800 */
[----:B------:R-:W2:Y:S01]  /*45620*/  LDL.LU R13, [R1+0x114] ;  /* 0x00011400010d7983 */ /* 0x000ea20000300800 */
[----:B------:R-:W2:Y:S01]  /*45630*/  LDL.LU R14, [R1+0x118] ;  /* 0x00011800010e7983 */ /* 0x000ea20000300800 */
[----:B------:R-:W2:Y:S02]  /*45640*/  LDL.LU R15, [R1+0x11c] ;  /* 0x00011c00010f7983 */ /* 0x000ea40000300800 */
[----:B------:R-:W-:Y:S02]  /*45650*/  STL.64 [R1+0x2608], R4 ;  /* 0x0026080401007387 */ /* 0x000fe40000100a00 */
[----:B------:R-:W-:Y:S01]  /*45660*/  STL.64 [R1+0x25e0], R18 ;  /* 0x0025e01201007387 */ /* 0x000fe20000100a00 */
[----:B----4-:R1:W-:Y:S04]  /*45670*/  STL.64 [R1+0x25d8], R16 ;  /* 0x0025d81001007387 */ /* 0x0103e80000100a00 */
[----:B-1----:R-:W4:Y:S01]  /*45680*/  LDL.LU R16, [R1+0x1c0] ;  /* 0x0001c00001107983 */ /* 0x002f220000300800 */
[----:B------:R-:W4:Y:S02]  /*45690*/  LDL.LU R17, [R1+0x1c4] ;  /* 0x0001c40001117983 */ /* 0x000f240000300800 */
[----:B------:R-:W2:Y:S02]  /*456a0*/  LDL.LU R18, [R1+0x1c8] ;  /* 0x0001c80001127983 */ /* 0x000ea40000300800 */
[----:B------:R-:W2:Y:S01]  /*456b0*/  LDL.LU R19, [R1+0x1cc] ;  /* 0x0001cc0001137983 */ /* 0x000ea20000300800 */
[----:B------:R-:W3:Y:S04]  /*456c0*/  LDL.LU.64 R4, [R1+0x40] ;  /* 0x0000400001047983 */ /* 0x000ee80000300a00 */
[----:B--2---:R-:W-:Y:S01]  /*456d0*/  STL.64 [R1+0x2600], R18 ;  /* 0x0026001201007387 */ /* 0x004fe20000100a00 */
[----:B----4-:R1:W-:Y:S03]  /*456e0*/  STL.64 [R1+0x25f8], R16 ;  /* 0x0025f81001007387 */ /* 0x0103e60000100a00 */
[----:B-1----:R-:W2:Y:S01]  /*456f0*/  LDL.LU R16, [R1+0x1e0] ;  /* 0x0001e00001107983 */ /* 0x002ea20000300800 */
[----:B------:R-:W2:Y:S02]  /*45700*/  LDL.LU R17, [R1+0x1e4] ;  /* 0x0001e40001117983 */ /* 0x000ea40000300800 */
[----:B------:R-:W4:Y:S02]  /*45710*/  LDL.LU R18, [R1+0x1e8] ;  /* 0x0001e80001127983 */ /* 0x000f240000300800 */
[----:B------:R-:W4:Y:S02]  /*45720*/  LDL.LU R19, [R1+0x1ec] ;  /* 0x0001ec0001137983 */ /* 0x000f240000300800 */
[----:B----4-:R-:W-:Y:S01]  /*45730*/  STL.64 [R1+0x2618], R18 ;  /* 0x0026181201007387 */ /* 0x010fe20000100a00 */
[----:B--2---:R1:W-:Y:S03]  /*45740*/  STL.64 [R1+0x2610], R16 ;  /* 0x0026101001007387 */ /* 0x0043e60000100a00 */
[----:B-1----:R-:W2:Y:S01]  /*45750*/  LDL.LU R16, [R1+0x1f0] ;  /* 0x0001f00001107983 */ /* 0x002ea20000300800 */
[----:B------:R-:W2:Y:S02]  /*45760*/  LDL.LU R17, [R1+0x1f4] ;  /* 0x0001f40001117983 */ /* 0x000ea40000300800 */
[----:B------:R-:W2:Y:S02]  /*45770*/  LDL.LU R18, [R1+0x1f8] ;  /* 0x0001f80001127983 */ /* 0x000ea40000300800 */
[----:B------:R-:W2:Y:S01]  /*45780*/  LDL.LU R19, [R1+0x1fc] ;  /* 0x0001fc0001137983 */ /* 0x000ea20000300800 */
[----:B---3--:R-:W-:Y:S01]  /*45790*/  STL.64 [R1+0x2520], R22 ;  /* 0x0025201601007387 */ /* 0x008fe20000100a00 */
[----:B------:R1:W-:Y:S02]  /*457a0*/  STL.64 [R1+0x2518], R20 ;  /* 0x0025181401007387 */ /* 0x0003e40000100a00 */
[----:B-1----:R-:W-:-:S02]  /*457b0*/  IMAD.MOV.U32 R20, RZ, RZ, R28 ;  /* 0x000000ffff147224 */ /* 0x002fc400078e001c */
[----:B------:R-:W-:Y:S01]  /*457c0*/  IMAD.MOV.U32 R21, RZ, RZ, R29 ;  /* 0x000000ffff157224 */ /* 0x000fe200078e001d */
[----:B------:R-:W3:Y:S01]  /*457d0*/  LDL.LU R28, [R1+0x2638] ;  /* 0x00263800011c7983 */ /* 0x000ee20000300800 */
[----:B------:R-:W4:Y:S02]  /*457e0*/  LDL.LU R29, [R1+0x2634] ;  /* 0x00263400011d7983 */ /* 0x000f240000300800 */
[----:B0-----:R-:W-:Y:S02]  /*457f0*/  STL.64 [R1+0x2468], R26 ;  /* 0x0024681a01007387 */ /* 0x001fe40000100a00 */
[----:B------:R0:W-:Y:S02]  /*45800*/  STL.64 [R1+0x2460], R24 ;  /* 0x0024601801007387 */ /* 0x0001e40000100a00 */
[----:B0-----:R-:W2:Y:S01]  /*45810*/  LDL.LU.64 R24, [R1+0x70] ;  /* 0x0000700001187983 */ /* 0x001ea20000300a00 */
[----:B------:R-:W2:Y:S03]  /*45820*/  LDL.64 R26, [R1+0x78] ;  /* 0x00007800011a7983 */ /* 0x000ea60000100a00 */
[----:B--2---:R-:W-:Y:S01]  /*45830*/  STL.64 [R1+0x25b8], R26 ;  /* 0x0025b81a01007387 */ /* 0x004fe20000100a00 */
[----:B------:R0:W-:Y:S02]  /*45840*/  STL.64 [R1+0x25b0], R24 ;  /* 0x0025b01801007387 */ /* 0x0001e40000100a00 */
[----:B0-----:R-:W-:-:S02]  /*45850*/  IMAD.MOV.U32 R24, RZ, RZ, R0 ;  /* 0x000000ffff187224 */ /* 0x001fc400078e0000 */
[----:B------:R-:W-:Y:S01]  /*45860*/  IMAD.MOV.U32 R25, RZ, RZ, R3 ;  /* 0x000000ffff197224 */ /* 0x000fe200078e0003 */
[----:B------:R-:W2:Y:S06]  /*45870*/  LDL.LU R0, [R1+0x2630] ;  /* 0x0026300001007983 */ /* 0x000eac0000300800 */
[----:B------:R-:W-:Y:S01]  /*45880*/  HMMA.16816.F32 R24, R8, R24, R12 ;  /* 0x000000180818723c */ /* 0x000fe2000000180c */
[----:B------:R-:W0:Y:S04]  /*45890*/  LDSM.16.MT88.4 R8, [R2+0x15000] ;  /* 0x015000000208783b */ /* 0x000e280000004200 */
[----:B------:R-:W2:Y:S01]  /*458a0*/  LDL.LU.64 R14, [R1+0x2628] ;  /* 0x00262800010e7983 */ /* 0x000ea20000300a00 */
[----:B------:R-:W2:Y:S11]  /*458b0*/  LDL.LU.64 R12, [R1+0x2620] ;  /* 0x00262000010c7983 */ /* 0x000eb60000300a00 */
[----:B------:R-:W-:Y:S06]  /*458c0*/  @!UPT UIADD3 URZ, URZ, URZ, URZ ;  /* 0x0000003f3f3ff290 */ /* 0x000fec000fffe03f */
[----:B------:R1:W-:Y:S01]  /*458d0*/  STL.64 [R1+0x110], R24 ;  /* 0x0001101801007387 */ /* 0x0003e20000100a00 */
[----:B------:R3:W-:Y:S03]  /*458e0*/  STL.64 [R1+0x118], R26 ;  /* 0x0001181a01007387 */ /* 0x0007e60000100a00 */
[----:B-1----:R-:W4:Y:S01]  /*458f0*/  LDL.LU R24, [R1+0x1a0] ;  /* 0x0001a00001187983 */ /* 0x002f220000300800 */
[----:B------:R-:W4:Y:S02]  /*45900*/  LDL.LU R25, [R1+0x1a4] ;  /* 0x0001a40001197983 */ /* 0x000f240000300800 */
[----:B---3--:R-:W4:Y:S02]  /*45910*/  LDL.LU R26, [R1+0x1a8] ;  /* 0x0001a800011a7983 */ /* 0x008f240000300800 */
[----:B------:R-:W4:Y:S01]  /*45920*/  LDL.LU R27, [R1+0x1ac] ;  /* 0x0001ac00011b7983 */ /* 0x000f220000300800 */
[----:B0-----:R-:W-:Y:S01]  /*45930*/  STL.64 [R1+0x23f0], R10 ;  /* 0x0023f00a01007387 */ /* 0x001fe20000100a00 */
[----:B------:R0:W-:Y:S03]  /*45940*/  STL.64 [R1+0x23e8], R8 ;  /* 0x0023e80801007387 */ /* 0x0001e60000100a00 */
[----:B0-----:R-:W3:Y:S01]  /*45950*/  LDL.LU.64 R8, [R1+0x80] ;  /* 0x0000800001087983 */ /* 0x001ee20000300a00 */
[----:B------:R-:W3:Y:S02]  /*45960*/  LDL.64 R10, [R1+0x88] ;  /* 0x00008800010a7983 */ /* 0x000ee40000100a00 */
[----:B------:R-:W-:-:S02]  /*45970*/  IMAD.MOV.U32 R2, RZ, RZ, R4 ;  /* 0x000000ffff027224 */ /* 0x000fc400078e0004 */
[----:B------:R-:W-:Y:S01]  /*45980*/  IMAD.MOV.U32 R3, RZ, RZ, R5 ;  /* 0x000000ffff037224 */ /* 0x000fe200078e0005 */
        /* <DEDUP_REMOVED lines=12> */
[----:B------:R-:W3:Y:S02]  /*45a50*/  LDL.LU.64 R4, [R1+0x2608] ;  /* 0x0026080001047983 */ /* 0x000ee40000300a00 */
[C---:B---3--:R-:W-:Y:S01]  /*45a60*/  HMMA.16816.F32 R4, R12.reuse, R4, R16 ;  /* 0x000000040c04723c */ /* 0x048fe20000001810 */
[----:B------:R-:W3:Y:S01]  /*45a70*/  LDL.LU.64 R18, [R1+0x2600] ;  /* 0x0026000001127983 */ /* 0x000ee20000300a00 */
[----:B------:R-:W3:Y:S11]  /*45a80*/  LDL.LU.64 R16, [R1+0x25f8] ;  /* 0x0025f80001107983 */ /* 0x000ef60000300a00 */
[----:B------:R-:W-:Y:S10]  /*45a90*/  @!UPT UIADD3 URZ, URZ, URZ, URZ ;  /* 0x0000003f3f3ff290 */ /* 0x000ff4000fffe03f */
[----:B------:R0:W-:Y:S01]  /*45aa0*/  STL.64 [R1+0x1e0], R4 ;  /* 0x0001e00401007387 */ /* 0x0001e20000100a00 */
[----:B------:R-:W-:Y:S03]  /*45ab0*/  STL.64 [R1+0x1e8], R6 ;  /* 0x0001e80601007387 */ /* 0x000fe60000100a00 */
[----:B0-----:R-:W2:Y:S02]  /*45ac0*/  LDL.LU.64 R4, [R1+0x25f0] ;  /* 0x0025f00001047983 */ /* 0x001ea40000300a00 */
[C---:B--2---:R-:W-:Y:S11]  /*45ad0*/  HMMA.16816.F32 R8, R12.reuse, R4, R8 ;  /* 0x000000040c08723c */ /* 0x044ff60000001808 */
[----:B------:R-:W-:Y:S11]  /*45ae0*/  @!UPT UIADD3 URZ, URZ, URZ, URZ ;  /* 0x0000003f3f3ff290 */ /* 0x000ff6000fffe03f */
[----:B------:R-:W-:Y:S01]  /*45af0*/  @!UPT UIADD3 URZ, URZ, URZ, URZ ;  /* 0x0000003f3f3ff290 */ /* 0x000fe2000fffe03f */
[----:B------:R0:W-:Y:S01]  /*45b00*/  STL.64 [R1+0x1d0], R8 ;  /* 0x0001d00801007387 */ /* 0x0001e20000100a00 */
[----:B------:R-:W-:Y:S02]  /*45b10*/  STL.64 [R1+0x1d8], R10 ;  /* 0x0001d80a01007387 */ /* 0x000fe40000100a00 */
[----:B0-----:R-:W-:Y:S02]  /*45b20*/  IMAD.MOV.U32 R9, RZ, RZ, R4 ;  /* 0x000000ffff097224 */ /* 0x001fe400078e0004 */
[----:B------:R-:W-:Y:S02]  /*45b30*/  IMAD.MOV.U32 R8, RZ, RZ, R5 ;  /* 0x000000ffff087224 */ /* 0x000fe400078e0005 */
[----:B------:R-:W3:Y:S02]  /*45b40*/  LDL.LU.64 R4, [R1+0x25e8] ;  /* 0x0025e80001047983 */ /* 0x000ee40000300a00 */
[C---:B---3--:R-:W-:Y:S11]  /*45b50*/  HMMA.16816.F32 R16, R12.reuse, R4, R16 ;  /* 0x000000040c10723c */ /* 0x048ff60000001810 */
        /* <DEDUP_REMOVED lines=8> */
[----:B------:R-:W3:Y:S01]  /*45be0*/  LDL.LU.64 R6, [R1+0x25d0] ;  /* 0x0025d00001067983 */ /* 0x000ee20000300a00 */
[----:B------:R-:W4:Y:S02]  /*45bf0*/  LDL.LU.64 R4, [R1+0x25c8] ;  /* 0x0025c80001047983 */ /* 0x000f240000300a00 */
[----:B------:R0:W-:Y:S01]  /*45c00*/  STL.64 [R1+0x2538], R20 ;  /* 0x0025381401007387 */ /* 0x0001e20000100a00 */
[----:B--2---:R-:W-:Y:S07]  /*45c10*/  HMMA.16816.F32 R16, R12, R20, R16 ;  /* 0x000000140c10723c */ /* 0x004fee0000001810 */
[----:B0-----:R-:W-:-:S02]  /*45c20*/  IMAD.MOV.U32 R20, RZ, RZ, R11 ;  /* 0x000000ffff147224 */ /* 0x001fc400078e000b */
[----:B------:R-:W-:Y:S11]  /*45c30*/  IMAD.MOV.U32 R21, RZ, RZ, R10 ;  /* 0x000000ffff157224 */ /* 0x000ff600078e000a */
[----:B------:R-:W-:Y:S03]  /*45c40*/  @!UPT UIADD3 URZ, URZ, URZ, URZ ;  /* 0x0000003f3f3ff290 */ /* 0x000fe6000fffe03f */
[----:B------:R-:W-:Y:S01]  /*45c50*/  STL.64 [R1+0x1b0], R16 ;  /* 0x0001b01001007387 */ /* 0x000fe20000100a00 */
[----:B------:R-:W-:Y:S02]  /*45c60*/  STL.64 [R1+0x1b8], R18 ;  /* 0x0001b81201007387 */ /* 0x000fe40000100a00 */
[----:B------:R0:W-:Y:S02]  /*45c70*/  STL.64 [R1+0x2550], R20 ;  /* 0x0025501401007387 */ /* 0x0001e40000100a00 */
[----:B0-----:R-:W-:Y:S02]  /*45c80*/  IMAD.MOV.U32 R20, RZ, RZ, R9 ;  /* 0x000000ffff147224 */ /* 0x001fe400078e0009 */
[----:B------:R-:W-:-:S05]  /*45c90*/  IMAD.MOV.U32 R21, RZ, RZ, R8 ;  /* 0x000000ffff157224 */ /* 0x000fca00078e0008 */
[----:B------:R0:W-:Y:S04]  /*45ca0*/  STL.64 [R1+0x2568], R20 ;  /* 0x0025681401007387 */ /* 0x0001e80000100a00 */
[----:B0-----:R-:W2:Y:S01]  /*45cb0*/  LDL.LU R20, [R1+0x90] ;  /* 0x0000900001147983 */ /* 0x001ea20000300800 */
[----:B------:R-:W2:Y:S02]  /*45cc0*/  LDL.LU R21, [R1+0x94] ;  /* 0x0000940001157983 */ /* 0x000ea40000300800 */
[----:B------:R-:W2:Y:S02]  /*45cd0*/  LDL.LU R22, [R1+0x98] ;  /* 0x0000980001167983 */ /* 0x000ea40000300800 */
[----:B------:R-:W2:Y:S01]  /*45ce0*/  LDL.LU R23, [R1+0x9c] ;  /* 0x00009c0001177983 */ /* 0x000ea20000300800 */
[----:B----4-:R-:W-:Y:S01]  /*45cf0*/  HMMA.16816.F32 R24, R12, R4, R24 ;  /* 0x000000040c18723c */ /* 0x010fe20000001818 */
[----:B------:R-:W4:Y:S01]  /*45d00*/  LDL.LU R8, [R1+0x190] ;  /* 0x0001900001087983 */ /* 0x000f220000300800 */
[----:B------:R-:W4:Y:S02]  /*45d10*/  LDL.LU R9, [R1+0x194] ;  /* 0x0001940001097983 */ /* 0x000f240000300800 */
[----:B------:R-:W4:Y:S02]  /*45d20*/  LDL.LU R10, [R1+0x198] ;  /* 0x00019800010a7983 */ /* 0x000f240000300800 */
[----:B------:R-:W4:Y:S01]  /*45d30*/  LDL.LU R11, [R1+0x19c] ;  /* 0x00019c00010b7983 */ /* 0x000f220000300800 */
[----:B------:R-:W3:Y:S01]  /*45d40*/  LDL.LU R16, [R1+0xc0] ;  /* 0x0000c00001107983 */ /* 0x000ee20000300800 */
[----:B------:R-:W3:Y:S02]  /*45d50*/  LDL.LU R17, [R1+0xc4] ;  /* 0x0000c40001117983 */ /* 0x000ee40000300800 */
[----:B------:R-:W3:Y:S02]  /*45d60*/  LDL.LU R18, [R1+0xc8] ;  /* 0x0000c80001127983 */ /* 0x000ee40000300800 */
[----:B------:R-:W3:Y:S01]  /*45d70*/  LDL.LU R19, [R1+0xcc] ;  /* 0x0000cc0001137983 */ /* 0x000ee20000300800 */
[----:B--2---:R-:W-:Y:S01]  /*45d80*/  STL.64 [R1+0x2578], R22 ;  /* 0x0025781601007387 */ /* 0x004fe20000100a00 */
[----:B------:R0:W-:Y:S02]  /*45d90*/  STL.64 [R1+0x2570], R20 ;  /* 0x0025701401007387 */ /* 0x0001e40000100a00 */
[----:B0-----:R-:W-:-:S02]  /*45da0*/  IMAD.MOV.U32 R20, RZ, RZ, R2 ;  /* 0x000000ffff147224 */ /* 0x001fc400078e0002 */
[----:B------:R-:W-:Y:S01]  /*45db0*/  IMAD.MOV.U32 R21, RZ, RZ, R3 ;  /* 0x000000ffff157224 */ /* 0x000fe200078e0003 */
[----:B------:R-:W2:Y:S01]  /*45dc0*/  LDL.LU R2, [R1+0x25c4] ;  /* 0x0025c40001027983 */ /* 0x000ea20000300800 */
[----:B------:R-:W2:Y:S03]  /*45dd0*/  LDL.LU R3, [R1+0x25c0] ;  /* 0x0025c00001037983 */ /* 0x000ea60000300800 */
[----:B------:R-:W-:Y:S02]  /*45de0*/  STL.64 [R1+0x1a0], R24 ;  /* 0x0001a01801007387 */ /* 0x000fe40000100a00 */
[----:B------:R0:W-:Y:S02]  /*45df0*/  STL.64 [R1+0x1a8], R26 ;  /* 0x0001a81a01007387 */ /* 0x0001e40000100a00 */
[----:B0-----:R-:W2:Y:S01]  /*45e00*/  LDL.LU.64 R26, [R1+0x25b8] ;  /* 0x0025b800011a7983 */ /* 0x001ea20000300a00 */
[----:B------:R-:W4:Y:S02]  /*45e10*/  LDL.LU.64 R24, [R1+0x25b0] ;  /* 0x0025b00001187983 */ /* 0x000f240000300a00 */
[----:B---3--:R-:W-:Y:S02]  /*45e20*/  STL.64 [R1+0x2530], R6 ;  /* 0x0025300601007387 */ /* 0x008fe40000100a00 */
[----:B------:R0:W-:Y:S02]  /*45e30*/  STL.64 [R1+0x2528], R4 ;  /* 0x0025280401007387 */ /* 0x0001e40000100a00 */
[----:B0-----:R-:W3:Y:S01]  /*45e40*/  LDL.LU R4, [R1+0x220] ;  /* 0x0002200001047983 */ /* 0x001ee20000300800 */
[----:B------:R-:W3:Y:S02]  /*45e50*/  LDL.LU R5, [R1+0x224] ;  /* 0x0002240001057983 */ /* 0x000ee40000300800 */
[----:B------:R-:W2:Y:S02]  /*45e60*/  LDL.LU R6, [R1+0x228] ;  /* 0x0002280001067983 */ /* 0x000ea40000300800 */
[----:B------:R-:W2:Y:S02]  /*45e70*/  LDL.LU R7, [R1+0x22c] ;  /* 0x00022c0001077983 */ /* 0x000ea40000300800 */
[----:B--2---:R-:W-:Y:S01]  /*45e80*/  STL.64 [R1+0x2548], R6 ;  /* 0x0025480601007387 */ /* 0x004fe20000100a00 */
[----:B---3--:R0:W-:Y:S03]  /*45e90*/  STL.64 [R1+0x2540], R4 ;  /* 0x0025400401007387 */ /* 0x0081e60000100a00 */
[----:B0-----:R-:W2:Y:S01]  /*45ea0*/  LDL.LU R4, [R1+0x470] ;  /* 0x0004700001047983 */ /* 0x001ea20000300800 */
[----:B------:R-:W2:Y:S02]  /*45eb0*/  LDL.LU R5, [R1+0x474] ;  /* 0x0004740001057983 */ /* 0x000ea40000300800 */
[----:B------:R-:W3:Y:S02]  /*45ec0*/  LDL.LU R6, [R1+0x478] ;  /* 0x0004780001067983 */ /* 0x000ee40000300800 */
        /* <DEDUP_REMOVED lines=17> */
[----:B------:R-:W4:Y:S02]  /*45fe0*/  LDL.LU.64 R8, [R1+0x25a0] ;  /* 0x0025a00001087983 */ /* 0x000f240000300a00 */
[----:B----4-:R-:W-:Y:S01]  /*45ff0*/  HMMA.16816.F32 R12, R12, R8, R16 ;  /* 0x000000080c0c723c */ /* 0x010fe20000001810 */
[----:B------:R-:W2:Y:S01]  /*46000*/  LDL.LU.64 R18, [R1+0x2598] ;  /* 0x0025980001127983 */ /* 0x000ea20000300a00 */
[----:B------:R-:W2:Y:S11]  /*46010*/  LDL.LU.64 R16, [R1+0x2590] ;  /* 0x0025900001107983 */ /* 0x000eb60000300a00 */
[----:B------:R-:W-:Y:S10]  /*46020*/  @!UPT UIADD3 URZ, URZ, URZ, URZ ;  /* 0x0000003f3f3ff290 */ /* 0x000ff4000fffe03f */
[----:B------:R0:W-:Y:S01]  /*46030*/  STL.64 [R1+0xc0], R12 ;  /* 0x0000c00c01007387 */ /* 0x0001e20000100a00 */
[----:B------:R1:W-:Y:S03]  /*46040*/  STL.64 [R1+0xc8], R14 ;  /* 0x0000c80e01007387 */ /* 0x0003e60000100a00 */
[----:B0-----:R-:W4:Y:S01]  /*46050*/  LDL.LU.64 R12, [R1+0x30] ;  /* 0x00003000010c7983 */ /* 0x001f220000300a00 */
[----:B-1----:R-:W3:Y:S01]  /*46060*/  LDL.64 R14, [R1+0x38] ;  /* 0x00003800010e7983 */ /* 0x002ee20000100a00 */
[C---:B--2---:R-:W-:Y:S02]  /*46070*/  HMMA.16816.F32 R20, R16.reuse, R20, R4 ;  /* 0x000000141014723c */ /* 0x044fe40000001804 */
[----:B------:R-:W2:Y:S01]  /*46080*/  LDL.LU.64 R6, [R1+0x2588] ;  /* 0x0025880001067983 */ /* 0x000ea20000300a00 */
[----:B------:R-:W2:Y:S11]  /*46090*/  LDL.LU.64 R4, [R1+0x2580] ;  /* 0x0025800001047983 */ /* 0x000eb60000300a00 */
[----:B------:R-:W-:Y:S09]  /*460a0*/  @!UPT UIADD3 URZ, URZ, URZ, URZ ;  /* 0x0000003f3f3ff290 */ /* 0x000ff2000fffe03f */
[----:B------:R-:W-:Y:S01]  /*460b0*/  STL.64 [R1+0xa0], R20 ;  /* 0x0000a01401007387 */ /* 0x000fe20000100a00 */
[----:B------:R0:W-:Y:S03]  /*460c0*/  STL.64 [R1+0xa8], R22 ;  /* 0x0000a81601007387 */ /* 0x0001e60000100a00 */
[----:B0-----:R-:W4:Y:S01]  /*460d0*/  LDL.LU.64 R22, [R1+0x2578] ;  /* 0x0025780001167983 */ /* 0x001f220000300a00 */
[----:B------:R-:W4:Y:S02]  /*460e0*/  LDL.LU.64 R20, [R1+0x2570] ;  /* 0x0025700001147983 */ /* 0x000f240000300a00 */
[C---:B----4-:R-:W-:Y:S11]  /*460f0*/  HMMA.16816.F32 R20, R16.reuse, R12, R20 ;  /* 0x0000000c1014723c */ /* 0x050ff60000001814 */
[----:B------:R-:W-:Y:S11]  /*46100*/  @!UPT UIADD3 URZ, URZ, URZ, URZ ;  /* 0x0000003f3f3ff290 */ /* 0x000ff6000fffe03f */
[----:B------:R-:W-:Y:S01]  /*46110*/  @!UPT UIADD3 URZ, URZ, URZ, URZ ;  /* 0x0000003f3f3ff290 */ /* 0x000fe2000fffe03f */
[----:B------:R0:W-:Y:S01]  /*46120*/  STL.64 [R1+0x90], R20 ;  /* 0x0000901401007387 */ /* 0x0001e20000100a00 */
[----:B------:R2:W-:Y:S03]  /*46130*/  STL.64 [R1+0x98], R22 ;  /* 0x0000981601007387 */ /* 0x0005e60000100a00 */
[----:B0-----:R-:W2:Y:S01]  /*46140*/  LDL.LU.64 R20, [R1+0x2568] ;  /* 0x0025680001147983 */ /* 0x001ea20000300a00 */
[----:B---3--:R-:W-:Y:S02]  /*46150*/  STL.64 [R1+0x24d8], R14 ;  /* 0x0024d80e01007387 */ /* 0x008fe40000100a00 */
[----:B------:R-:W3:Y:S01]  /*46160*/  LDL.LU R12, [R1+0x340] ;  /* 0x00034000010c7983 */ /* 0x000ee20000300800 */
[C---:B--2---:R-:W-:Y:S01]  /*46170*/  HMMA.16816.F32 R20, R16.reuse, R20, R4 ;  /* 0x000000141014723c */ /* 0x044fe20000001804 */
[----:B------:R-:W2:Y:S01]  /*46180*/  LDL.LU.64 R6, [R1+0x2560] ;  /* 0x0025600001067983 */ /* 0x000ea20000300a00 */
[----:B------:R-:W2:Y:S11]  /*46190*/  LDL.LU.64 R4, [R1+0x2558] ;  /* 0x0025580001047983 */ /* 0x000eb60000300a00 */
[----:B------:R-:W-:Y:S10]  /*461a0*/  @!UPT UIADD3 URZ, URZ, URZ, URZ ;  /* 0x0000003f3f3ff290 */ /* 0x000ff4000fffe03f */
        /* <DEDUP_REMOVED lines=8> */
[----:B------:R2:W-:Y:S03]  /*46230*/  STL.64 [R1+0x58], R22 ;  /* 0x0000581601007387 */ /* 0x0005e60000100a00 */
[----:B0-----:R-:W2:Y:S01]  /*46240*/  LDL.LU.64 R20, [R1+0x2538] ;  /* 0x0025380001147983 */ /* 0x001ea20000300a00 */
[----:B------:R-:W-:Y:S02]  /*46250*/  IMAD.MOV.U32 R14, RZ, RZ, R2 ;  /* 0x000000ffff0e7224 */ /* 0x000fe400078e0002 */
[----:B------:R-:W-:Y:S02]  /*46260*/  IMAD.MOV.U32 R15, RZ, RZ, R0 ;  /* 0x000000ffff0f7224 */ /* 0x000fe400078e0000 */
[----:B------:R-:W-:Y:S01]  /*46270*/  IMAD.MOV.U32 R13, RZ, RZ, R3 ;  /* 0x000000ffff0d7224 */ /* 0x000fe200078e0003 */
[C---:B--2---:R-:W-:Y:S01]  /*46280*/  HMMA.16816.F32 R20, R16.reuse, R20, R4 ;  /* 0x000000141014723c */ /* 0x044fe20000001804 */
[----:B------:R-:W2:Y:S01]  /*46290*/  LDL.LU.64 R6, [R1+0x2530] ;  /* 0x0025300001067983 */ /* 0x000ea20000300a00 */
[----:B------:R-:W3:Y:S11]  /*462a0*/  LDL.LU.64 R4, [R1+0x2528] ;  /* 0x0025280001047983 */ /* 0x000ef60000300a00 */
[----:B------:R-:W-:Y:S10]  /*462b0*/  @!UPT UIADD3 URZ, URZ, URZ, URZ ;  /* 0x0000003f3f3ff290 */ /* 0x000ff4000fffe03f */
[----:B------:R0:W-:Y:S01]  /*462c0*/  STL [R1+0x220], R20 ;  /* 0x0002201401007387 */ /* 0x0001e20000100800 */
[----:B------:R-:W-:Y:S02]  /*462d0*/  IMAD.MOV.U32 R2, RZ, RZ, R22 ;  /* 0x000000ffff027224 */ /* 0x000fe400078e0016 */
[----:B------:R-:W-:Y:S02]  /*462e0*/  IMAD.MOV.U32 R0, RZ, RZ, R23 ;  /* 0x000000ffff007224 */ /* 0x000fe400078e0017 */
[----:B------:R-:W-:Y:S01]  /*462f0*/  IMAD.MOV.U32 R3, RZ, RZ, R21 ;  /* 0x000000ffff037224 */ /* 0x000fe200078e0015 */
[----:B------:R-:W4:Y:S04]  /*46300*/  LDL.LU.64 R22, [R1+0x2520] ;  /* 0x0025200001167983 */ /* 0x000f280000300a00 */
[----:B0-----:R-:W4:Y:S01]  /*46310*/  LDL.LU.64 R20, [R1+0x2518] ;  /* 0x0025180001147983 */ /* 0x001f220000300a00 */
[----:B------:R-:W-:Y:S02]  /*46320*/  STL [R1+0x21d4], R0 ;  /* 0x0021d40001007387 */ /* 0x000fe40000100800 */
[----:B------:R-:W-:Y:S02]  /*46330*/  STL [R1+0x21d0], R3 ;  /* 0x0021d00301007387 */ /* 0x000fe40000100800 */
[----:B------:R-:W-:Y:S01]  /*46340*/  STL [R1+0x2118], R2 ;  /* 0x0021180201007387 */ /* 0x000fe20000100800 */
[C---:B---3--:R-:W-:Y:S11]  /*46350*/  HMMA.16816.F32 R12, R16.reuse, R4, R12 ;  /* 0x00000004100c723c */ /* 0x048ff6000000180c */
[----:B------:R-:W-:Y:S11]  /*46360*/  @!UPT UIADD3 URZ, URZ, URZ, URZ ;  /* 0x0000003f3f3ff290 */ /* 0x000ff6000fffe03f */
[----:B------:R-:W-:Y:S01]  /*46370*/  @!UPT UIADD3 URZ, URZ, URZ, URZ ;  /* 0x0000003f3f3ff290 */ /* 0x000fe2000fffe03f */
[----:B------:R-:W-:Y:S01]  /*46380*/  STL.64 [R1+0x340], R12 ;  /* 0x0003400c01007387 */ /* 0x000fe20000100a00 */
[----:B------:R4:W-:Y:S02]  /*46390*/  STL.64 [R1+0x348], R14 ;  /* 0x0003480e01007387 */ /* 0x0009e40000100a00 */
[----:B----4-:R-:W-:Y:S11]  /*463a0*/  HMMA.16816.F32 R12, R16, R24, R20 ;  /* 0x00000018100c723c */ /* 0x010ff60000001814 */
[----:B------:R-:W-:Y:S11]  /*463b0*/  @!UPT UIADD3 URZ, URZ, URZ, URZ ;  /* 0x0000003f3f3ff290 */ /* 0x000ff6000fffe03f */
[----:B------:R-:W-:Y:S01]  /*463c0*/  @!UPT UIADD3 URZ, URZ, URZ, URZ ;  /* 0x0000003f3f3ff290 */ /* 0x000fe2000fffe03f */
[----:B------:R-:W-:Y:S01]  /*463d0*/  STL [R1+0x464], R13 ;  /* 0x0004640d01007387 */ /* 0x000fe20000100800 */
[----:B------:R0:W-:Y:S02]  /*463e0*/  STL.64 [R1+0x468], R14 ;  /* 0x0004680e01007387 */ /* 0x0001e40000100a00 */
[----:B------:R-:W3:Y:S02]  /*463f0*/  LDL.LU R20, [R1+0x330] ;  /* 0x0003300001147983 */ /* 0x000ee40000300800 */
[----:B------:R-:W3:Y:S01]  /*46400*/  LDL.LU R21, [R1+0x334] ;  /* 0x0003340001157983 */ /* 0x000ee20000300800 */
[----:B------:R-:W3:Y:S01]  /*46410*/  LDL.LU R22, [R1+0x338] ;  /* 0x0003380001167983 */ /* 0x000ee20000300800 */
[----:B------:R-:W3:Y:S03]  /*46420*/  LDL.LU R23, [R1+0x33c] ;  /* 0x00033c0001177983 */ /* 0x000ee60000300800 */
[----:B0-----:R-:W4:Y:S01]  /*46430*/  LDL.64 R14, [R1+0x48] ;  /* 0x00004800010e7983 */ /* 0x001f220000100a00 */
[----:B------:R0:W-:Y:S02]  /*46440*/  STL.64 [R1+0x2480], R26 ;  /* 0x0024801a01007387 */ /* 0x0001e40000100a00 */
[----:B------:R-:W2:Y:S02]  /*46450*/  LDL.LU R24, [R1+0x2d0] ;  /* 0x0002d00001187983 */ /* 0x000ea40000300800 */
[----:B------:R-:W2:Y:S02]  /*46460*/  LDL.LU R25, [R1+0x2d4] ;  /* 0x0002d40001197983 */ /* 0x000ea40000300800 */
[----:B0-----:R-:W-:-:S02]  /*46470*/  IMAD.MOV.U32 R26, RZ, RZ, R29 ;  /* 0x000000ffff1a7224 */ /* 0x001fc400078e001d */
[----:B------:R-:W-:Y:S01]  /*46480*/  IMAD.MOV.U32 R27, RZ, RZ, R28 ;  /* 0x000000ffff1b7224 */ /* 0x000fe200078e001c */
[----:B------:R-:W3:Y:S01]  /*46490*/  LDL.LU R29, [R1+0x2514] ;  /* 0x00251400011d7983 */ /* 0x000ee20000300800 */
[----:B------:R-:W3:Y:S03]  /*464a0*/  LDL.LU R28, [R1+0x2510] ;  /* 0x00251000011c7983 */ /* 0x000ee60000300800 */
[----:B------:R-:W-:Y:S04]  /*464b0*/  STL.64 [R1+0x2490], R26 ;  /* 0x0024901a01007387 */ /* 0x000fe80000100a00 */
[----:B--2---:R0:W-:Y:S04]  /*464c0*/  STL.64 [R1+0x2488], R24 ;  /* 0x0024881801007387 */ /* 0x0041e80000100a00 */
[----:B0-----:R-:W2:Y:S01]  /*464d0*/  LDL.LU R24, [R1+0x2e0] ;  /* 0x0002e00001187983 */ /* 0x001ea20000300800 */
[----:B------:R-:W2:Y:S02]  /*464e0*/  LDL.LU R25, [R1+0x2e4] ;  /* 0x0002e40001197983 */ /* 0x000ea40000300800 */
[----:B------:R-:W2:Y:S02]  /*464f0*/  LDL.LU R26, [R1+0x2e8] ;  /* 0x0002e800011a7983 */ /* 0x000ea40000300800 */
[----:B------:R-:W2:Y:S02]  /*46500*/  LDL.LU R27, [R1+0x2ec] ;  /* 0x0002ec00011b7983 */ /* 0x000ea40000300800 */
[----:B--2---:R-:W-:Y:S01]  /*46510*/  STL.64 [R1+0x24a8], R26 ;  /* 0x0024a81a01007387 */ /* 0x004fe20000100a00 */
[----:B------:R3:W-:Y:S02]  /*46520*/  STL.64 [R1+0x24a0], R24 ;  /* 0x0024a01801007387 */ /* 0x0007e40000100a00 */
[----:B---3--:R-:W-:-:S02]  /*46530*/  IMAD.MOV.U32 R24, RZ, RZ, R28 ;  /* 0x000000ffff187224 */ /* 0x008fc400078e001c */
[----:B------:R-:W-:Y:S01]  /*46540*/  IMAD.MOV.U32 R25, RZ, RZ, R29 ;  /* 0x000000ffff197224 */ /* 0x000fe200078e001d */
[----:B------:R-:W2:Y:S01]  /*46550*/  LDL.LU R28, [R1+0x250c] ;  /* 0x00250c00011c7983 */ /* 0x000ea20000300800 */
[----:B------:R-:W3:Y:S02]  /*46560*/  LDL.LU R29, [R1+0x2508] ;  /* 0x00250800011d7983 */ /* 0x000ee40000300800 */
[----:B------:R-:W2:Y:S02]  /*46570*/  LDL.LU R26, [R1+0x2f8] ;  /* 0x0002f800011a7983 */ /* 0x000ea40000300800 */
[----:B------:R-:W2:Y:S02]  /*46580*/  LDL.LU R27, [R1+0x2fc] ;  /* 0x0002fc00011b7983 */ /* 0x000ea40000300800 */
[----:B--2---:R0:W-:Y:S01]  /*46590*/  STL.64 [R1+0x24b8], R26 ;  /* 0x0024b81a01007387 */ /* 0x0041e20000100a00 */
[----:B------:R1:W-:Y:S03]  /*465a0*/  STL.64 [R1+0x24b0], R24 ;  /* 0x0024b01801007387 */ /* 0x0003e60000100a00 */
[----:B0-----:R-:W2:Y:S01]  /*465b0*/  LDL.64 R26, [R1+0x18] ;  /* 0x00001800011a7983 */ /* 0x001ea20000100a00 */
[----:B-1----:R-:W-:-:S02]  /*465c0*/  IMAD.MOV.U32 R24, RZ, RZ, R28 ;  /* 0x000000ffff187224 */ /* 0x002fc400078e001c */
[----:B---3--:R-:W-:Y:S01]  /*465d0*/  IMAD.MOV.U32 R25, RZ, RZ, R29 ;  /* 0x000000ffff197224 */ /* 0x008fe200078e001d */
[----:B--2---:R0:W-:Y:S01]  /*465e0*/  STL.64 [R1+0x24d0], R26 ;  /* 0x0024d01a01007387 */ /* 0x0041e20000100a00 */
[----:B------:R-:W2:Y:S02]  /*465f0*/  LDL.LU R28, [R1+0x2504] ;  /* 0x00250400011c7983 */ /* 0x000ea40000300800 */
[----:B------:R-:W3:Y:S01]  /*46600*/  LDL.LU R29, [R1+0x2500] ;  /* 0x00250000011d7983 */ /* 0x000ee20000300800 */
[----:B0-----:R-:W2:Y:S01]  /*46610*/  LDL.LU R26, [R1+0x318] ;  /* 0x00031800011a7983 */ /* 0x001ea20000300800 */
[----:B------:R-:W2:Y:S02]  /*46620*/  LDL.LU R27, [R1+0x31c] ;  /* 0x00031c00011b7983 */ /* 0x000ea40000300800 */
[----:B------:R-:W-:Y:S01]  /*46630*/  IMAD.MOV.U32 R2, RZ, RZ, R12 ;  /* 0x000000ffff027224 */ /* 0x000fe200078e000c */
[----:B------:R-:W-:Y:S01]  /*46640*/  HMMA.16816.F32 R16, R16, R8, R20 ;  /* 0x000000081010723c */ /* 0x000fe20000001814 */
[----:B--2---:R-:W-:Y:S01]  /*46650*/  STL.64 [R1+0x24e8], R26 ;  /* 0x0024e81a01007387 */ /* 0x004fe20000100a00 */
[----:B------:R0:W-:Y:S03]  /*46660*/  STL.64 [R1+0x24e0], R24 ;  /* 0x0024e01801007387 */ /* 0x0001e60000100a00 */
[----:B0-----:R-:W2:Y:S01]  /*46670*/  LDL.LU R24, [R1+0x320] ;  /* 0x0003200001187983 */ /* 0x001ea20000300800 */
[----:B------:R-:W2:Y:S02]  /*46680*/  LDL.LU R25, [R1+0x324] ;  /* 0x0003240001197983 */ /* 0x000ea40000300800 */
[----:B------:R-:W-:Y:S02]  /*46690*/  STL [R1+0x22d8], R2 ;  /* 0x0022d80201007387 */ /* 0x000fe40000100800 */
[----:B------:R-:W2:Y:S01]  /*466a0*/  LDL.LU.64 R22, [R1+0x24f8] ;  /* 0x0024f80001167983 */ /* 0x000ea20000300a00 */
[----:B------:R-:W2:Y:S01]  /*466b0*/  LDL.LU.64 R20, [R1+0x24f0] ;  /* 0x0024f00001147983 */ /* 0x000ea20000300a00 */
[----:B---3--:R-:W-:-:S02]  /*466c0*/  IMAD.MOV.U32 R26, RZ, RZ, R29 ;  /* 0x000000ffff1a7224 */ /* 0x008fc400078e001d */
[----:B------:R-:W-:-:S10]  /*466d0*/  IMAD.MOV.U32 R27, RZ, RZ, R28 ;  /* 0x000000ffff1b7224 */ /* 0x000fd400078e001c */
[----:B------:R-:W-:Y:S01]  /*466e0*/  IMAD.MOV.U32 R28, RZ, RZ, R18 ;  /* 0x000000ffff1c7224 */ /* 0x000fe200078e0012 */
[----:B------:R-:W-:Y:S01]  /*466f0*/  STL [R1+0x330], R16 ;  /* 0x0003301001007387 */ /* 0x000fe20000100800 */
[----:B------:R-:W-:Y:S02]  /*46700*/  IMAD.MOV.U32 R4, RZ, RZ, R19 ;  /* 0x000000ffff047224 */ /* 0x000fe400078e0013 */
[----:B------:R-:W3:Y:S02]  /*46710*/  LDL R18, [R1+0x28] ;  /* 0x0000280001127983 */ /* 0x000ee40000100800 */
[----:B------:R-:W3:Y:S02]  /*46720*/  LDL R19, [R1+0x2c] ;  /* 0x00002c0001137983 */ /* 0x000ee40000100800 */
[----:B----4-:R-:W-:Y:S02]  /*46730*/  IMAD.MOV.U32 R8, RZ, RZ, R14 ;  /* 0x000000ffff087224 */ /* 0x010fe400078e000e */
[----:B------:R-:W-:Y:S01]  /*46740*/  IMAD.MOV.U32 R5, RZ, RZ, R15 ;  /* 0x000000ffff057224 */ /* 0x000fe200078e000f */
        /* <DEDUP_REMOVED lines=8> */
[----:B------:R-:W-:Y:S01]  /*467d0*/  STL.64 [R1+0x24c8], R6 ;  /* 0x0024c80601007387 */ /* 0x000fe20000100a00 */
[----:B------:R0:W-:Y:S04]  /*467e0*/  STL.64 [R1+0x24c0], R4 ;  /* 0x0024c00401007387 */ /* 0x0001e80000100a00 */
[----:B0-----:R-:W4:Y:S01]  /*467f0*/  LDL.LU R4, [R1+0x300] ;  /* 0x0003000001047983 */ /* 0x001f220000300800 */
[----:B------:R-:W4:Y:S02]  /*46800*/  LDL.LU R5, [R1+0x304] ;  /* 0x0003040001057983 */ /* 0x000f240000300800 */
[----:B------:R-:W4:Y:S02]  /*46810*/  LDL.LU R6, [R1+0x308] ;  /* 0x0003080001067983 */ /* 0x000f240000300800 */
[----:B------:R-:W4:Y:S01]  /*46820*/  LDL.LU R7, [R1+0x30c] ;  /* 0x00030c0001077983 */ /* 0x000f220000300800 */
[C---:B--2---:R-:W-:Y:S01]  /*46830*/  HMMA.16816.F32 R24, R20.reuse, R14, R24 ;  /* 0x0000000e1418723c */ /* 0x044fe20000001818 */
[----:B------:R-:W-:Y:S11]  /*46840*/  IMAD.MOV.U32 R9, RZ, RZ, R15 ;  /* 0x000000ffff097224 */ /* 0x000ff600078e000f */
[----:B------:R-:W-:Y:S11]  /*46850*/  @!UPT UIADD3 URZ, URZ, URZ, URZ ;  /* 0x0000003f3f3ff290 */ /* 0x000ff6000fffe03f */
[----:B------:R-:W-:Y:S01]  /*46860*/  STL.64 [R1+0x310], R24 ;  /* 0x0003101801007387 */ /* 0x000fe20000100a00 */
[----:B------:R0:W-:Y:S03]  /*46870*/  STL.64 [R1+0x318], R26 ;  /* 0x0003181a01007387 */ /* 0x0001e60000100a00 */
[----:B0-----:R-:W4:Y:S01]  /*46880*/  LDL.LU.64 R26, [R1+0x24d0] ;  /* 0x0024d000011a7983 */ /* 0x001f220000300a00 */
[----:B------:R-:W-:Y:S02]  /*46890*/  STL.64 [R1+0x2478], R10 ;  /* 0x0024780a01007387 */ /* 0x000fe40000100a00 */
[----:B------:R0:W-:Y:S02]  /*468a0*/  STL.64 [R1+0x2470], R8 ;  /* 0x0024700801007387 */ /* 0x0001e40000100a00 */
[----:B0-----:R-:W2:Y:S01]  /*468b0*/  LDL.LU R8, [R1+0x2c0] ;  /* 0x0002c00001087983 */ /* 0x001ea20000300800 */
[----:B------:R-:W2:Y:S02]  /*468c0*/  LDL.LU R9, [R1+0x2c4] ;  /* 0x0002c40001097983 */ /* 0x000ea40000300800 */
[----:B------:R-:W2:Y:S02]  /*468d0*/  LDL.LU R10, [R1+0x2c8] ;  /* 0x0002c800010a7983 */ /* 0x000ea40000300800 */
[----:B------:R-:W2:Y:S01]  /*468e0*/  LDL.LU R11, [R1+0x2cc] ;  /* 0x0002cc00010b7983 */ /* 0x000ea20000300800 */
[----:B------:R-:W2:Y:S01]  /*468f0*/  LDL R15, [R1+0x13a4] ;  /* 0x0013a400010f7983 */ /* 0x000ea20000100800 */
[----:B------:R-:W-:Y:S01]  /*46900*/  IMAD.MOV.U32 R16, RZ, RZ, R14 ;  /* 0x000000ffff107224 */ /* 0x000fe200078e000e */
[----:B----4-:R-:W-:Y:S01]  /*46910*/  HMMA.16816.F32 R4, R20, R26, R4 ;  /* 0x0000001a1404723c */ /* 0x010fe20000001804 */
[----:B------:R-:W-:-:S02]  /*46920*/  IMAD.MOV.U32 R2, RZ, RZ, R26 ;  /* 0x000000ffff027224 */ /* 0x000fc400078e001a */
[----:B------:R-:W-:Y:S01]  /*46930*/  IMAD.MOV.U32 R0, RZ, RZ, R27 ;  /* 0x000000ffff007224 */ /* 0x000fe200078e001b */
[----:B--2---:R0:W-:Y:S01]  /*46940*/  STL [R1+0x239c], R15 ;  /* 0x00239c0f01007387 */ /* 0x0041e20000100800 */
[----:B------:R-:W2:Y:S03]  /*46950*/  LDL R14, [R1+0x8] ;  /* 0x00000800010e7983 */ /* 0x000ea60000100800 */
[----:B0-----:R-:W2:Y:S11]  /*46960*/  LDL R15, [R1+0xc] ;  /* 0x00000c00010f7983 */ /* 0x001eb60000100800 */
[----:B------:R-:W-:Y:S04]  /*46970*/  @!UPT UIADD3 URZ, URZ, URZ, URZ ;  /* 0x0000003f3f3ff290 */ /* 0x000fe8000fffe03f */
[----:B------:R-:W-:Y:S02]  /*46980*/  STL.64 [R1+0x300], R4 ;  /* 0x0003000401007387 */ /* 0x000fe40000100a00 */
[----:B------:R0:W-:Y:S02]  /*46990*/  STL.64 [R1+0x308], R6 ;  /* 0x0003080601007387 */ /* 0x0001e40000100a00 */
[----:B0-----:R-:W4:Y:S01]  /*469a0*/  LDL.LU.64 R6, [R1+0x24c8] ;  /* 0x0024c80001067983 */ /* 0x001f220000300a00 */
        /* <DEDUP_REMOVED lines=13> */
[----:B------:R-:W2:Y:S01]  /*46a80*/  LDL.LU R6, [R1+0x249c] ;  /* 0x00249c0001067983 */ /* 0x000ea20000300800 */
[----:B------:R-:W2:Y:S03]  /*46a90*/  LDL.LU R7, [R1+0x2498] ;  /* 0x0024980001077983 */ /* 0x000ea60000300800 */
[----:B0-----:R-:W4:Y:S01]  /*46aa0*/  LDL.LU R14, [R1+0x218] ;  /* 0x00021800010e7983 */ /* 0x001f220000300800 */
[----:B------:R-:W4:Y:S01]  /*46ab0*/  LDL.LU R15, [R1+0x21c] ;  /* 0x00021c00010f7983 */ /* 0x000f220000300800 */
[C---:B---3--:R-:W-:Y:S11]  /*46ac0*/  HMMA.16816.F32 R24, R20.reuse, R18, R24 ;  /* 0x000000121418723c */ /* 0x048ff60000001818 */
[----:B------:R-:W-:Y:S11]  /*46ad0*/  @!UPT UIADD3 URZ, URZ, URZ, URZ ;  /* 0x0000003f3f3ff290 */ /* 0x000ff6000fffe03f */
[----:B------:R-:W-:Y:S01]  /*46ae0*/  @!UPT UIADD3 URZ, URZ, URZ, URZ ;  /* 0x0000003f3f3ff290 */ /* 0x000fe2000fffe03f */
[----:B------:R-:W-:Y:S01]  /*46af0*/  STL.64 [R1+0x2e0], R24 ;  /* 0x0002e01801007387 */ /* 0x000fe20000100a00 */
[----:B------:R0:W-:Y:S03]  /*46b00*/  STL.64 [R1+0x2e8], R26 ;  /* 0x0002e81a01007387 */ /* 0x0001e60000100a00 */
[----:B0-----:R-:W2:Y:S01]  /*46b10*/  LDL.LU.64 R26, [R1+0x2490] ;  /* 0x00249000011a7983 */ /* 0x001ea20000300a00 */
[----:B------:R-:W2:Y:S02]  /*46b20*/  LDL.LU.64 R24, [R1+0x2488] ;  /* 0x0024880001187983 */ /* 0x000ea40000300a00 */
[----:B------:R-:W-:Y:S01]  /*46b30*/  STL.64 [R1+0x2430], R18 ;  /* 0x0024301201007387 */ /* 0x000fe20000100a00 */
[C---:B--2---:R-:W-:Y:S11]  /*46b40*/  HMMA.16816.F32 R24, R20.reuse, R6, R24 ;  /* 0x000000061418723c */ /* 0x044ff60000001818 */
[----:B------:R-:W-:Y:S11]  /*46b50*/  @!UPT UIADD3 URZ, URZ, URZ, URZ ;  /* 0x0000003f3f3ff290 */ /* 0x000ff6000fffe03f */
[----:B------:R-:W-:Y:S01]  /*46b60*/  @!UPT UIADD3 URZ, URZ, URZ, URZ ;  /* 0x0000003f3f3ff290 */ /* 0x000fe2000fffe03f */
[----:B------:R-:W-:Y:S01]  /*46b70*/  STL.64 [R1+0x4a0], R24 ;  /* 0x0004a01801007387 */ /* 0x000fe20000100a00 */
[----:B------:R0:W-:Y:S03]  /*46b80*/  STL.64 [R1+0x4a8], R26 ;  /* 0x0004a81a01007387 */ /* 0x0001e60000100a00 */
[----:B0-----:R-:W2:Y:S01]  /*46b90*/  LDL.LU.64 R26, [R1+0x2480] ;  /* 0x00248000011a7983 */ /* 0x001ea20000300a00 */
[----:B------:R-:W-:Y:S02]  /*46ba0*/  STL.64 [R1+0x2428], R6 ;  /* 0x0024280601007387 */ /* 0x000fe40000100a00 */
[----:B------:R-:W-:Y:S01]  /*46bb0*/  STL [R1+0x2420], R4 ;  /* 0x0024200401007387 */ /* 0x000fe20000100800 */
[C---:B--2---:R-:W-:Y:S11]  /*46bc0*/  HMMA.16816.F32 R8, R20.reuse, R26, R8 ;  /* 0x0000001a1408723c */ /* 0x044ff60000001808 */
[----:B------:R-:W-:Y:S11]  /*46bd0*/  @!UPT UIADD3 URZ, URZ, URZ, URZ ;  /* 0x0000003f3f3ff290 */ /* 0x000ff6000fffe03f */
[----:B------:R-:W-:Y:S01]  /*46be0*/  @!UPT UIADD3 URZ, URZ, URZ, URZ ;  /* 0x0000003f3f3ff290 */ /* 0x000fe2000fffe03f */
[----:B------:R-:W-:Y:S01]  /*46bf0*/  STL.64 [R1+0x530], R8 ;  /* 0x0005300801007387 */ /* 0x000fe20000100a00 */
[----:B------:R0:W-:Y:S03]  /*46c00*/  STL.64 [R1+0x538], R10 ;  /* 0x0005380a01007387 */ /* 0x0001e60000100a00 */
[----:B0-----:R-:W4:Y:S01]  /*46c10*/  LDL.LU.64 R10, [R1+0x2478] ;  /* 0x00247800010a7983 */ /* 0x001f220000300a00 */
[----:B------:R-:W2:Y:S02]  /*46c20*/  LDL.LU.64 R8, [R1+0x2470] ;  /* 0x0024700001087983 */ /* 0x000ea40000300a00 */
[----:B------:R-:W-:Y:S02]  /*46c30*/  IMAD.MOV.U32 R4, RZ, RZ, R26 ;  /* 0x000000ffff047224 */ /* 0x000fe400078e001a */
[----:B------:R-:W-:Y:S02]  /*46c40*/  IMAD.MOV.U32 R3, RZ, RZ, R27 ;  /* 0x000000ffff037224 */ /* 0x000fe400078e001b */
[----:B------:R-:W3:Y:S01]  /*46c50*/  LDL.LU.64 R26, [R1+0x2468] ;  /* 0x00246800011a7983 */ /* 0x000ee20000300a00 */
[----:B------:R-:W3:Y:S01]  /*46c60*/  LDL.LU.64 R24, [R1+0x2460] ;  /* 0x0024600001187983 */ /* 0x000ee20000300a00 */
[----:B----4-:R-:W-:Y:S02]  /*46c70*/  HMMA.16816.F32 R20, R20, R10, R12 ;  /* 0x0000000a1414723c */ /* 0x010fe4000000180c */
[----:B------:R-:W4:Y:S11]  /*46c80*/  LDL.LU R12, [R1+0x160] ;  /* 0x00016000010c7983 */ /* 0x000f360000300800 */
[----:B------:R-:W-:Y:S10]  /*46c90*/  @!UPT UIADD3 URZ, URZ, URZ, URZ ;  /* 0x0000003f3f3ff290 */ /* 0x000ff4000fffe03f */
[----:B------:R-:W-:Y:S01]  /*46ca0*/  STL.64 [R1+0x520], R20 ;  /* 0x0005201401007387 */ /* 0x000fe20000100a00 */
[----:B------:R0:W-:Y:S02]  /*46cb0*/  STL.64 [R1+0x528], R22 ;  /* 0x0005281601007387 */ /* 0x0001e40000100a00 */
[----:B------:R-:W4:Y:S02]  /*46cc0*/  LDL.LU R13, [R1+0x164] ;  /* 0x00016400010d7983 */ /* 0x000f240000300800 */
[----:B------:R-:W2:Y:S01]  /*46cd0*/  LDL.LU R14, [R1+0x168] ;  /* 0x00016800010e7983 */ /* 0x000ea20000300800 */
[----:B------:R-:W2:Y:S04]  /*46ce0*/  LDL.LU R15, [R1+0x16c] ;  /* 0x00016c00010f7983 */ /* 0x000ea80000300800 */
[----:B--2---:R-:W-:Y:S01]  /*46cf0*/  STL.64 [R1+0x2448], R14 ;  /* 0x0024480e01007387 */ /* 0x004fe20000100a00 */
[----:B----4-:R-:W-:Y:S02]  /*46d00*/  STL.64 [R1+0x2440], R12 ;  /* 0x0024400c01007387 */ /* 0x010fe40000100a00 */
[----:B------:R-:W-:Y:S02]  /*46d10*/  STL.64 [R1+0x2400], R10 ;  /* 0x0024000a01007387 */ /* 0x000fe40000100a00 */
[----:B0-----:R-:W2:Y:S02]  /*46d20*/  LDL R23, [R1+0x13a0] ;  /* 0x0013a00001177983 */ /* 0x001ea40000100800 */
[----:B--2---:R0:W-:Y:S01]  /*46d30*/  STL [R1+0x2398], R23 ;  /* 0x0023981701007387 */ /* 0x0041e20000100800 */
[----:B------:R-:W2:Y:S02]  /*46d40*/  LDL.LU R20, [R1+0x200] ;  /* 0x0002000001147983 */ /* 0x000ea40000300800 */
[----:B------:R-:W2:Y:S02]  /*46d50*/  LDL.LU R21, [R1+0x204] ;  /* 0x0002040001157983 */ /* 0x000ea40000300800 */
[----:B------:R-:W4:Y:S01]  /*46d60*/  LDL.LU R22, [R1+0x208] ;  /* 0x0002080001167983 */ /* 0x000f220000300800 */
[----:B0-----:R-:W4:Y:S01]  /*46d70*/  LDL.LU R23, [R1+0x20c] ;  /* 0x00020c0001177983 */ /* 0x001f220000300800 */
[----:B------:R-:W-:-:S02]  /*46d80*/  IMAD.MOV.U32 R14, RZ, RZ, R16 ;  /* 0x000000ffff0e7224 */ /* 0x000fc400078e0010 */
[----:B------:R-:W-:Y:S01]  /*46d90*/  IMAD.MOV.U32 R29, RZ, RZ, R17 ;  /* 0x000000ffff1d7224 */ /* 0x000fe200078e0011 */
[----:B----4-:R-:W-:Y:S01]  /*46da0*/  STL.64 [R1+0x23a8], R22 ;  /* 0x0023a81601007387 */ /* 0x010fe20000100a00 */
[----:B--2---:R0:W-:Y:S03]  /*46db0*/  STL.64 [R1+0x23a0], R20 ;  /* 0x0023a01401007387 */ /* 0x0041e60000100a00 */
[----:B0-----:R-:W2:Y:S01]  /*46dc0*/  LDL.LU R20, [R1+0xd0] ;  /* 0x0000d00001147983 */ /* 0x001ea20000300800 */
[----:B------:R-:W2:Y:S02]  /*46dd0*/  LDL.LU R21, [R1+0xd4] ;  /* 0x0000d40001157983 */ /* 0x000ea40000300800 */
[----:B------:R-:W4:Y:S02]  /*46de0*/  LDL.LU R22, [R1+0xd8] ;  /* 0x0000d80001167983 */ /* 0x000f240000300800 */
[----:B------:R-:W4:Y:S01]  /*46df0*/  LDL.LU R23, [R1+0xdc] ;  /* 0x0000dc0001177983 */ /* 0x000f220000300800 */
[----:B------:R-:W2:Y:S01]  /*46e00*/  LDL.LU R16, [R1+0x150] ;  /* 0x0001500001107983 */ /* 0x000ea20000300800 */
[----:B------:R-:W2:Y:S02]  /*46e10*/  LDL.LU R17, [R1+0x154] ;  /* 0x0001540001117983 */ /* 0x000ea40000300800 */
[----:B------:R-:W2:Y:S02]  /*46e20*/  LDL.LU R18, [R1+0x158] ;  /* 0x0001580001127983 */ /* 0x000ea40000300800 */
[----:B------:R-:W2:Y:S02]  /*46e30*/  LDL.LU R19, [R1+0x15c] ;  /* 0x00015c0001137983 */ /* 0x000ea40000300800 */
[----:B------:R-:W-:-:S02]  /*46e40*/  IMAD.MOV.U32 R10, RZ, RZ, R4 ;  /* 0x000000ffff0a7224 */ /* 0x000fc400078e0004 */
[----:B------:R-:W-:Y:S02]  /*46e50*/  IMAD.MOV.U32 R11, RZ, RZ, R3 ;  /* 0x000000ffff0b7224 */ /* 0x000fe400078e0003 */
[----:B------:R-:W-:Y:S02]  /*46e60*/  IMAD.MOV.U32 R6, RZ, RZ, R8 ;  /* 0x000000ffff067224 */ /* 0x000fe400078e0008 */
[----:B------:R-:W-:Y:S01]  /*46e70*/  IMAD.MOV.U32 R15, RZ, RZ, R9 ;  /* 0x000000ffff0f7224 */ /* 0x000fe200078e0009 */
[----:B--2---:R-:W-:Y:S01]  /*46e80*/  STL.64 [R1+0x2458], R18 ;  /* 0x0024581201007387 */ /* 0x004fe20000100a00 */
[----:B------:R0:W-:Y:S03]  /*46e90*/  STL.64 [R1+0x2450], R16 ;  /* 0x0024501001007387 */ /* 0x0001e60000100a00 */
[----:B0-----:R-:W3:Y:S01]  /*46ea0*/  LDL.LU R16, [R1+0x170] ;  /* 0x0001700001107983 */ /* 0x001ee20000300800 */
[----:B------:R-:W3:Y:S02]  /*46eb0*/  LDL.LU R17, [R1+0x174] ;  /* 0x0001740001117983 */ /* 0x000ee40000300800 */
[----:B------:R-:W3:Y:S02]  /*46ec0*/  LDL.LU R18, [R1+0x178] ;  /* 0x0001780001127983 */ /* 0x000ee40000300800 */
[----:B------:R-:W3:Y:S01]  /*46ed0*/  LDL.LU R19, [R1+0x17c] ;  /* 0x00017c0001137983 */ /* 0x000ee20000300800 */
[----:B------:R0:W-:Y:S01]  /*46ee0*/  STL.64 [R1+0x2418], R10 ;  /* 0x0024180a01007387 */ /* 0x0001e20000100a00 */
[----:B------:R-:W2:Y:S02]  /*46ef0*/  LDL.LU R8, [R1+0x180] ;  /* 0x0001800001087983 */ /* 0x000ea40000300800 */
[----:B------:R-:W2:Y:S01]  /*46f00*/  LDL.LU R9, [R1+0x184] ;  /* 0x0001840001097983 */ /* 0x000ea20000300800 */
[----:B0-----:R-:W2:Y:S01]  /*46f10*/  LDL.LU R10, [R1+0x188] ;  /* 0x00018800010a7983 */ /* 0x001ea20000300800 */
[----:B------:R-:W2:Y:S02]  /*46f20*/  LDL.LU R11, [R1+0x18c] ;  /* 0x00018c00010b7983 */ /* 0x000ea40000300800 */
[----:B------:R-:W-:-:S02]  /*46f30*/  IMAD.MOV.U32 R7, RZ, RZ, R5 ;  /* 0x000000ffff077224 */ /* 0x000fc400078e0005 */
[----:B----4-:R-:W-:Y:S01]  /*46f40*/  STL.64 [R1+0x23b8], R22 ;  /* 0x0023b81601007387 */ /* 0x010fe20000100a00 */
[----:B------:R-:W-:Y:S01]  /*46f50*/  STL.64 [R1+0x23b0], R20 ;  /* 0x0023b01401007387 */ /* 0x000fe20000100a00 */
[----:B------:R-:W4:Y:S01]  /*46f60*/  LDL.LU R4, [R1+0x140] ;  /* 0x0001400001047983 */ /* 0x000f220000300800 */
[C---:B---3--:R-:W-:Y:S08]  /*46f70*/  HMMA.16816.F32 R12, R24.reuse, R14, R16 ;  /* 0x0000000e180c723c */ /* 0x048ff00000001810 */
[----:B--2---:R-:W-:Y:S11]  /*46f80*/  HMMA.16816.F32 R8, R24, R6, R8 ;  /* 0x000000061808723c */ /* 0x004ff60000001808 */
[----:B------:R-:W-:Y:S11]  /*46f90*/  @!UPT UIADD3 URZ, URZ, URZ, URZ ;  /* 0x0000003f3f3ff290 */ /* 0x000ff6000fffe03f */
[----:B------:R-:W-:Y:S01]  /*46fa0*/  @!UPT UIADD3 URZ, URZ, URZ, URZ ;  /* 0x0000003f3f3ff290 */ /* 0x000fe2000fffe03f */
[----:B------:R0:W-:Y:S01]  /*46fb0*/  STL.64 [R1+0x570], R8 ;  /* 0x0005700801007387 */ /* 0x0001e20000100a00 */
[----:B------:R1:W-:Y:S02]  /*46fc0*/  STL.64 [R1+0x578], R10 ;  /* 0x0005780a01007387 */ /* 0x0003e40000100a00 */
[----:B------:R-:W4:Y:S02]  /*46fd0*/  LDL.LU R5, [R1+0x144] ;  /* 0x0001440001057983 */ /* 0x000f240000300800 */
[----:B------:R-:W4:Y:S01]  /*46fe0*/  LDL.LU R6, [R1+0x148] ;  /* 0x0001480001067983 */ /* 0x000f220000300800 */
[----:B------:R-:W4:Y:S04]  /*46ff0*/  LDL.LU R7, [R1+0x14c] ;  /* 0x00014c0001077983 */ /* 0x000f280000300800 */
[----:B0-----:R-:W2:Y:S01]  /*47000*/  LDL.LU R8, [R1+0x130] ;  /* 0x0001300001087983 */ /* 0x001ea20000300800 */
[----:B------:R-:W2:Y:S02]  /*47010*/  LDL.LU R9, [R1+0x134] ;  /* 0x0001340001097983 */ /* 0x000ea40000300800 */
[----:B-1----:R-:W2:Y:S02]  /*47020*/  LDL.LU R10, [R1+0x138] ;  /* 0x00013800010a7983 */ /* 0x002ea40000300800 */
[----:B------:R-:W2:Y:S01]  /*47030*/  LDL.LU R11, [R1+0x13c] ;  /* 0x00013c00010b7983 */ /* 0x000ea20000300800 */
[----:B------:R-:W3:Y:S01]  /*47040*/  LDL.LU.64 R18, [R1+0x2458] ;  /* 0x0024580001127983 */ /* 0x000ee20000300a00 */
[----:B------:R-:W3:Y:S02]  /*47050*/  LDL.LU.64 R16, [R1+0x2450] ;  /* 0x0024500001107983 */ /* 0x000ee40000300a00 */
[----:B------:R-:W-:Y:S02]  /*47060*/  STL.64 [R1+0x560], R12 ;  /* 0x0005600c01007387 */ /* 0x000fe40000100a00 */
[----:B------:R0:W-:Y:S02]  /*47070*/  STL.64 [R1+0x568], R14 ;  /* 0x0005680e01007387 */ /* 0x0001e40000100a00 */
[----:B0-----:R-:W2:Y:S01]  /*47080*/  LDL.LU.64 R14, [R1+0x2448] ;  /* 0x00244800010e7983 */ /* 0x001ea20000300a00 */
        /* <DEDUP_REMOVED lines=8> */
[----:B0-----:R-:W3:Y:S01]  /*47110*/  LDL.LU.64 R14, [R1+0x2438] ;  /* 0x00243800010e7983 */ /* 0x001ee20000300a00 */
[----:B------:R0:W-:Y:S03]  /*47120*/  STL.64 [R1+0x23c8], R22 ;  /* 0x0023c81601007387 */ /* 0x0001e60000100a00 */
[----:B0-----:R-:W2:Y:S04]  /*47130*/  LDL.64 R22, [R1+0x38] ;  /* 0x0000380001167983 */ /* 0x001ea80000100a00 */
[----:B--2---:R0:W-:Y:S04]  /*47140*/  STL.64 [R1+0x23e0], R22 ;  /* 0x0023e01601007387 */ /* 0x0041e80000100a00 */
[----:B0-----:R-:W2:Y:S01]  /*47150*/  LDL.64 R22, [R1+0x48] ;  /* 0x0000480001167983 */ /* 0x001ea20000100a00 */
[C---:B---3--:R-:W-:Y:S03]  /*47160*/  HMMA.16816.F32 R16, R24.reuse, R14, R16 ;  /* 0x0000000e1810723c */ /* 0x048fe60000001810 */
        /* <DEDUP_REMOVED lines=9> */
[----:B------:R-:W2:Y:S02]  /*47200*/  LDL.LU R22, [R1+0x128] ;  /* 0x0001280001167983 */ /* 0x000ea40000300800 */
[----:B------:R-:W2:Y:S03]  /*47210*/  LDL.LU R23, [R1+0x12c] ;  /* 0x00012c0001177983 */ /* 0x000ea60000300800 */
[----:B------:R-:W-:Y:S01]  /*47220*/  STL.64 [R1+0x540], R16 ;  /* 0x0005401001007387 */ /* 0x000fe20000100a00 */
[----:B------:R0:W-:Y:S03]  /*47230*/  STL.64 [R1+0x548], R18 ;  /* 0x0005481201007387 */ /* 0x0001e60000100a00 */
[----:B0-----:R-:W4:Y:S01]  /*47240*/  LDL.LU.64 R18, [R1+0x2430] ;  /* 0x0024300001127983 */ /* 0x001f220000300a00 */
[----:B------:R0:W-:Y:S02]  /*47250*/  STL.64 [R1+0x23c0], R14 ;  /* 0x0023c00e01007387 */ /* 0x0001e40000100a00 */
[----:B------:R-:W3:Y:S02]  /*47260*/  LDL.LU R12, [R1+0xe0] ;  /* 0x0000e000010c7983 */ /* 0x000ee40000300800 */
[----:B------:R-:W3:Y:S01]  /*47270*/  LDL.LU R13, [R1+0xe4] ;  /* 0x0000e400010d7983 */ /* 0x000ee20000300800 */
[----:B0-----:R-:W2:Y:S01]  /*47280*/  LDL.LU R14, [R1+0xe8] ;  /* 0x0000e800010e7983 */ /* 0x001ea20000300800 */
[----:B------:R-:W2:Y:S01]  /*47290*/  LDL.LU R15, [R1+0xec] ;  /* 0x0000ec00010f7983 */ /* 0x000ea20000300800 */
[C---:B----4-:R-:W-:Y:S02]  /*472a0*/  HMMA.16816.F32 R4, R24.reuse, R18, R4 ;  /* 0x000000121804723c */ /* 0x050fe40000001804 */
[----:B--2---:R-:W-:Y:S01]  /*472b0*/  STL.64 [R1+0x23d8], R14 ;  /* 0x0023d80e01007387 */ /* 0x004fe20000100a00 */
[----:B---3--:R0:W-:Y:S03]  /*472c0*/  STL.64 [R1+0x23d0], R12 ;  /* 0x0023d00c01007387 */ /* 0x0081e60000100a00 */
        /* <DEDUP_REMOVED lines=8> */
[----:B------:R-:W4:Y:S01]  /*47350*/  LDL.LU R4, [R1+0x2420] ;  /* 0x0024200001047983 */ /* 0x000f220000300800 */
        /* <DEDUP_REMOVED lines=14> */
[----:B------:R-:W3:Y:S01]  /*47440*/  LDL.LU.64 R22, [R1+0x23f8] ;  /* 0x0023f80001167983 */ /* 0x000ee20000300a00 */
[----:B------:R-:W-:Y:S02]  /*47450*/  IMAD.MOV.U32 R3, RZ, RZ, R10 ;  /* 0x000000ffff037224 */ /* 0x000fe400078e000a */
[----:B------:R-:W-:Y:S11]  /*47460*/  IMAD.MOV.U32 R2, RZ, RZ, R11 ;  /* 0x000000ffff027224 */ /* 0x000ff600078e000b */
[----:B------:R-:W-:Y:S07]  /*47470*/  @!UPT UIADD3 URZ, URZ, URZ, URZ ;  /* 0x0000003f3f3ff290 */ /* 0x000fee000fffe03f */
[----:B------:R0:W-:Y:S01]  /*47480*/  STL.64 [R1+0x120], R24 ;  /* 0x0001201801007387 */ /* 0x0001e20000100a00 */
[----:B------:R1:W-:Y:S02]  /*47490*/  STL.64 [R1+0x128], R26 ;  /* 0x0001281a01007387 */ /* 0x0003e40000100a00 */
[----:B------:R-:W2:Y:S02]  /*474a0*/  LDL.LU.64 R10, [R1+0x23f0] ;  /* 0x0023f000010a7983 */ /* 0x000ea40000300a00 */
[----:B------:R-:W2:Y:S01]  /*474b0*/  LDL.LU.64 R8, [R1+0x23e8] ;  /* 0x0023e80001087983 */ /* 0x000ea20000300a00 */
[----:B0-----:R-:W2:Y:S01]  /*474c0*/  LDL.LU R24, [R1+0x100] ;  /* 0x0001000001187983 */ /* 0x001ea20000300800 */
[----:B------:R-:W2:Y:S02]  /*474d0*/  LDL.LU R25, [R1+0x104] ;  /* 0x0001040001197983 */ /* 0x000ea40000300800 */
[----:B-1----:R-:W2:Y:S02]  /*474e0*/  LDL.LU R26, [R1+0x108] ;  /* 0x00010800011a7983 */ /* 0x002ea40000300800 */
[----:B------:R-:W2:Y:S02]  /*474f0*/  LDL.LU R27, [R1+0x10c] ;  /* 0x00010c00011b7983 */ /* 0x000ea40000300800 */
[----:B---3--:R-:W-:Y:S01]  /*47500*/  IMAD.MOV.U32 R5, RZ, RZ, R23 ;  /* 0x000000ffff057224 */ /* 0x008fe200078e0017 */
[C---:B--2---:R-:W-:Y:S11]  /*47510*/  HMMA.16816.F32 R24, R8.reuse, R22, R24 ;  /* 0x000000160818723c */ /* 0x044ff60000001818 */
[----:B------:R-:W-:Y:S11]  /*47520*/  @!UPT UIADD3 URZ, URZ, URZ, URZ ;  /* 0x0000003f3f3ff290 */ /* 0x000ff6000fffe03f */
[----:B------:R-:W-:Y:S01]  /*47530*/  @!UPT UIADD3 URZ, URZ, URZ, URZ ;  /* 0x0000003f3f3ff290 */ /* 0x000fe2000fffe03f */
[----:B------:R0:W-:Y:S01]  /*47540*/  STL.64 [R1+0x140], R24 ;  /* 0x0001401801007387 */ /* 0x0001e20000100a00 */
[----:B------:R-:W-:Y:S02]  /*47550*/  STL.64 [R1+0x148], R26 ;  /* 0x0001481a01007387 */ /* 0x000fe40000100a00 */
[----:B0-----:R-:W-:Y:S02]  /*47560*/  IMAD.MOV.U32 R24, RZ, RZ, R22 ;  /* 0x000000ffff187224 */ /* 0x001fe400078e0016 */
[----:B------:R-:W2:Y:S02]  /*47570*/  LDL.LU.64 R22, [R1+0x23e0] ;  /* 0x0023e00001167983 */ /* 0x000ea40000300a00 */
        /* <DEDUP_REMOVED lines=10> */
[----:B------:R-:W2:Y:S11]  /*47620*/  LDL.LU.64 R14, [R1+0x23c0] ;  /* 0x0023c000010e7983 */ /* 0x000eb60000300a00 */
[----:B------:R-:W-:Y:S11]  /*47630*/  @!UPT UIADD3 URZ, URZ, URZ, URZ ;  /* 0x0000003f3f3ff290 */ /* 0x000ff6000fffe03f */
[----:B------:R-:W-:Y:S01]  /*47640*/  STL.64 [R1+0x510], R20 ;  /* 0x0005101401007387 */ /* 0x000fe20000100a00 */
[----:B------:R0:W-:Y:S03]  /*47650*/  STL.64 [R1+0x518], R22 ;  /* 0x0005181601007387 */ /* 0x0001e60000100a00 */
[----:B0-----:R-:W2:Y:S01]  /*47660*/  LDL.LU.64 R22, [R1+0x23b8] ;  /* 0x0023b80001167983 */ /* 0x001ea20000300a00 */
[----:B------:R-:W2:Y:S02]  /*47670*/  LDL.LU.64 R20, [R1+0x23b0] ;  /* 0x0023b00001147983 */ /* 0x000ea40000300a00 */
[C---:B--2---:R-:W-:Y:S01]  /*47680*/  HMMA.16816.F32 R12, R8.reuse, R14, R20 ;  /* 0x0000000e080c723c */ /* 0x044fe20000001814 */
[----:B------:R-:W2:Y:S01]  /*47690*/  LDL.LU.64 R22, [R1+0x23a8] ;  /* 0x0023a80001167983 */ /* 0x000ea20000300a00 */
[----:B------:R-:W2:Y:S11]  /*476a0*/  LDL.LU.64 R20, [R1+0x23a0] ;  /* 0x0023a00001147983 */ /* 0x000eb60000300a00 */
[----:B------:R-:W-:Y:S10]  /*476b0*/  @!UPT UIADD3 URZ, URZ, URZ, URZ ;  /* 0x0000003f3f3ff290 */ /* 0x000ff4000fffe03f */
[----:B------:R-:W-:Y:S01]  /*476c0*/  STL.64 [R1+0x500], R12 ;  /* 0x0005000c01007387 */ /* 0x000fe20000100a00 */
[----:B------:R0:W-:Y:S03]  /*476d0*/  STL.64 [R1+0x508], R14 ;  /* 0x0005080e01007387 */ /* 0x0001e60000100a00 */
[----:B0-----:R-:W3:Y:S04]  /*476e0*/  LDL.LU R15, [R1+0x239c] ;  /* 0x00239c00010f7983 */ /* 0x001ee80000300800 */
[----:B---3--:R-:W0:Y:S01]  /*476f0*/  LDSM.16.MT88.4 R12, [R15+0x15080] ;  /* 0x015080000f0c783b */ /* 0x008e220000004200 */
[C---:B--2---:R-:W-:Y:S03]  /*47700*/  HMMA.16816.F32 R16, R8.reuse, R18, R20 ;  /* 0x000000120810723c */ /* 0x044fe60000001814 */
[----:B0-----:R-:W-:Y:S01]  /*47710*/  STL.64 [R1+0x2388], R14 ;  /* 0x0023880e01007387 */ /* 0x001fe20000100a00 */
[----:B------:R0:W-:Y:S03]  /*47720*/  STL.64 [R1+0x2380], R12 ;  /* 0x0023800c01007387 */ /* 0x0001e60000100a00 */
[----:B0-----:R-:W2:Y:S01]  /*47730*/  LDL.LU R12, [R1+0x2b0] ;  /* 0x0002b000010c7983 */ /* 0x001ea20000300800 */
[----:B------:R-:W2:Y:S02]  /*47740*/  LDL.LU R13, [R1+0x2b4] ;  /* 0x0002b400010d7983 */ /* 0x000ea40000300800 */
[----:B------:R-:W2:Y:S02]  /*47750*/  LDL.LU R14, [R1+0x2b8] ;  /* 0x0002b800010e7983 */ /* 0x000ea40000300800 */
[----:B------:R-:W2:Y:S01]  /*47760*/  LDL.LU R15, [R1+0x2bc] ;  /* 0x0002bc00010f7983 */ /* 0x000ea20000300800 */
[----:B------:R-:W3:Y:S10]  /*47770*/  LDL.LU R23, [R1+0x2398] ;  /* 0x0023980001177983 */ /* 0x000ef40000300800 */
[----:B------:R-:W-:Y:S02]  /*47780*/  STL.64 [R1+0x4f0], R16 ;  /* 0x0004f01001007387 */ /* 0x000fe40000100a00 */
[----:B------:R-:W-:Y:S02]  /*47790*/  STL.64 [R1+0x4f8], R18 ;  /* 0x0004f81201007387 */ /* 0x000fe40000100a00 */
[----:B---3--:R-:W0:Y:S01]  /*477a0*/  LDSM.16.MT88.4 R16, [R23+0x15000] ;  /* 0x015000001710783b */ /* 0x008e220000004200 */
[----:B--2---:R-:W-:Y:S01]  /*477b0*/  HMMA.16816.F32 R12, R8, R6, R12 ;  /* 0x00000006080c723c */ /* 0x004fe2000000180c */
[----:B------:R-:W1:Y:S02]  /*477c0*/  LDSM.16.MT88.4 R20, [R23+0x15080] ;  /* 0x015080001714783b */ /* 0x000e640000004200 */
[----:B0-----:R0:W-:Y:S02]  /*477d0*/  STL.64 [R1+0x22e8], R18 ;  /* 0x0022e81201007387 */ /* 0x0011e40000100a00 */
[----:B------:R-:W-:Y:S02]  /*477e0*/  STL.64 [R1+0x22e0], R16 ;  /* 0x0022e01001007387 */ /* 0x000fe40000100a00 */
[----:B0-----:R-:W2:Y:S01]  /*477f0*/  LDL.LU.64 R18, [R1+0x78] ;  /* 0x0000780001127983 */ /* 0x001ea20000300a00 */
[----:B------:R0:W-:Y:S02]  /*47800*/  STL.64 [R1+0x2318], R6 ;  /* 0x0023180601007387 */ /* 0x0001e40000100a00 */
[----:B----4-:R-:W-:Y:S11]  /*47810*/  STL [R1+0x2310], R4 ;  /* 0x0023100401007387 */ /* 0x010ff60000100800 */
[----:B------:R-:W-:Y:S02]  /*47820*/  @!UPT UIADD3 URZ, URZ, URZ, URZ ;  /* 0x0000003f3f3ff290 */ /* 0x000fe4000fffe03f */
[----:B------:R-:W-:Y:S01]  /*47830*/  STL.64 [R1+0x4e0], R12 ;  /* 0x0004e00c01007387 */ /* 0x000fe20000100a00 */
[----:B------:R-:W-:Y:S04]  /*47840*/  STL.64 [R1+0x4e8], R14 ;  /* 0x0004e80e01007387 */ /* 0x000fe80000100a00 */
[----:B0-----:R-:W3:Y:S04]  /*47850*/  LDL.64 R6, [R1+0x28] ;  /* 0x0000280001067983 */ /* 0x001ee80000100a00 */
[----:B---3--:R-:W-:Y:S01]  /*47860*/  STL.64 [R1+0x2330], R6 ;  /* 0x0023300601007387 */ /* 0x008fe20000100a00 */
[----:B-1----:R-:W-:Y:S02]  /*47870*/  STL.64 [R1+0x2270], R22 ;  /* 0x0022701601007387 */ /* 0x002fe40000100a00 */
[----:B------:R0:W-:Y:S02]  /*47880*/  STL.64 [R1+0x2268], R20 ;  /* 0x0022681401007387 */ /* 0x0001e40000100a00 */
[----:B0-----:R-:W3:Y:S01]  /*47890*/  LDL.LU R20, [R1+0x350] ;  /* 0x0003500001147983 */ /* 0x001ee20000300800 */
[----:B------:R-:W3:Y:S02]  /*478a0*/  LDL.LU R21, [R1+0x354] ;  /* 0x0003540001157983 */ /* 0x000ee40000300800 */
[----:B------:R-:W4:Y:S02]  /*478b0*/  LDL.LU R22, [R1+0x358] ;  /* 0x0003580001167983 */ /* 0x000f240000300800 */
[----:B------:R-:W4:Y:S01]  /*478c0*/  LDL.LU R23, [R1+0x35c] ;  /* 0x00035c0001177983 */ /* 0x000f220000300800 */
[----:B------:R-:W2:Y:S04]  /*478d0*/  LDL.64 R6, [R1+0x8] ;  /* 0x0000080001067983 */ /* 0x000ea80000100a00 */
[----:B--2---:R0:W-:Y:S04]  /*478e0*/  STL.64 [R1+0x2338], R6 ;  /* 0x0023380601007387 */ /* 0x0041e80000100a00 */
[----:B0-----:R-:W2:Y:S04]  /*478f0*/  LDL.64 R6, [R1+0x18] ;  /* 0x0000180001067983 */ /* 0x001ea80000100a00 */
[----:B--2---:R-:W-:Y:S01]  /*47900*/  STL.64 [R1+0x2350], R6 ;  /* 0x0023500601007387 */ /* 0x004fe20000100a00 */
[----:B----4-:R-:W-:Y:S02]  /*47910*/  STL.64 [R1+0x22f8], R22 ;  /* 0x0022f81601007387 */ /* 0x010fe40000100a00 */
[----:B---3--:R0:W-:Y:S02]  /*47920*/  STL.64 [R1+0x22f0], R20 ;  /* 0x0022f01401007387 */ /* 0x0081e40000100a00 */
[----:B0-----:R-:W2:Y:S01]  /*47930*/  LDL.LU R20, [R1+0x3f0] ;  /* 0x0003f00001147983 */ /* 0x001ea20000300800 */
[----:B------:R-:W2:Y:S02]  /*47940*/  LDL.LU R21, [R1+0x3f4] ;  /* 0x0003f40001157983 */ /* 0x000ea40000300800 */
[----:B------:R-:W3:Y:S02]  /*47950*/  LDL.LU R22, [R1+0x3f8] ;  /* 0x0003f80001167983 */ /* 0x000ee40000300800 */
[----:B------:R-:W3:Y:S02]  /*47960*/  LDL.LU R23, [R1+0x3fc] ;  /* 0x0003fc0001177983 */ /* 0x000ee40000300800 */
[----:B------:R-:W-:-:S02]  /*47970*/  IMAD.MOV.U32 R6, RZ, RZ, R25 ;  /* 0x000000ffff067224 */ /* 0x000fc400078e0019 */
[----:B------:R-:W-:Y:S02]  /*47980*/  IMAD.MOV.U32 R7, RZ, RZ, R0 ;  /* 0x000000ffff077224 */ /* 0x000fe400078e0000 */
[----:B------:R-:W4:Y:S03]  /*47990*/  LDL R0, [R1+0x139c] ;  /* 0x00139c0001007983 */ /* 0x000f260000100800 */
[----:B------:R-:W-:Y:S01]  /*479a0*/  STL.64 [R1+0x2368], R6 ;  /* 0x0023680601007387 */ /* 0x000fe20000100a00 */
[----:B---3--:R-:W-:Y:S01]  /*479b0*/  STL.64 [R1+0x2308], R22 ;  /* 0x0023081601007387 */ /* 0x008fe20000100a00 */
[----:B--2---:R0:W-:Y:S03]  /*479c0*/  STL.64 [R1+0x2300], R20 ;  /* 0x0023001401007387 */ /* 0x0041e60000100a00 */
        /* <DEDUP_REMOVED lines=10> */
[----:B------:R0:W-:Y:S01]  /*47a70*/  STL.64 [R1+0x2390], R6 ;  /* 0x0023900601007387 */ /* 0x0001e20000100a00 */
[----:B------:R-:W4:Y:S02]  /*47a80*/  LDL.LU R4, [R1+0x3d0] ;  /* 0x0003d00001047983 */ /* 0x000f240000300800 */
[----:B------:R-:W4:Y:S01]  /*47a90*/  LDL.LU R5, [R1+0x3d4] ;  /* 0x0003d40001057983 */ /* 0x000f220000300800 */
[----:B0-----:R-:W4:Y:S01]  /*47aa0*/  LDL.LU R6, [R1+0x3d8] ;  /* 0x0003d80001067983 */ /* 0x001f220000300800 */
[----:B------:R-:W4:Y:S03]  /*47ab0*/  LDL.LU R7, [R1+0x3dc] ;  /* 0x0003dc0001077983 */ /* 0x000f260000300800 */
        /* <DEDUP_REMOVED lines=11> */
[----:B------:R-:W3:Y:S01]  /*47b70*/  LDL.LU R23, [R1+0x43c] ;  /* 0x00043c0001177983 */ /* 0x000ee20000300800 */
[----:B----4-:R-:W-:Y:S01]  /*47b80*/  HMMA.16816.F32 R24, R8, R18, R24 ;  /* 0x000000120818723c */ /* 0x010fe20000001818 */
[----:B---3--:R-:W-:Y:S01]  /*47b90*/  STL.64 [R1+0x2360], R22 ;  /* 0x0023601601007387 */ /* 0x008fe20000100a00 */
[----:B--2---:R0:W-:Y:S03]  /*47ba0*/  STL.64 [R1+0x2358], R20 ;  /* 0x0023581401007387 */ /* 0x0041e60000100a00 */
[----:B0-----:R-:W2:Y:S01]  /*47bb0*/  LDL.LU R20, [R1+0x440] ;  /* 0x0004400001147983 */ /* 0x001ea20000300800 */
[----:B------:R-:W2:Y:S02]  /*47bc0*/  LDL.LU R21, [R1+0x444] ;  /* 0x0004440001157983 */ /* 0x000ea40000300800 */
[----:B------:R-:W3:Y:S02]  /*47bd0*/  LDL.LU R22, [R1+0x448] ;  /* 0x0004480001167983 */ /* 0x000ee40000300800 */
[----:B------:R-:W3:Y:S02]  /*47be0*/  LDL.LU R23, [R1+0x44c] ;  /* 0x00044c0001177983 */ /* 0x000ee40000300800 */
[----:B------:R-:W-:-:S02]  /*47bf0*/  IMAD.MOV.U32 R14, RZ, RZ, R3 ;  /* 0x000000ffff0e7224 */ /* 0x000fc400078e0003 */
[----:B------:R-:W-:-:S07]  /*47c00*/  IMAD.MOV.U32 R15, RZ, RZ, R2 ;  /* 0x000000ffff0f7224 */ /* 0x000fce00078e0002 */
[----:B------:R-:W-:Y:S01]  /*47c10*/  HMMA.16816.F32 R8, R8, R14, R4 ;  /* 0x0000000e0808723c */ /* 0x000fe20000001804 */
[----:B---3--:R-:W-:Y:S01]  /*47c20*/  STL.64 [R1+0x2378], R22 ;  /* 0x0023781601007387 */ /* 0x008fe20000100a00 */
[----:B--2---:R0:W-:Y:S03]  /*47c30*/  STL.64 [R1+0x2370], R20 ;  /* 0x0023701401007387 */ /* 0x0041e60000100a00 */
[----:B0-----:R-:W2:Y:S01]  /*47c40*/  LDL.LU R20, [R1+0x450] ;  /* 0x0004500001147983 */ /* 0x001ea20000300800 */
[----:B------:R-:W2:Y:S02]  /*47c50*/  LDL.LU R21, [R1+0x454] ;  /* 0x0004540001157983 */ /* 0x000ea40000300800 */
[----:B------:R-:W2:Y:S02]  /*47c60*/  LDL.LU R22, [R1+0x458] ;  /* 0x0004580001167983 */ /* 0x000ea40000300800 */
[----:B------:R-:W2:Y:S01]  /*47c70*/  LDL.LU R23, [R1+0x45c] ;  /* 0x00045c0001177983 */ /* 0x000ea20000300800 */
        /* <DEDUP_REMOVED lines=9> */
[----:B------:R-:W2:Y:S01]  /*47d10*/  LDL.LU.64 R6, [R1+0x2390] ;  /* 0x0023900001067983 */ /* 0x000ea20000300a00 */
[----:B------:R-:W2:Y:S02]  /*47d20*/  LDL.LU.64 R14, [R1+0x2388] ;  /* 0x00238800010e7983 */ /* 0x000ea40000300a00 */
[----:B------:R-:W2:Y:S02]  /*47d30*/  LDL.LU.64 R12, [R1+0x2380] ;  /* 0x00238000010c7983 */ /* 0x000ea40000300a00 */
        /* <DEDUP_REMOVED lines=28> */
[----:B------:R-:W3:Y:S02]  /*47f00*/  LDL.LU.64 R6, [R1+0x2338] ;  /* 0x0023380001067983 */ /* 0x000ee40000300a00 */
[C---:B---3--:R-:W-:Y:S11]  /*47f10*/  HMMA.16816.F32 R24, R12.reuse, R6, R24 ;  /* 0x000000060c18723c */ /* 0x048ff60000001818 */
[----:B------:R-:W-:Y:S11]  /*47f20*/  @!UPT UIADD3 URZ, URZ, URZ, URZ ;  /* 0x0000003f3f3ff290 */ /* 0x000ff6000fffe03f */
[----:B------:R-:W-:Y:S01]  /*47f30*/  @!UPT UIADD3 URZ, URZ, URZ, URZ ;  /* 0x0000003f3f3ff290 */ /* 0x000fe2000fffe03f */
[----:B------:R0:W-:Y:S01]  /*47f40*/  STL.64 [R1+0x420], R24 ;  /* 0x0004201801007387 */ /* 0x0001e20000100a00 */
[----:B------:R-:W-:Y:S02]  /*47f50*/  STL.64 [R1+0x428], R26 ;  /* 0x0004281a01007387 */ /* 0x000fe40000100a00 */
[----:B0-----:R-:W-:Y:S02]  /*47f60*/  IMAD.MOV.U32 R25, RZ, RZ, R6 ;  /* 0x000000ffff197224 */ /* 0x001fe400078e0006 */
[----:B------:R-:W-:Y:S02]  /*47f70*/  IMAD.MOV.U32 R24, RZ, RZ, R7 ;  /* 0x000000ffff187224 */ /* 0x000fe400078e0007 */
        /* <DEDUP_REMOVED lines=23> */
[----:B0-----:R-:W4:Y:S01]  /*480f0*/  LDL.LU.64 R22, [R1+0x22f8] ;  /* 0x0022f80001167983 */ /* 0x001f220000300a00 */
[----:B------:R-:W4:Y:S02]  /*48100*/  LDL.LU.64 R20, [R1+0x22f0] ;  /* 0x0022f00001147983 */ /* 0x000f240000300a00 */
        /* <DEDUP_REMOVED lines=8> */
[----:B------:R-:W-:Y:S02]  /*48190*/  STL.64 [R1+0x2b8], R14 ;  /* 0x0002b80e01007387 */ /* 0x000fe40000100a00 */
[----:B------:R-:W4:Y:S02]  /*481a0*/  LDL.LU R21, [R1+0x384] ;  /* 0x0003840001157983 */ /* 0x000f240000300800 */
[----:B------:R-:W2:Y:S01]  /*481b0*/  LDL.LU R22, [R1+0x388] ;  /* 0x0003880001167983 */ /* 0x000ea20000300800 */
[----:B------:R-:W2:Y:S04]  /*481c0*/  LDL.LU R23, [R1+0x38c] ;  /* 0x00038c0001177983 */ /* 0x000ea80000300800 */
[----:B--2---:R0:W-:Y:S01]  /*481d0*/  STL.64 [R1+0x2290], R22 ;  /* 0x0022901601007387 */ /* 0x0041e20000100a00 */
[----:B----4-:R-:W-:Y:S02]  /*481e0*/  STL.64 [R1+0x2288], R20 ;  /* 0x0022881401007387 */ /* 0x010fe40000100a00 */
[----:B0-----:R-:W-:-:S02]  /*481f0*/  IMAD.MOV.U32 R22, RZ, RZ, R25 ;  /* 0x000000ffff167224 */ /* 0x001fc400078e0019 */
[----:B------:R-:W-:-:S05]  /*48200*/  IMAD.MOV.U32 R23, RZ, RZ, R24 ;  /* 0x000000ffff177224 */ /* 0x000fca00078e0018 */
[----:B------:R0:W-:Y:S02]  /*48210*/  STL.64 [R1+0x22a0], R22 ;  /* 0x0022a01601007387 */ /* 0x0001e40000100a00 */
[----:B0-----:R-:W-:Y:S02]  /*48220*/  IMAD.MOV.U32 R22, RZ, RZ, R9 ;  /* 0x000000ffff167224 */ /* 0x001fe400078e0009 */
[----:B------:R-:W-:-:S05]  /*48230*/  IMAD.MOV.U32 R23, RZ, RZ, R8 ;  /* 0x000000ffff177224 */ /* 0x000fca00078e0008 */
[----:B------:R-:W-:Y:S01]  /*48240*/  STL.64 [R1+0x22b8], R22 ;  /* 0x0022b81601007387 */ /* 0x000fe20000100a00 */
[----:B------:R0:W-:Y:S02]  /*48250*/  STL.64 [R1+0x2278], R10 ;  /* 0x0022780a01007387 */ /* 0x0001e40000100a00 */
[----:B------:R-:W2:Y:S02]  /*48260*/  LDL.LU R24, [R1+0x230] ;  /* 0x0002300001187983 */ /* 0x000ea40000300800 */
[----:B------:R-:W2:Y:S01]  /*48270*/  LDL.LU R25, [R1+0x234] ;  /* 0x0002340001197983 */ /* 0x000ea20000300800 */
[----:B------:R-:W4:Y:S01]  /*48280*/  LDL.LU R26, [R1+0x238] ;  /* 0x00023800011a7983 */ /* 0x000f220000300800 */
[----:B------:R-:W4:Y:S02]  /*48290*/  LDL.LU R27, [R1+0x23c] ;  /* 0x00023c00011b7983 */ /* 0x000f240000300800 */
[----:B------:R-:W2:Y:S02]  /*482a0*/  LDL.LU R8, [R1+0x3b0] ;  /* 0x0003b00001087983 */ /* 0x000ea40000300800 */
[----:B------:R-:W2:Y:S01]  /*482b0*/  LDL.LU R9, [R1+0x3b4] ;  /* 0x0003b40001097983 */ /* 0x000ea20000300800 */
[----:B0-----:R-:W2:Y:S01]  /*482c0*/  LDL.LU R10, [R1+0x3b8] ;  /* 0x0003b800010a7983 */ /* 0x001ea20000300800 */
[----:B------:R-:W2:Y:S03]  /*482d0*/  LDL.LU R11, [R1+0x3bc] ;  /* 0x0003bc00010b7983 */ /* 0x000ea60000300800 */
[----:B--2---:R0:W-:Y:S01]  /*482e0*/  STL.64 [R1+0x22c8], R10 ;  /* 0x0022c80a01007387 */ /* 0x0041e20000100a00 */
[----:B------:R-:W-:Y:S02]  /*482f0*/  STL.64 [R1+0x22c0], R8 ;  /* 0x0022c00801007387 */ /* 0x000fe40000100a00 */
[----:B------:R-:W2:Y:S01]  /*48300*/  LDL.64 R22, [R1+0x38] ;  /* 0x0000380001167983 */ /* 0x000ea20000100a00 */
[----:B0-----:R-:W3:Y:S04]  /*48310*/  LDL.64 R10, [R1+0x48] ;  /* 0x00004800010a7983 */ /* 0x001ee80000100a00 */
[----:B--2---:R0:W-:Y:S01]  /*48320*/  STL.64 [R1+0x22d0], R22 ;  /* 0x0022d01601007387 */ /* 0x0041e20000100a00 */
[----:B------:R-:W3:Y:S02]  /*48330*/  LDL.LU R20, [R1+0x3c0] ;  /* 0x0003c00001147983 */ /* 0x000ee40000300800 */
[----:B------:R-:W3:Y:S01]  /*48340*/  LDL.LU R21, [R1+0x3c4] ;  /* 0x0003c40001157983 */ /* 0x000ee20000300800 */
[----:B0-----:R-:W3:Y:S01]  /*48350*/  LDL.LU R22, [R1+0x3c8] ;  /* 0x0003c80001167983 */ /* 0x001ee20000300800 */
[----:B------:R-:W3:Y:S02]  /*48360*/  LDL.LU R23, [R1+0x3cc] ;  /* 0x0003cc0001177983 */ /* 0x000ee40000300800 */
[----:B----4-:R-:W-:Y:S02]  /*48370*/  STL.64 [R1+0x21f0], R26 ;  /* 0x0021f01a01007387 */ /* 0x010fe40000100a00 */
[----:B------:R0:W-:Y:S02]  /*48380*/  STL.64 [R1+0x21e8], R24 ;  /* 0x0021e81801007387 */ /* 0x0001e40000100a00 */
[----:B0-----:R-:W2:Y:S01]  /*48390*/  LDL.LU R24, [R1+0x240] ;  /* 0x0002400001187983 */ /* 0x001ea20000300800 */
[----:B------:R-:W2:Y:S02]  /*483a0*/  LDL.LU R25, [R1+0x244] ;  /* 0x0002440001197983 */ /* 0x000ea40000300800 */
[----:B------:R-:W4:Y:S02]  /*483b0*/  LDL.LU R26, [R1+0x248] ;  /* 0x00024800011a7983 */ /* 0x000f240000300800 */
[----:B------:R-:W4:Y:S02]  /*483c0*/  LDL.LU R27, [R1+0x24c] ;  /* 0x00024c00011b7983 */ /* 0x000f240000300800 */
[----:B----4-:R0:W-:Y:S01]  /*483d0*/  STL.64 [R1+0x2200], R26 ;  /* 0x0022001a01007387 */ /* 0x0101e20000100a00 */
[----:B--2---:R1:W-:Y:S02]  /*483e0*/  STL.64 [R1+0x21f8], R24 ;  /* 0x0021f81801007387 */ /* 0x0043e40000100a00 */
[----:B0-----:R-:W-:-:S02]  /*483f0*/  IMAD.MOV.U32 R26, RZ, RZ, R2 ;  /* 0x000000ffff1a7224 */ /* 0x001fc400078e0002 */
[----:B------:R-:W-:Y:S01]  /*48400*/  IMAD.MOV.U32 R27, RZ, RZ, R5 ;  /* 0x000000ffff1b7224 */ /* 0x000fe200078e0005 */
[----:B------:R-:W2:Y:S04]  /*48410*/  LDL.LU R2, [R1+0x22d8] ;  /* 0x0022d80001027983 */ /* 0x000ea80000300800 */
[----:B------:R0:W-:Y:S01]  /*48420*/  STL.64 [R1+0x2298], R26 ;  /* 0x0022981a01007387 */ /* 0x0001e20000100a00 */
[----:B-1----:R-:W4:Y:S02]  /*48430*/  LDL.LU R24, [R1+0x390] ;  /* 0x0003900001187983 */ /* 0x002f240000300800 */
[----:B------:R-:W4:Y:S01]  /*48440*/  LDL.LU R25, [R1+0x394] ;  /* 0x0003940001197983 */ /* 0x000f220000300800 */
[----:B0-----:R-:W2:Y:S01]  /*48450*/  LDL.LU R26, [R1+0x398] ;  /* 0x00039800011a7983 */ /* 0x001ea20000300800 */
[----:B------:R-:W2:Y:S01]  /*48460*/  LDL.LU R27, [R1+0x39c] ;  /* 0x00039c00011b7983 */ /* 0x000ea20000300800 */
[----:B---3--:R-:W-:Y:S01]  /*48470*/  HMMA.16816.F32 R20, R16, R10, R20 ;  /* 0x0000000a1014723c */ /* 0x008fe20000001814 */
[----:B------:R-:W-:-:S02]  /*48480*/  IMAD.MOV.U32 R14, RZ, RZ, R3 ;  /* 0x000000ffff0e7224 */ /* 0x000fc400078e0003 */
[----:B------:R-:W-:Y:S02]  /*48490*/  IMAD.MOV.U32 R15, RZ, RZ, R0 ;  /* 0x000000ffff0f7224 */ /* 0x000fe400078e0000 */
[----:B------:R-:W-:Y:S02]  /*484a0*/  IMAD.MOV.U32 R3, RZ, RZ, R10 ;  /* 0x000000ffff037224 */ /* 0x000fe400078e000a */
[----:B------:R-:W-:Y:S01]  /*484b0*/  IMAD.MOV.U32 R0, RZ, RZ, R11 ;  /* 0x000000ffff007224 */ /* 0x000fe200078e000b */
[----:B--2---:R-:W-:Y:S01]  /*484c0*/  STL.64 [R1+0x22b0], R26 ;  /* 0x0022b01a01007387 */ /* 0x004fe20000100a00 */
[----:B----4-:R0:W-:Y:S03]  /*484d0*/  STL.64 [R1+0x22a8], R24 ;  /* 0x0022a81801007387 */ /* 0x0101e60000100a00 */
[----:B0-----:R-:W2:Y:S01]  /*484e0*/  LDL.LU R24, [R1+0x3a0] ;  /* 0x0003a00001187983 */ /* 0x001ea20000300800 */
[----:B------:R-:W2:Y:S02]  /*484f0*/  LDL.LU R25, [R1+0x3a4] ;  /* 0x0003a40001197983 */ /* 0x000ea40000300800 */
[----:B------:R-:W2:Y:S02]  /*48500*/  LDL.LU R26, [R1+0x3a8] ;  /* 0x0003a800011a7983 */ /* 0x000ea40000300800 */
[----:B------:R-:W2:Y:S01]  /*48510*/  LDL.LU R27, [R1+0x3ac] ;  /* 0x0003ac00011b7983 */ /* 0x000ea20000300800 */
[----:B------:R0:W-:Y:S01]  /*48520*/  STL.64 [R1+0x2280], R14 ;  /* 0x0022800e01007387 */ /* 0x0001e20000100a00 */
[----:B------:R-:W3:Y:S02]  /*48530*/  LDL.LU R12, [R1+0x370] ;  /* 0x00037000010c7983 */ /* 0x000ee40000300800 */
[----:B------:R-:W3:Y:S01]  /*48540*/  LDL.LU R13, [R1+0x374] ;  /* 0x00037400010d7983 */ /* 0x000ee20000300800 */
[----:B0-----:R-:W3:Y:S01]  /*48550*/  LDL.LU R14, [R1+0x378] ;  /* 0x00037800010e7983 */ /* 0x001ee20000300800 */
[----:B------:R-:W3:Y:S02]  /*48560*/  LDL.LU R15, [R1+0x37c] ;  /* 0x00037c00010f7983 */ /* 0x000ee40000300800 */
[----:B------:R-:W4:Y:S02]  /*48570*/  LDL R5, [R1+0x5c8] ;  /* 0x0005c80001057983 */ /* 0x000f240000100800 */
[----:B------:R-:W-:Y:S01]  /*48580*/  STL.64 [R1+0x3c0], R20 ;  /* 0x0003c01401007387 */ /* 0x000fe20000100a00 */
[----:B------:R0:W-:Y:S04]  /*48590*/  STL.64 [R1+0x3c8], R22 ;  /* 0x0003c81601007387 */ /* 0x0001e80000100a00 */
[----:B0-----:R-:W2:Y:S01]  /*485a0*/  LDL.LU.64 R22, [R1+0x22d0] ;  /* 0x0022d00001167983 */ /* 0x001ea20000300a00 */
[----:B------:R-:W2:Y:S02]  /*485b0*/  LDL.LU.64 R10, [R1+0x22c8] ;  /* 0x0022c800010a7983 */ /* 0x000ea40000300a00 */
        /* <DEDUP_REMOVED lines=17> */
[----:B------:R-:W2:Y:S11]  /*486d0*/  LDL.LU.64 R26, [R1+0x2298] ;  /* 0x00229800011a7983 */ /* 0x000eb60000300a00 */
[----:B------:R-:W-:Y:S10]  /*486e0*/  @!UPT UIADD3 URZ, URZ, URZ, URZ ;  /* 0x0000003f3f3ff290 */ /* 0x000ff4000fffe03f */
[----:B------:R-:W-:Y:S01]  /*486f0*/  STL.64 [R1+0x390], R20 ;  /* 0x0003901401007387 */ /* 0x000fe20000100a00 */
[----:B------:R0:W-:Y:S03]  /*48700*/  STL.64 [R1+0x398], R22 ;  /* 0x0003981601007387 */ /* 0x0001e60000100a00 */
[----:B0-----:R-:W3:Y:S01]  /*48710*/  LDL.LU.64 R22, [R1+0x2290] ;  /* 0x0022900001167983 */ /* 0x001ee20000300a00 */
[----:B------:R-:W3:Y:S03]  /*48720*/  LDL.LU.64 R20, [R1+0x2288] ;  /* 0x0022880001147983 */ /* 0x000ee60000300a00 */
[----:B--2---:R0:W-:Y:S01]  /*48730*/  STL.64 [R1+0x2218], R26 ;  /* 0x0022181a01007387 */ /* 0x0041e20000100a00 */
[C---:B---3--:R-:W-:Y:S03]  /*48740*/  HMMA.16816.F32 R20, R16.reuse, R26, R20 ;  /* 0x0000001a1014723c */ /* 0x048fe60000001814 */
[----:B0-----:R-:W2:Y:S11]  /*48750*/  LDL.LU.64 R26, [R1+0x8] ;  /* 0x00000800011a7983 */ /* 0x001eb60000300a00 */
[----:B------:R-:W-:Y:S09]  /*48760*/  @!UPT UIADD3 URZ, URZ, URZ, URZ ;  /* 0x0000003f3f3ff290 */ /* 0x000ff2000fffe03f */
[----:B------:R-:W-:Y:S01]  /*48770*/  STL.64 [R1+0x380], R20 ;  /* 0x0003801401007387 */ /* 0x000fe20000100a00 */
[----:B------:R-:W-:Y:S03]  /*48780*/  STL.64 [R1+0x388], R22 ;  /* 0x0003881601007387 */ /* 0x000fe60000100a00 */
[----:B--2---:R0:W-:Y:S04]  /*48790*/  STL.64 [R1+0x2230], R26 ;  /* 0x0022301a01007387 */ /* 0x0041e80000100a00 */
[----:B0-----:R-:W2:Y:S01]  /*487a0*/  LDL.LU.64 R26, [R1+0x18] ;  /* 0x00001800011a7983 */ /* 0x001ea20000300a00 */
[----:B------:R-:W-:Y:S03]  /*487b0*/  HMMA.16816.F32 R12, R16, R6, R12 ;  /* 0x00000006100c723c */ /* 0x000fe6000000180c */
[----:B--2---:R0:W-:Y:S01]  /*487c0*/  STL.64 [R1+0x2248], R26 ;  /* 0x0022481a01007387 */ /* 0x0041e20000100a00 */
[----:B------:R-:W2:Y:S02]  /*487d0*/  LDL.LU R20, [R1+0x2a0] ;  /* 0x0002a00001147983 */ /* 0x000ea40000300800 */
[----:B------:R-:W2:Y:S02]  /*487e0*/  LDL.LU R21, [R1+0x2a4] ;  /* 0x0002a40001157983 */ /* 0x000ea40000300800 */
[----:B------:R-:W2:Y:S01]  /*487f0*/  LDL.LU R22, [R1+0x2a8] ;  /* 0x0002a80001167983 */ /* 0x000ea20000300800 */
[----:B------:R-:W2:Y:S01]  /*48800*/  LDL.LU R23, [R1+0x2ac] ;  /* 0x0002ac0001177983 */ /* 0x000ea20000300800 */
[----:B0-----:R-:W-:-:S02]  /*48810*/  IMAD.MOV.U32 R26, RZ, RZ, R9 ;  /* 0x000000ffff1a7224 */ /* 0x001fc400078e0009 */
[----:B------:R-:W-:Y:S02]  /*48820*/  IMAD.MOV.U32 R27, RZ, RZ, R8 ;  /* 0x000000ffff1b7224 */ /* 0x000fe400078e0008 */
[----:B------:R-:W3:Y:S01]  /*48830*/  LDL.LU R8, [R1+0x360] ;  /* 0x0003600001087983 */ /* 0x000ee20000300800 */
        /* <DEDUP_REMOVED lines=8> */
[----:B------:R-:W-:Y:S02]  /*488c0*/  STL.64 [R1+0x2d0], R12 ;  /* 0x0002d00c01007387 */ /* 0x000fe40000100a00 */
[----:B------:R0:W-:Y:S02]  /*488d0*/  STL.64 [R1+0x2d8], R14 ;  /* 0x0002d80e01007387 */ /* 0x0001e40000100a00 */
[----:B0-----:R-:W3:Y:S01]  /*488e0*/  LDL.LU.64 R14, [R1+0x2280] ;  /* 0x00228000010e7983 */ /* 0x001ee20000300a00 */
        /* <DEDUP_REMOVED lines=12> */
[C---:B---3--:R-:W-:Y:S01]  /*489b0*/  HMMA.16816.F32 R8, R16.reuse, R14, R8 ;  /* 0x0000000e1008723c */ /* 0x048fe20000001808 */
        /* <DEDUP_REMOVED lines=14> */
[----:B0-----:R-:W3:Y:S02]  /*48aa0*/  LDL.LU.64 R10, [R1+0x2278] ;  /* 0x00227800010a7983 */ /* 0x001ee40000300a00 */
[----:B---3--:R-:W-:Y:S02]  /*48ab0*/  HMMA.16816.F32 R16, R16, R10, R20 ;  /* 0x0000000a1010723c */ /* 0x008fe40000001814 */
[----:B------:R-:W3:Y:S01]  /*48ac0*/  LDL.LU.64 R22, [R1+0x2270] ;  /* 0x0022700001167983 */ /* 0x000ee20000300a00 */
[----:B------:R-:W3:Y:S11]  /*48ad0*/  LDL.LU.64 R20, [R1+0x2268] ;  /* 0x0022680001147983 */ /* 0x000ef60000300a00 */
[----:B------:R-:W-:Y:S09]  /*48ae0*/  @!UPT UIADD3 URZ, URZ, URZ, URZ ;  /* 0x0000003f3f3ff290 */ /* 0x000ff2000fffe03f */
[----:B------:R-:W-:Y:S01]  /*48af0*/  STL.64 [R1+0x200], R16 ;  /* 0x0002001001007387 */ /* 0x000fe20000100a00 */
[----:B------:R0:W-:Y:S02]  /*48b00*/  STL.64 [R1+0x208], R18 ;  /* 0x0002081201007387 */ /* 0x0001e40000100a00 */
[----:B0-----:R-:W-:Y:S02]  /*48b10*/  IMAD.MOV.U32 R18, RZ, RZ, R3 ;  /* 0x000000ffff127224 */ /* 0x001fe400078e0003 */
[----:B------:R-:W-:-:S07]  /*48b20*/  IMAD.MOV.U32 R19, RZ, RZ, R0 ;  /* 0x000000ffff137224 */ /* 0x000fce00078e0000 */
[C---:B---3--:R-:W-:Y:S01]  /*48b30*/  HMMA.16816.F32 R16, R20.reuse, R18, R24 ;  /* 0x000000121410723c */ /* 0x048fe20000001818 */
        /* <DEDUP_REMOVED lines=35> */
[----:B------:R-:W4:Y:S11]  /*48d70*/  LDL.LU.64 R4, [R1+0x2208] ;  /* 0x0022080001047983 */ /* 0x000f360000300a00 */
[----:B------:R-:W-:Y:S10]  /*48d80*/  @!UPT UIADD3 URZ, URZ, URZ, URZ ;  /* 0x0000003f3f3ff290 */ /* 0x000ff4000fffe03f */
        /* <DEDUP_REMOVED lines=12> */
[----:B----4-:R0:W-:Y:S02]  /*48e50*/  STL.64 [R1+0x2188], R4 ;  /* 0x0021880401007387 */ /* 0x0101e40000100a00 */
[----:B0-----:R-:W4:Y:S01]  /*48e60*/  LDL.LU R4, [R1+0x1f0] ;  /* 0x0001f00001047983 */ /* 0x001f220000300800 */
[----:B------:R-:W4:Y:S02]  /*48e70*/  LDL.LU R5, [R1+0x1f4] ;  /* 0x0001f40001057983 */ /* 0x000f240000300800 */
[----:B------:R-:W4:Y:S02]  /*48e80*/  LDL.LU R6, [R1+0x1f8] ;  /* 0x0001f80001067983 */ /* 0x000f240000300800 */
[----:B------:R-:W4:Y:S01]  /*48e90*/  LDL.LU R7, [R1+0x1fc] ;  /* 0x0001fc0001077983 */ /* 0x000f220000300800 */
[C---:B--2---:R-:W-:Y:S11]  /*48ea0*/  HMMA.16816.F32 R24, R20.reuse, R14, R24 ;  /* 0x0000000e1418723c */ /* 0x044ff60000001818 */
[----:B------:R-:W-:Y:S11]  /*48eb0*/  @!UPT UIADD3 URZ, URZ, URZ, URZ ;  /* 0x0000003f3f3ff290 */ /* 0x000ff6000fffe03f */
[----:B------:R-:W-:Y:S01]  /*48ec0*/  @!UPT UIADD3 URZ, URZ, URZ, URZ ;  /* 0x0000003f3f3ff290 */ /* 0x000fe2000fffe03f */
[----:B------:R-:W-:Y:S01]  /*48ed0*/  STL.64 [R1+0x4b0], R24 ;  /* 0x0004b01801007387 */ /* 0x000fe20000100a00 */
[----:B------:R0:W-:Y:S03]  /*48ee0*/  STL.64 [R1+0x4b8], R26 ;  /* 0x0004b81a01007387 */ /* 0x0001e60000100a00 */
[----:B0-----:R-:W4:Y:S01]  /*48ef0*/  LDL.LU.64 R26, [R1+0x21e0] ;  /* 0x0021e000011a7983 */ /* 0x001f220000300a00 */
[----:B------:R-:W4:Y:S02]  /*48f00*/  LDL.LU.64 R24, [R1+0x21d8] ;  /* 0x0021d80001187983 */ /* 0x000f240000300a00 */
        /* <DEDUP_REMOVED lines=10> */
[----:B------:R-:W3:Y:S02]  /*48fb0*/  LDL.LU R14, [R1+0x1e8] ;  /* 0x0001e800010e7983 */ /* 0x000ee40000300800 */
[----:B------:R-:W3:Y:S02]  /*48fc0*/  LDL.LU R15, [R1+0x1ec] ;  /* 0x0001ec00010f7983 */ /* 0x000ee40000300800 */
[----:B---3--:R0:W-:Y:S01]  /*48fd0*/  STL.64 [R1+0x21c8], R14 ;  /* 0x0021c80e01007387 */ /* 0x0081e20000100a00 */
[----:B--2---:R-:W-:Y:S03]  /*48fe0*/  STL.64 [R1+0x21c0], R12 ;  /* 0x0021c00c01007387 */ /* 0x004fe60000100a00 */
[----:B0-----:R-:W4:Y:S01]  /*48ff0*/  LDL.LU.64 R14, [R1+0x48] ;  /* 0x00004800010e7983 */ /* 0x001f220000300a00 */
[----:B------:R0:W-:Y:S03]  /*49000*/  STL.64 [R1+0x2198], R10 ;  /* 0x0021980a01007387 */ /* 0x0001e60000100a00 */
[----:B0-----:R-:W2:Y:S02]  /*49010*/  LDL.LU.64 R10, [R1+0x38] ;  /* 0x00003800010a7983 */ /* 0x001ea40000300a00 */
[----:B------:R0:W-:Y:S02]  /*49020*/  STL.64 [R1+0x230], R16 ;  /* 0x0002301001007387 */ /* 0x0001e40000100a00 */
[----:B------:R1:W-:Y:S01]  /*49030*/  STL.64 [R1+0x238], R18 ;  /* 0x0002381201007387 */ /* 0x0003e20000100a00 */
[----:B0-----:R-:W3:Y:S01]  /*49040*/  LDL.LU R16, [R1+0x340] ;  /* 0x0003400001107983 */ /* 0x001ee20000300800 */
[----:B------:R-:W3:Y:S02]  /*49050*/  LDL.LU R17, [R1+0x344] ;  /* 0x0003440001117983 */ /* 0x000ee40000300800 */
[----:B-1----:R-:W2:Y:S02]  /*49060*/  LDL.LU R18, [R1+0x348] ;  /* 0x0003480001127983 */ /* 0x002ea40000300800 */
[----:B------:R-:W2:Y:S02]  /*49070*/  LDL.LU R19, [R1+0x34c] ;  /* 0x00034c0001137983 */ /* 0x000ea40000300800 */
[----:B--2---:R0:W-:Y:S01]  /*49080*/  STL.64 [R1+0x2110], R18 ;  /* 0x0021101201007387 */ /* 0x0041e20000100a00 */
[----:B---3--:R-:W-:Y:S02]  /*49090*/  STL.64 [R1+0x2108], R16 ;  /* 0x0021081001007387 */ /* 0x008fe40000100a00 */
[----:B0-----:R-:W-:-:S02]  /*490a0*/  IMAD.MOV.U32 R18, RZ, RZ, R0 ;  /* 0x000000ffff127224 */ /* 0x001fc400078e0000 */
[----:B------:R-:W-:Y:S01]  /*490b0*/  IMAD.MOV.U32 R19, RZ, RZ, R3 ;  /* 0x000000ffff137224 */ /* 0x000fe200078e0003 */
[----:B------:R-:W2:Y:S01]  /*490c0*/  LDL.LU R0, [R1+0x21d4] ;  /* 0x0021d40001007983 */ /* 0x000ea20000300800 */
[----:B------:R-:W3:Y:S02]  /*490d0*/  LDL.LU R3, [R1+0x21d0] ;  /* 0x0021d00001037983 */ /* 0x000ee40000300800 */
[----:B------:R-:W2:Y:S01]  /*490e0*/  LDL R23, [R1+0x5c4] ;  /* 0x0005c40001177983 */ /* 0x000ea20000100800 */
[C---:B----4-:R-:W-:Y:S01]  /*490f0*/  HMMA.16816.F32 R4, R24.reuse, R14, R4 ;  /* 0x0000000e1804723c */ /* 0x050fe20000001804 */
[----:B--2---:R-:W-:Y:S11]  /*49100*/  STL [R1+0x211c], R23 ;  /* 0x00211c1701007387 */ /* 0x004ff60000100800 */
[----:B------:R-:W-:Y:S11]  /*49110*/  @!UPT UIADD3 URZ, URZ, URZ, URZ ;  /* 0x0000003f3f3ff290 */ /* 0x000ff6000fffe03f */
[----:B------:R0:W-:Y:S02]  /*49120*/  STL.64 [R1+0x5b0], R4 ;  /* 0x0005b00401007387 */ /* 0x0001e40000100a00 */
[----:B------:R-:W-:Y:S02]  /*49130*/  STL.64 [R1+0x5b8], R6 ;  /* 0x0005b80601007387 */ /* 0x000fe40000100a00 */
[----:B0-----:R-:W-:Y:S02]  /*49140*/  IMAD.MOV.U32 R5, RZ, RZ, R14 ;  /* 0x000000ffff057224 */ /* 0x001fe400078e000e */
[----:B------:R-:W-:Y:S02]  /*49150*/  IMAD.MOV.U32 R4, RZ, RZ, R15 ;  /* 0x000000ffff047224 */ /* 0x000fe400078e000f */
[----:B------:R-:W2:Y:S01]  /*49160*/  LDL.LU.64 R14, [R1+0x21c8] ;  /* 0x0021c800010e7983 */ /* 0x000ea20000300a00 */
[----:B------:R-:W2:Y:S02]  /*49170*/  LDL.LU.64 R12, [R1+0x21c0] ;  /* 0x0021c000010c7983 */ /* 0x000ea40000300a00 */
[----:B--2---:R-:W-:Y:S11]  /*49180*/  HMMA.16816.F32 R12, R24, R10, R12 ;  /* 0x0000000a180c723c */ /* 0x004ff6000000180c */
        /* <DEDUP_REMOVED lines=8> */
[----:B------:R-:W-:-:S02]  /*49210*/  IMAD.MOV.U32 R7, RZ, RZ, R10 ;  /* 0x000000ffff077224 */ /* 0x000fc400078e000a */
[----:B------:R-:W-:Y:S01]  /*49220*/  IMAD.MOV.U32 R6, RZ, RZ, R11 ;  /* 0x000000ffff067224 */ /* 0x000fe200078e000b */
[----:B------:R0:W-:Y:S02]  /*49230*/  STL.64 [R1+0x2128], R22 ;  /* 0x0021281601007387 */ /* 0x0001e40000100a00 */
[----:B--2---:R-:W-:Y:S07]  /*49240*/  HMMA.16816.F32 R8, R24, R22, R12 ;  /* 0x000000161808723c */ /* 0x004fee000000180c */
[----:B0-----:R-:W-:-:S02]  /*49250*/  IMAD.MOV.U32 R22, RZ, RZ, R7 ;  /* 0x000000ffff167224 */ /* 0x001fc400078e0007 */
[----:B------:R-:W-:Y:S11]  /*49260*/  IMAD.MOV.U32 R23, RZ, RZ, R6 ;  /* 0x000000ffff177224 */ /* 0x000ff600078e0006 */
[----:B------:R-:W-:Y:S03]  /*49270*/  @!UPT UIADD3 URZ, URZ, URZ, URZ ;  /* 0x0000003f3f3ff290 */ /* 0x000fe6000fffe03f */
[----:B------:R0:W-:Y:S01]  /*49280*/  STL.64 [R1+0x590], R8 ;  /* 0x0005900801007387 */ /* 0x0001e20000100a00 */
[----:B------:R1:W-:Y:S02]  /*49290*/  STL.64 [R1+0x598], R10 ;  /* 0x0005980a01007387 */ /* 0x0003e40000100a00 */
[----:B------:R2:W-:Y:S01]  /*492a0*/  STL.64 [R1+0x2140], R22 ;  /* 0x0021401601007387 */ /* 0x0005e20000100a00 */
[----:B0-----:R-:W4:Y:S01]  /*492b0*/  LDL.LU R8, [R1+0x1b0] ;  /* 0x0001b00001087983 */ /* 0x001f220000300800 */
[----:B------:R-:W4:Y:S02]  /*492c0*/  LDL.LU R9, [R1+0x1b4] ;  /* 0x0001b40001097983 */ /* 0x000f240000300800 */
[----:B-1----:R-:W3:Y:S02]  /*492d0*/  LDL.LU R10, [R1+0x1b8] ;  /* 0x0001b800010a7983 */ /* 0x002ee40000300800 */
[----:B------:R-:W3:Y:S02]  /*492e0*/  LDL.LU R11, [R1+0x1bc] ;  /* 0x0001bc00010b7983 */ /* 0x000ee40000300800 */
[----:B--2---:R-:W-:-:S02]  /*492f0*/  IMAD.MOV.U32 R22, RZ, RZ, R5 ;  /* 0x000000ffff167224 */ /* 0x004fc400078e0005 */
[----:B------:R-:W-:Y:S01]  /*49300*/  IMAD.MOV.U32 R23, RZ, RZ, R4 ;  /* 0x000000ffff177224 */ /* 0x000fe200078e0004 */
[----:B---3--:R-:W-:Y:S01]  /*49310*/  STL.64 [R1+0x21a8], R10 ;  /* 0x0021a80a01007387 */ /* 0x008fe20000100a00 */
[----:B----4-:R0:W-:Y:S03]  /*49320*/  STL.64 [R1+0x21a0], R8 ;  /* 0x0021a00801007387 */ /* 0x0101e60000100a00 */
[----:B0-----:R-:W2:Y:S01]  /*49330*/  LDL.LU R8, [R1+0x1c0] ;  /* 0x0001c00001087983 */ /* 0x001ea20000300800 */
[----:B------:R-:W2:Y:S02]  /*49340*/  LDL.LU R9, [R1+0x1c4] ;  /* 0x0001c40001097983 */ /* 0x000ea40000300800 */
[----:B------:R-:W2:Y:S02]  /*49350*/  LDL.LU R10, [R1+0x1c8] ;  /* 0x0001c800010a7983 */ /* 0x000ea40000300800 */
[----:B------:R-:W2:Y:S01]  /*49360*/  LDL.LU R11, [R1+0x1cc] ;  /* 0x0001cc00010b7983 */ /* 0x000ea20000300800 */
[----:B------:R-:W3:Y:S01]  /*49370*/  LDL.LU.64 R6, [R1+0x28] ;  /* 0x0000280001067983 */ /* 0x000ee20000300a00 */
[----:B------:R-:W4:Y:S02]  /*49380*/  LDL.LU R12, [R1+0x1a0] ;  /* 0x0001a000010c7983 */ /* 0x000f240000300800 */
[----:B------:R-:W4:Y:S02]  /*49390*/  LDL.LU R13, [R1+0x1a4] ;  /* 0x0001a400010d7983 */ /* 0x000f240000300800 */
[----:B------:R-:W4:Y:S01]  /*493a0*/  LDL.LU R14, [R1+0x1a8] ;  /* 0x0001a800010e7983 */ /* 0x000f220000300800 */
[----:B------:R-:W4:Y:S01]  /*493b0*/  LDL.LU R15, [R1+0x1ac] ;  /* 0x0001ac00010f7983 */ /* 0x000f220000300800 */
[----:B------:R0:W-:Y:S02]  /*493c0*/  STL.64 [R1+0x2168], R22 ;  /* 0x0021681601007387 */ /* 0x0001e40000100a00 */
[----:B------:R-:W3:Y:S02]  /*493d0*/  LDL.LU R20, [R1+0xc0] ;  /* 0x0000c00001147983 */ /* 0x000ee40000300800 */
        /* <DEDUP_REMOVED lines=34> */
[----:B------:R0:W-:Y:S01]  /*49600*/  STL.64 [R1+0x1f0], R8 ;  /* 0x0001f00801007387 */ /* 0x0001e20000100a00 */
[----:B------:R1:W-:Y:S02]  /*49610*/  STL.64 [R1+0x1f8], R10 ;  /* 0x0001f80a01007387 */ /* 0x0003e40000100a00 */
[----:B0-----:R-:W-:Y:S01]  /*49620*/  IMAD.MOV.U32 R9, RZ, RZ, R6 ;  /* 0x000000ffff097224 */ /* 0x001fe200078e0006 */
[----:B-1----:R-:W3:Y:S01]  /*49630*/  LDL.LU.64 R10, [R1+0x2198] ;  /* 0x00219800010a7983 */ /* 0x002ee20000300a00 */
[----:B------:R-:W-:Y:S02]  /*49640*/  IMAD.MOV.U32 R8, RZ, RZ, R7 ;  /* 0x000000ffff087224 */ /* 0x000fe400078e0007 */
[----:B------:R-:W4:Y:S02]  /*49650*/  LDL.LU.64 R6, [R1+0x2190] ;  /* 0x0021900001067983 */ /* 0x000f240000300a00 */
[----:B------:R-:W2:Y:S01]  /*49660*/  LDL.LU.64 R4, [R1+0x2188] ;  /* 0x0021880001047983 */ /* 0x000ea20000300a00 */
[C---:B----4-:R-:W-:Y:S11]  /*49670*/  HMMA.16816.F32 R12, R24.reuse, R6, R12 ;  /* 0x00000006180c723c */ /* 0x050ff6000000180c */
[----:B------:R-:W-:Y:S11]  /*49680*/  @!UPT UIADD3 URZ, URZ, URZ, URZ ;  /* 0x0000003f3f3ff290 */ /* 0x000ff6000fffe03f */
[----:B------:R-:W-:Y:S01]  /*49690*/  @!UPT UIADD3 URZ, URZ, URZ, URZ ;  /* 0x0000003f3f3ff290 */ /* 0x000fe2000fffe03f */
[----:B------:R-:W-:Y:S01]  /*496a0*/  STL.64 [R1+0x1e0], R12 ;  /* 0x0001e00c01007387 */ /* 0x000fe20000100a00 */
[----:B------:R0:W-:Y:S03]  /*496b0*/  STL.64 [R1+0x1e8], R14 ;  /* 0x0001e80e01007387 */ /* 0x0001e60000100a00 */
[----:B0-----:R-:W4:Y:S02]  /*496c0*/  LDL.LU.64 R14, [R1+0x2180] ;  /* 0x00218000010e7983 */ /* 0x001f240000300a00 */
[----:B----4-:R-:W-:Y:S11]  /*496d0*/  HMMA.16816.F32 R20, R24, R14, R20 ;  /* 0x0000000e1814723c */ /* 0x010ff60000001814 */
[----:B------:R-:W-:Y:S11]  /*496e0*/  @!UPT UIADD3 URZ, URZ, URZ, URZ ;  /* 0x0000003f3f3ff290 */ /* 0x000ff6000fffe03f */
[----:B------:R-:W-:Y:S01]  /*496f0*/  @!UPT UIADD3 URZ, URZ, URZ, URZ ;  /* 0x0000003f3f3ff290 */ /* 0x000fe2000fffe03f */
[----:B------:R-:W-:Y:S01]  /*49700*/  STL.64 [R1+0x1d0], R20 ;  /* 0x0001d01401007387 */ /* 0x000fe20000100a00 */
[----:B------:R0:W-:Y:S03]  /*49710*/  STL.64 [R1+0x1d8], R22 ;  /* 0x0001d81601007387 */ /* 0x0001e60000100a00 */
[----:B0-----:R-:W4:Y:S01]  /*49720*/  LDL.LU.64 R22, [R1+0x2178] ;  /* 0x0021780001167983 */ /* 0x001f220000300a00 */
[----:B------:R-:W4:Y:S02]  /*49730*/  LDL.LU.64 R20, [R1+0x2170] ;  /* 0x0021700001147983 */ /* 0x000f240000300a00 */
[----:B------:R0:W-:Y:S02]  /*49740*/  STL.64 [R1+0x2100], R14 ;  /* 0x0021000e01007387 */ /* 0x0001e40000100a00 */
[----:B---3--:R-:W-:Y:S02]  /*49750*/  IMAD.MOV.U32 R13, RZ, RZ, R10 ;  /* 0x000000ffff0d7224 */ /* 0x008fe400078e000a */
[----:B------:R-:W-:-:S02]  /*49760*/  IMAD.MOV.U32 R12, RZ, RZ, R11 ;  /* 0x000000ffff0c7224 */ /* 0x000fc400078e000b */
[----:B0-----:R-:W-:Y:S02]  /*49770*/  IMAD.MOV.U32 R14, RZ, RZ, R9 ;  /* 0x000000ffff0e7224 */ /* 0x001fe400078e0009 */
[----:B------:R-:W-:Y:S01]  /*49780*/  IMAD.MOV.U32 R15, RZ, RZ, R8 ;  /* 0x000000ffff0f7224 */ /* 0x000fe200078e0008 */
[----:B----4-:R-:W-:Y:S01]  /*49790*/  HMMA.16816.F32 R24, R24, R10, R20 ;  /* 0x0000000a1818723c */ /* 0x010fe20000001814 */
[----:B------:R-:W2:Y:S11]  /*497a0*/  LDL.LU.64 R22, [R1+0x2168] ;  /* 0x0021680001167983 */ /* 0x000eb60000300a00 */
[----:B------:R-:W-:Y:S11]  /*497b0*/  @!UPT UIADD3 URZ, URZ, URZ, URZ ;  /* 0x0000003f3f3ff290 */ /* 0x000ff6000fffe03f */
[----:B------:R0:W-:Y:S01]  /*497c0*/  STL.64 [R1+0x4c0], R24 ;  /* 0x0004c01801007387 */ /* 0x0001e20000100a00 */
[----:B------:R1:W-:Y:S02]  /*497d0*/  STL.64 [R1+0x4c8], R26 ;  /* 0x0004c81a01007387 */ /* 0x0003e40000100a00 */
[----:B------:R-:W2:Y:S02]  /*497e0*/  LDL.LU.64 R10, [R1+0x2160] ;  /* 0x00216000010a7983 */ /* 0x000ea40000300a00 */
[----:B------:R-:W2:Y:S01]  /*497f0*/  LDL.LU.64 R8, [R1+0x2158] ;  /* 0x0021580001087983 */ /* 0x000ea20000300a00 */
        /* <DEDUP_REMOVED lines=19> */
[----:B------:R-:W3:Y:S11]  /*49930*/  LDL.LU.64 R18, [R1+0x2120] ;  /* 0x0021200001127983 */ /* 0x000ef60000300a00 */
[----:B------:R-:W-:Y:S10]  /*49940*/  @!UPT UIADD3 URZ, URZ, URZ, URZ ;  /* 0x0000003f3f3ff290 */ /* 0x000ff4000fffe03f */
[----:B------:R-:W-:Y:S01]  /*49950*/  STL.64 [R1+0xc0], R20 ;  /* 0x0000c01401007387 */ /* 0x000fe20000100a00 */
[----:B------:R0:W-:Y:S03]  /*49960*/  STL.64 [R1+0xc8], R22 ;  /* 0x0000c81601007387 */ /* 0x0001e60000100a00 */
[----:B0-----:R-:W2:Y:S01]  /*49970*/  LDL.LU R23, [R1+0x211c] ;  /* 0x00211c0001177983 */ /* 0x001ea20000300800 */
[----:B---3--:R-:W-:Y:S03]  /*49980*/  HMMA.16816.F32 R16, R8, R18, R24 ;  /* 0x000000120810723c */ /* 0x008fe60000001818 */
[----:B--2---:R-:W0:Y:S04]  /*49990*/  LDSM.16.MT88.4 R24, [R23+0x16000] ;  /* 0x016000001718783b */ /* 0x004e280000004200 */
[----:B0-----:R0:W-:Y:S11]  /*499a0*/  STL.64 [R1+0x20e0], R26 ;  /* 0x0020e01a01007387 */ /* 0x0011f60000100a00 */
[----:B------:R-:W-:Y:S05]  /*499b0*/  @!UPT UIADD3 URZ, URZ, URZ, URZ ;  /* 0x0000003f3f3ff290 */ /* 0x000fea000fffe03f */
[----:B------:R-:W-:Y:S02]  /*499c0*/  STL.64 [R1+0xb0], R16 ;  /* 0x0000b01001007387 */ /* 0x000fe40000100a00 */
[----:B------:R-:W-:Y:S02]  /*499d0*/  STL.64 [R1+0xb8], R18 ;  /* 0x0000b81201007387 */ /* 0x000fe40000100a00 */
[----:B------:R1:W-:Y:S01]  /*499e0*/  STL.64 [R1+0x20d8], R24 ;  /* 0x0020d81801007387 */ /* 0x0003e20000100a00 */
[----:B------:R-:W2:Y:S01]  /*499f0*/  LDSM.16.M88.4 R16, [R5+0x80] ;  /* 0x000080000510783b */ /* 0x000ea20000000200 */
[----:B0-----:R-:W-:Y:S02]  /*49a00*/  IMAD.MOV.U32 R26, RZ, RZ, R13 ;  /* 0x000000ffff1a7224 */ /* 0x001fe400078e000d */
[----:B------:R-:W-:Y:S02]  /*49a10*/  IMAD.MOV.U32 R27, RZ, RZ, R12 ;  /* 0x000000ffff1b7224 */ /* 0x000fe400078e000c */
[----:B-1----:R-:W-:-:S03]  /*49a20*/  IMAD.MOV.U32 R24, RZ, RZ, R2 ;  /* 0x000000ffff187224 */ /* 0x002fc600078e0002 */
[----:B------:R0:W-:Y:S01]  /*49a30*/  STL.64 [R1+0x20f8], R26 ;  /* 0x0020f81a01007387 */ /* 0x0001e20000100a00 */
[----:B------:R-:W3:Y:S02]  /*49a40*/  LDL.LU R2, [R1+0x2118] ;  /* 0x0021180001027983 */ /* 0x000ee40000300800 */
[----:B------:R-:W4:Y:S01]  /*49a50*/  LDL.LU R25, [R1+0x464] ;  /* 0x0004640001197983 */ /* 0x000f220000300800 */
[----:B0-----:R-:W4:Y:S01]  /*49a60*/  LDL.LU R26, [R1+0x468] ;  /* 0x00046800011a7983 */ /* 0x001f220000300800 */
[----:B------:R-:W4:Y:S02]  /*49a70*/  LDL.LU R27, [R1+0x46c] ;  /* 0x00046c00011b7983 */ /* 0x000f240000300800 */
[----:B------:R-:W-:Y:S02]  /*49a80*/  STL [R1+0x20d0], R23 ;  /* 0x0020d01701007387 */ /* 0x000fe40000100800 */
[----:B------:R-:W4:Y:S02]  /*49a90*/  LDL.LU R20, [R1+0x220] ;  /* 0x0002200001147983 */ /* 0x000f240000300800 */
[----:B------:R-:W-:Y:S01]  /*49aa0*/  IMAD.MOV.U32 R21, RZ, RZ, R3 ;  /* 0x000000ffff157224 */ /* 0x000fe200078e0003 */
[----:B--2---:R-:W-:Y:S01]  /*49ab0*/  STL.64 [R1+0x60], R16 ;  /* 0x0000601001007387 */ /* 0x004fe20000100a00 */
[----:B------:R0:W-:Y:S02]  /*49ac0*/  STL.64 [R1+0x68], R18 ;  /* 0x0000681201007387 */ /* 0x0001e40000100a00 */
[----:B------:R-:W-:Y:S01]  /*49ad0*/  IMAD.MOV.U32 R3, RZ, RZ, R16 ;  /* 0x000000ffff037224 */ /* 0x000fe200078e0010 */
[----:B0-----:R-:W2:Y:S01]  /*49ae0*/  LDL.LU.64 R18, [R1+0x2110] ;  /* 0x0021100001127983 */ /* 0x001ea20000300a00 */
[----:B------:R-:W-:-:S02]  /*49af0*/  IMAD.MOV.U32 R23, RZ, RZ, R0 ;  /* 0x000000ffff177224 */ /* 0x000fc400078e0000 */
[----:B---3--:R-:W-:Y:S02]  /*49b00*/  IMAD.MOV.U32 R22, RZ, RZ, R2 ;  /* 0x000000ffff167224 */ /* 0x008fe400078e0002 */
[----:B------:R-:W-:Y:S02]  /*49b10*/  IMAD.MOV.U32 R2, RZ, RZ, R17 ;  /* 0x000000ffff027224 */ /* 0x000fe400078e0011 */
[----:B------:R-:W2:Y:S03]  /*49b20*/  LDL.LU.64 R16, [R1+0x2108] ;  /* 0x0021080001107983 */ /* 0x000ea60000300a00 */
[C---:B----4-:R-:W-:Y:S01]  /*49b30*/  HMMA.16816.F32 R12, R8.reuse, R14, R20 ;  /* 0x0000000e080c723c */ /* 0x050fe20000001814 */
[----:B------:R-:W0:Y:S11]  /*49b40*/  LDSM.16.M88.4 R20, [R5+0x2080] ;  /* 0x002080000514783b */ /* 0x000e360000000200 */
[----:B------:R-:W-:Y:S11]  /*49b50*/  @!UPT UIADD3 URZ, URZ, URZ, URZ ;  /* 0x0000003f3f3ff290 */ /* 0x000ff6000fffe03f */
[----:B------:R-:W-:Y:S01]  /*49b60*/  STL.64 [R1+0xa0], R12 ;  /* 0x0000a00c01007387 */ /* 0x000fe20000100a00 */
[----:B------:R-:W-:Y:S02]  /*49b70*/  STL.64 [R1+0xa8], R14 ;  /* 0x0000a80e01007387 */ /* 0x000fe40000100a00 */
[----:B------:R-:W1:Y:S01]  /*49b80*/  LDSM.16.M88.4 R12, [R5+0x4080] ;  /* 0x00408000050c783b */ /* 0x000e620000000200 */
[----:B0-----:R1:W-:Y:S03]  /*49b90*/  STL.64 [R1+0x50], R20 ;  /* 0x0000501401007387 */ /* 0x0013e60000100a00 */
[----:B------:R-:W-:Y:S02]  /*49ba0*/  STL.64 [R1+0x58], R22 ;  /* 0x0000581601007387 */ /* 0x000fe40000100a00 */
[----:B-1----:R-:W-:Y:S01]  /*49bb0*/  IMAD.MOV.U32 R20, RZ, RZ, R12 ;  /* 0x000000ffff147224 */ /* 0x002fe200078e000c */
[----:B--2---:R-:W-:Y:S11]  /*49bc0*/  HMMA.16816.F32 R16, R8, R6, R16 ;  /* 0x000000060810723c */ /* 0x004ff60000001810 */
[----:B------:R-:W-:Y:S11]  /*49bd0*/  @!UPT UIADD3 URZ, URZ, URZ, URZ ;  /* 0x0000003f3f3ff290 */ /* 0x000ff6000fffe03f */
[----:B------:R-:W-:Y:S01]  /*49be0*/  @!UPT UIADD3 URZ, URZ, URZ, URZ ;  /* 0x0000003f3f3ff290 */ /* 0x000fe2000fffe03f */
[----:B------:R-:W-:Y:S01]  /*49bf0*/  STL.64 [R1+0x90], R16 ;  /* 0x0000901001007387 */ /* 0x000fe20000100a00 */
[----:B------:R-:W-:Y:S02]  /*49c00*/  STL.64 [R1+0x98], R18 ;  /* 0x0000981201007387 */ /* 0x000fe40000100a00 */
[----:B------:R-:W-:Y:S02]  /*49c10*/  STL.64 [R1+0x40], R12 ;  /* 0x0000400c01007387 */ /* 0x000fe40000100a00 */
[----:B------:R-:W-:Y:S01]  /*49c20*/  STL.64 [R1+0x48], R14 ;  /* 0x0000480e01007387 */ /* 0x000fe20000100a00 */
[----:B------:R0:W-:Y:S04]  /*49c30*/  STL [R1+0x20d4], R20 ;  /* 0x0020d41401007387 */ /* 0x0001e80000100800 */
[----:B0-----:R-:W2:Y:S01]  /*49c40*/  LDL.LU R20, [R1+0x320] ;  /* 0x0003200001147983 */ /* 0x001ea20000300800 */
[----:B------:R-:W2:Y:S02]  /*49c50*/  LDL.LU R21, [R1+0x324] ;  /* 0x0003240001157983 */ /* 0x000ea40000300800 */
[----:B------:R-:W3:Y:S02]  /*49c60*/  LDL.LU R22, [R1+0x328] ;  /* 0x0003280001167983 */ /* 0x000ee40000300800 */
[----:B------:R-:W3:Y:S02]  /*49c70*/  LDL.LU R23, [R1+0x32c] ;  /* 0x00032c0001177983 */ /* 0x000ee40000300800 */
[----:B------:R-:W-:-:S02]  /*49c80*/  IMAD.MOV.U32 R7, RZ, RZ, R13 ;  /* 0x000000ffff077224 */ /* 0x000fc400078e000d */
[----:B------:R-:W-:Y:S02]  /*49c90*/  IMAD.MOV.U32 R0, RZ, RZ, R15 ;  /* 0x000000ffff007224 */ /* 0x000fe400078e000f */
[----:B------:R-:W0:Y:S04]  /*49ca0*/  LDSM.16.M88.4 R12, [R5+0x6080] ;  /* 0x00608000050c783b */ /* 0x000e280000000200 */
[----:B---3--:R-:W-:Y:S01]  /*49cb0*/  STL.64 [R1+0x20f0], R22 ;  /* 0x0020f01601007387 */ /* 0x008fe20000100a00 */
[----:B--2---:R1:W-:Y:S03]  /*49cc0*/  STL.64 [R1+0x20e8], R20 ;  /* 0x0020e81401007387 */ /* 0x0043e60000100a00 */
[----:B-1----:R-:W2:Y:S01]  /*49cd0*/  LDL.LU R20, [R1+0x330] ;  /* 0x0003300001147983 */ /* 0x002ea20000300800 */
[----:B------:R-:W-:Y:S02]  /*49ce0*/  STL [R1+0x1cc4], R0 ;  /* 0x001cc40001007387 */ /* 0x000fe40000100800 */
[----:B0-----:R-:W-:Y:S02]  /*49cf0*/  STL.64 [R1+0x30], R12 ;  /* 0x0000300c01007387 */ /* 0x001fe40000100a00 */
[----:B------:R0:W-:Y:S02]  /*49d00*/  STL.64 [R1+0x38], R14 ;  /* 0x0000380e01007387 */ /* 0x0001e40000100a00 */
[----:B0-----:R-:W3:Y:S01]  /*49d10*/  LDL.LU.64 R14, [R1+0x2100] ;  /* 0x00210000010e7983 */ /* 0x001ee20000300a00 */
[----:B------:R-:W-:-:S02]  /*49d20*/  IMAD.MOV.U32 R16, RZ, RZ, R12 ;  /* 0x000000ffff107224 */ /* 0x000fc400078e000c */
[----:B------:R-:W-:Y:S02]  /*49d30*/  IMAD.MOV.U32 R0, RZ, RZ, R13 ;  /* 0x000000ffff007224 */ /* 0x000fe400078e000d */
[----:B------:R-:W-:Y:S02]  /*49d40*/  IMAD.MOV.U32 R21, RZ, RZ, R29 ;  /* 0x000000ffff157224 */ /* 0x000fe400078e001d */
[----:B------:R-:W-:Y:S02]  /*49d50*/  IMAD.MOV.U32 R22, RZ, RZ, R28 ;  /* 0x000000ffff167224 */ /* 0x000fe400078e001c */
[----:B------:R-:W-:Y:S01]  /*49d60*/  IMAD.MOV.U32 R23, RZ, RZ, R4 ;  /* 0x000000ffff177224 */ /* 0x000fe200078e0004 */
[C---:B---3--:R-:W-:Y:S01]  /*49d70*/  HMMA.16816.F32 R12, R8.reuse, R14, R24 ;  /* 0x0000000e080c723c */ /* 0x048fe20000001818 */
[----:B------:R-:W2:Y:S01]  /*49d80*/  LDL.LU.64 R26, [R1+0x20f8] ;  /* 0x0020f800011a7983 */ /* 0x000ea20000300a00 */
[----:B------:R-:W3:Y:S06]  /*49d90*/  LDL R19, [R1+0x13a4] ;  /* 0x0013a40001137983 */ /* 0x000eec0000100800 */
[----:B--2---:R-:W-:Y:S01]  /*49da0*/  HMMA.16816.F32 R24, R8, R26, R20 ;  /* 0x0000001a0818723c */ /* 0x004fe20000001814 */
[----:B---3--:R-:W-:Y:S11]  /*49db0*/  STL [R1+0x2088], R19 ;  /* 0x0020881301007387 */ /* 0x008ff60000100800 */
[----:B------:R-:W-:Y:S03]  /*49dc0*/  @!UPT UIADD3 URZ, URZ, URZ, URZ ;  /* 0x0000003f3f3ff290 */ /* 0x000fe6000fffe03f */
[----:B------:R-:W-:Y:S02]  /*49dd0*/  STL.64 [R1+0x360], R12 ;  /* 0x0003600c01007387 */ /* 0x000fe40000100a00 */
[----:B------:R-:W-:Y:S02]  /*49de0*/  STL.64 [R1+0x368], R14 ;  /* 0x0003680e01007387 */ /* 0x000fe40000100a00 */
[----:B------:R-:W2:Y:S01]  /*49df0*/  LDL.LU.64 R22, [R1+0x20f0] ;  /* 0x0020f00001167983 */ /* 0x000ea20000300a00 */
[----:B------:R-:W2:Y:S04]  /*49e00*/  LDL.LU.64 R20, [R1+0x20e8] ;  /* 0x0020e80001147983 */ /* 0x000ea80000300a00 */
[----:B------:R-:W-:Y:S04]  /*49e10*/  LDSM.16.M88.4 R12, [R5+0x8080] ;  /* 0x00808000050c783b */ /* 0x000fe80000000200 */
[----:B------:R-:W-:Y:S01]  /*49e20*/  STL.64 [R1+0x70], R24 ;  /* 0x0000701801007387 */ /* 0x000fe20000100a00 */
[----:B------:R-:W-:Y:S02]  /*49e30*/  STL.64 [R1+0x78], R26 ;  /* 0x0000781a01007387 */ /* 0x000fe40000100a00 */
[----:B------:R-:W0:Y:S02]  /*49e40*/  LDSM.16.M88.4 R24, [R5+0xa080] ;  /* 0x00a080000518783b */ /* 0x000e240000000200 */
[----:B0-----:R-:W-:Y:S02]  /*49e50*/  STL.64 [R1+0x10], R24 ;  /* 0x0000101801007387 */ /* 0x001fe40000100a00 */
[----:B------:R0:W-:Y:S02]  /*49e60*/  STL.64 [R1+0x18], R26 ;  /* 0x0000181a01007387 */ /* 0x0001e40000100a00 */
[----:B------:R-:W-:-:S02]  /*49e70*/  IMAD.MOV.U32 R6, RZ, RZ, R24 ;  /* 0x000000ffff067224 */ /* 0x000fc400078e0018 */
[----:B------:R-:W-:Y:S01]  /*49e80*/  IMAD.MOV.U32 R4, RZ, RZ, R25 ;  /* 0x000000ffff047224 */ /* 0x000fe200078e0019 */
[----:B0-----:R-:W2:Y:S01]  /*49e90*/  LDL.LU.64 R26, [R1+0x20e0] ;  /* 0x0020e000011a7983 */ /* 0x001ea20000300a00 */
[----:B------:R-:W2:Y:S02]  /*49ea0*/  LDL.LU.64 R24, [R1+0x20d8] ;  /* 0x0020d80001187983 */ /* 0x000ea40000300a00 */
[----:B------:R-:W-:Y:S02]  /*49eb0*/  IMAD.MOV.U32 R8, RZ, RZ, R3 ;  /* 0x000000ffff087224 */ /* 0x000fe400078e0003 */
[----:B------:R-:W-:-:S07]  /*49ec0*/  IMAD.MOV.U32 R9, RZ, RZ, R2 ;  /* 0x000000ffff097224 */ /* 0x000fce00078e0002 */
[----:B--2---:R-:W-:Y:S01]  /*49ed0*/  HMMA.16816.F32 R8, R24, R8, R20 ;  /* 0x000000081808723c */ /* 0x004fe20000001814 */
[----:B------:R-:W2:Y:S11]  /*49ee0*/  LDL.LU R20, [R1+0x20d4] ;  /* 0x0020d40001147983 */ /* 0x000eb60000300800 */
[----:B------:R-:W-:Y:S11]  /*49ef0*/  @!UPT UIADD3 URZ, URZ, URZ, URZ ;  /* 0x0000003f3f3ff290 */ /* 0x000ff6000fffe03f */
[----:B------:R-:W-:Y:S01]  /*49f00*/  @!UPT UIADD3 URZ, URZ, URZ, URZ ;  /* 0x0000003f3f3ff290 */ /* 0x000fe2000fffe03f */
[----:B------:R-:W-:Y:S02]  /*49f10*/  IMAD.MOV.U32 R29, RZ, RZ, R8 ;  /* 0x000000ffff1d7224 */ /* 0x000fe400078e0008 */
[----:B------:R-:W-:Y:S02]  /*49f20*/  IMAD.MOV.U32 R28, RZ, RZ, R9 ;  /* 0x000000ffff1c7224 */ /* 0x000fe400078e0009 */
[----:B------:R-:W-:Y:S02]  /*49f30*/  IMAD.MOV.U32 R8, RZ, RZ, R16 ;  /* 0x000000ffff087224 */ /* 0x000fe400078e0010 */
[----:B------:R-:W-:-:S05]  /*49f40*/  IMAD.MOV.U32 R9, RZ, RZ, R0 ;  /* 0x000000ffff097224 */ /* 0x000fca00078e0000 */
[----:B------:R0:W-:Y:S01]  /*49f50*/  STL.64 [R1+0x20a0], R8 ;  /* 0x0020a00801007387 */ /* 0x0001e20000100a00 */
[----:B------:R-:W3:Y:S02]  /*49f60*/  LDL.LU R16, [R1+0x2e0] ;  /* 0x0002e00001107983 */ /* 0x000ee40000300800 */
[----:B------:R-:W3:Y:S02]  /*49f70*/  LDL.LU R17, [R1+0x2e4] ;  /* 0x0002e40001117983 */ /* 0x000ee40000300800 */
[----:B------:R-:W4:Y:S01]  /*49f80*/  LDL.LU R18, [R1+0x2e8] ;  /* 0x0002e80001127983 */ /* 0x000f220000300800 */
[----:B------:R-:W4:Y:S01]  /*49f90*/  LDL.LU R19, [R1+0x2ec] ;  /* 0x0002ec0001137983 */ /* 0x000f220000300800 */
[----:B------:R-:W-:Y:S02]  /*49fa0*/  IMAD.MOV.U32 R3, RZ, RZ, R10 ;  /* 0x000000ffff037224 */ /* 0x000fe400078e000a */
[----:B0-----:R-:W-:Y:S02]  /*49fb0*/  IMAD.MOV.U32 R9, RZ, RZ, R7 ;  /* 0x000000ffff097224 */ /* 0x001fe400078e0007 */
[----:B------:R-:W-:-:S02]  /*49fc0*/  IMAD.MOV.U32 R2, RZ, RZ, R11 ;  /* 0x000000ffff027224 */ /* 0x000fc400078e000b */
[----:B--2---:R-:W-:Y:S02]  /*49fd0*/  IMAD.MOV.U32 R8, RZ, RZ, R20 ;  /* 0x000000ffff087224 */ /* 0x004fe400078e0014 */
[----:B------:R-:W0:Y:S04]  /*49fe0*/  LDSM.16.M88.4 R20, [R5+0xc080] ;  /* 0x00c080000514783b */ /* 0x000e280000000200 */
[----:B------:R1:W-:Y:S04]  /*49ff0*/  STL.64 [R1+0x20b8], R8 ;  /* 0x0020b80801007387 */ /* 0x0003e80000100a00 */
[----:B-1----:R-:W2:Y:S01]  /*4a000*/  LDL.LU R8, [R1+0x310] ;  /* 0x0003100001087983 */ /* 0x002ea20000300800 */
[----:B------:R-:W2:Y:S02]  /*4a010*/  LDL.LU R9, [R1+0x314] ;  /* 0x0003140001097983 */ /* 0x000ea40000300800 */
[----:B------:R-:W2:Y:S02]  /*4a020*/  LDL.LU R10, [R1+0x318] ;  /* 0x00031800010a7983 */ /* 0x000ea40000300800 */
[----:B------:R-:W2:Y:S01]  /*4a030*/  LDL.LU R11, [R1+0x31c] ;  /* 0x00031c00010b7983 */ /* 0x000ea20000300800 */
[----:B----4-:R-:W-:Y:S01]  /*4a040*/  STL.64 [R1+0x2098], R18 ;  /* 0x0020981201007387 */ /* 0x010fe20000100a00 */
[----:B---3--:R1:W-:Y:S03]  /*4a050*/  STL.64 [R1+0x2090], R16 ;  /* 0x0020901001007387 */ /* 0x0083e60000100a00 */
[----:B-1----:R-:W3:Y:S01]  /*4a060*/  LDL.LU R16, [R1+0x2f0] ;  /* 0x0002f00001107983 */ /* 0x002ee20000300800 */
[----:B------:R-:W3:Y:S02]  /*4a070*/  LDL.LU R17, [R1+0x2f4] ;  /* 0x0002f40001117983 */ /* 0x000ee40000300800 */
[----:B------:R-:W4:Y:S02]  /*4a080*/  LDL.LU R18, [R1+0x2f8] ;  /* 0x0002f80001127983 */ /* 0x000f240000300800 */
[----:B------:R-:W4:Y:S02]  /*4a090*/  LDL.LU R19, [R1+0x2fc] ;  /* 0x0002fc0001137983 */ /* 0x000f240000300800 */
        /* <DEDUP_REMOVED lines=8> */
[----:B-1----:R-:W2:Y:S01]  /*4a120*/  LDL.64 R16, [R1+0x50] ;  /* 0x0000500001107983 */ /* 0x002ea20000100a00 */
[----:B------:R-:W-:Y:S02]  /*4a130*/  STL.64 [R1+0x20], R12 ;  /* 0x0000200c01007387 */ /* 0x000fe40000100a00 */
[----:B------:R-:W-:Y:S02]  /*4a140*/  STL.64 [R1+0x28], R14 ;  /* 0x0000280e01007387 */ /* 0x000fe40000100a00 */
[----:B------:R1:W-:Y:S01]  /*4a150*/  STL [R1+0x1cc0], R2 ;  /* 0x001cc00201007387 */ /* 0x0003e20000100800 */
[----:B------:R-:W-:Y:S01]  /*4a160*/  STL [R1+0x1cbc], R28 ;  /* 0x001cbc1c01007387 */ /* 0x000fe20000100800 */
[----:B------:R-:W-:Y:S02]  /*4a170*/  STL [R1+0x1cb8], R29 ;  /* 0x001cb81d01007387 */ /* 0x000fe40000100800 */
[----:B------:R-:W-:Y:S02]  /*4a180*/  STL [R1+0x1ca0], R3 ;  /* 0x001ca00301007387 */ /* 0x000fe40000100800 */
[----:B0-----:R-:W-:Y:S01]  /*4a190*/  STL.64 [R1], R20 ;  /* 0x0000001401007387 */ /* 0x001fe20000100a00 */
[----:B------:R0:W-:Y:S01]  /*4a1a0*/  STL.64 [R1+0x8], R22 ;  /* 0x0000081601007387 */ /* 0x0001e20000100a00 */
[----:B------:R-:W-:-:S02]  /*4a1b0*/  IMAD.MOV.U32 R0, RZ, RZ, R21 ;  /* 0x000000ffff007224 */ /* 0x000fc400078e0015 */
[----:B-1----:R-:W-:Y:S01]  /*4a1c0*/  IMAD.MOV.U32 R2, RZ, RZ, R20 ;  /* 0x000000ffff027224 */ /* 0x002fe200078e0014 */
[----:B0-----:R-:W3:Y:S01]  /*4a1d0*/  LDL.LU R23, [R1+0x20d0] ;  /* 0x0020d00001177983 */ /* 0x001ee20000300800 */
[----:B------:R-:W4:Y:S01]  /*4a1e0*/  LDL.LU.64 R18, [R1+0x20c8] ;  /* 0x0020c80001127983 */ /* 0x000f220000300a00 */
[----:B--2---:R-:W-:Y:S01]  /*4a1f0*/  HMMA.16816.F32 R8, R24, R16, R8 ;  /* 0x000000101808723c */ /* 0x004fe20000001808 */
[----:B------:R-:W-:Y:S02]  /*4a200*/  IMAD.MOV.U32 R21, RZ, RZ, R16 ;  /* 0x000000ffff157224 */ /* 0x000fe400078e0010 */
[----:B------:R-:W-:Y:S02]  /*4a210*/  IMAD.MOV.U32 R20, RZ, RZ, R17 ;  /* 0x000000ffff147224 */ /* 0x000fe400078e0011 */
[----:B------:R-:W4:Y:S11]  /*4a220*/  LDL.LU.64 R16, [R1+0x20c0] ;  /* 0x0020c00001107983 */ /* 0x000f360000300a00 */
[----:B------:R-:W-:Y:S07]  /*4a230*/  @!UPT UIADD3 URZ, URZ, URZ, URZ ;  /* 0x0000003f3f3ff290 */ /* 0x000fee000fffe03f */
[----:B------:R0:W-:Y:S01]  /*4a240*/  STL [R1+0x344], R9 ;  /* 0x0003440901007387 */ /* 0x0001e20000100800 */
[----:B------:R-:W-:Y:S02]  /*4a250*/  STL.64 [R1+0x348], R10 ;  /* 0x0003480a01007387 */ /* 0x000fe40000100a00 */
[----:B------:R-:W-:Y:S02]  /*4a260*/  IMAD.MOV.U32 R3, RZ, RZ, R8 ;  /* 0x000000ffff037224 */ /* 0x000fe400078e0008 */
[----:B0-----:R-:W4:Y:S01]  /*4a270*/  LDL.LU.64 R8, [R1+0x20b8] ;  /* 0x0020b80001087983 */ /* 0x001f220000300a00 */
[----:B------:R0:W-:Y:S02]  /*4a280*/  STL.64 [R1+0x2078], R20 ;  /* 0x0020781401007387 */ /* 0x0001e40000100a00 */
[----:B0-----:R-:W-:Y:S02]  /*4a290*/  IMAD.MOV.U32 R20, RZ, RZ, R6 ;  /* 0x000000ffff147224 */ /* 0x001fe400078e0006 */
[----:B------:R-:W-:-:S02]  /*4a2a0*/  IMAD.MOV.U32 R21, RZ, RZ, R4 ;  /* 0x000000ffff157224 */ /* 0x000fc400078e0004 */
[----:B------:R-:W0:Y:S04]  /*4a2b0*/  LDSM.16.M88.4 R4, [R5+0xe080] ;  /* 0x00e080000504783b */ /* 0x000e280000000200 */
[----:B------:R-:W-:Y:S04]  /*4a2c0*/  STL [R1+0x1cc8], R3 ;  /* 0x001cc80301007387 */ /* 0x000fe80000100800 */
[----:B0-----:R-:W-:Y:S01]  /*4a2d0*/  STL [R1+0x1cd0], R6 ;  /* 0x001cd00601007387 */ /* 0x001fe20000100800 */
[----:B------:R-:W-:Y:S02]  /*4a2e0*/  STL [R1+0x1ccc], R7 ;  /* 0x001ccc0701007387 */ /* 0x000fe40000100800 */
[----:B------:R0:W-:Y:S02]  /*4a2f0*/  STL.64 [R1+0x2080], R4 ;  /* 0x0020800401007387 */ /* 0x0001e40000100a00 */
[----:B0-----:R-:W2:Y:S01]  /*4a300*/  LDL.LU R4, [R1+0x4a0] ;  /* 0x0004a00001047983 */ /* 0x001ea20000300800 */
[----:B------:R-:W2:Y:S02]  /*4a310*/  LDL.LU R5, [R1+0x4a4] ;  /* 0x0004a40001057983 */ /* 0x000ea40000300800 */
[----:B------:R-:W2:Y:S02]  /*4a320*/  LDL.LU R6, [R1+0x4a8] ;  /* 0x0004a80001067983 */ /* 0x000ea40000300800 */
[----:B------:R-:W2:Y:S01]  /*4a330*/  LDL.LU R7, [R1+0x4ac] ;  /* 0x0004ac0001077983 */ /* 0x000ea20000300800 */
[C---:B----4-:R-:W-:Y:S01]  /*4a340*/  HMMA.16816.F32 R8, R24.reuse, R8, R16 ;  /* 0x000000081808723c */ /* 0x050fe20000001810 */
[----:B------:R-:W4:Y:S01]  /*4a350*/  LDL.LU.64 R18, [R1+0x20b0] ;  /* 0x0020b00001127983 */ /* 0x000f220000300a00 */
[----:B------:R-:W4:Y:S11]  /*4a360*/  LDL.LU.64 R16, [R1+0x20a8] ;  /* 0x0020a80001107983 */ /* 0x000f360000300a00 */
[----:B------:R-:W-:Y:S10]  /*4a370*/  @!UPT UIADD3 URZ, URZ, URZ, URZ ;  /* 0x0000003f3f3ff290 */ /* 0x000ff4000fffe03f */
[----:B------:R0:W-:Y:S01]  /*4a380*/  STL.64 [R1+0x330], R8 ;  /* 0x0003300801007387 */ /* 0x0001e20000100a00 */
[----:B------:R4:W-:Y:S03]  /*4a390*/  STL.64 [R1+0x338], R10 ;  /* 0x0003380a01007387 */ /* 0x0009e60000100a00 */
[----:B0-----:R-:W4:Y:S02]  /*4a3a0*/  LDL.LU.64 R8, [R1+0x20a0] ;  /* 0x0020a00001087983 */ /* 0x001f240000300a00 */
[C---:B----4-:R-:W-:Y:S02]  /*4a3b0*/  HMMA.16816.F32 R8, R24.reuse, R8, R16 ;  /* 0x000000081808723c */ /* 0x050fe40000001810 */
[----:B------:R-:W4:Y:S01]  /*4a3c0*/  LDL.LU.64 R18, [R1+0x2098] ;  /* 0x0020980001127983 */ /* 0x000f220000300a00 */
[----:B------:R-:W4:Y:S11]  /*4a3d0*/  LDL.LU.64 R16, [R1+0x2090] ;  /* 0x0020900001107983 */ /* 0x000f360000300a00 */
[----:B------:R-:W-:Y:S09]  /*4a3e0*/  @!UPT UIADD3 URZ, URZ, URZ, URZ ;  /* 0x0000003f3f3ff290 */ /* 0x000ff2000fffe03f */
[----:B------:R-:W-:Y:S01]  /*4a3f0*/  STL.64 [R1+0x320], R8 ;  /* 0x0003200801007387 */ /* 0x000fe20000100a00 */
[----:B------:R-:W-:Y:S02]  /*4a400*/  STL.64 [R1+0x328], R10 ;  /* 0x0003280a01007387 */ /* 0x000fe40000100a00 */
[----:B---3--:R-:W0:Y:S02]  /*4a410*/  LDSM.16.MT88.4 R8, [R23+0x16080] ;  /* 0x016080001708783b */ /* 0x008e240000004200 */
[----:B0-----:R-:W-:Y:S02]  /*4a420*/  STL.64 [R1+0x2070], R10 ;  /* 0x0020700a01007387 */ /* 0x001fe40000100a00 */
[----:B------:R-:W-:Y:S01]  /*4a430*/  STL.64 [R1+0x2068], R8 ;  /* 0x0020680801007387 */ /* 0x000fe20000100a00 */
[----:B----4-:R-:W-:Y:S11]  /*4a440*/  HMMA.16816.F32 R16, R24, R12, R16 ;  /* 0x0000000c1810723c */ /* 0x010ff60000001810 */
[----:B------:R-:W-:Y:S11]  /*4a450*/  @!UPT UIADD3 URZ, URZ, URZ, URZ ;  /* 0x0000003f3f3ff290 */ /* 0x000ff6000fffe03f */
[----:B------:R-:W-:Y:S01]  /*4a460*/  @!UPT UIADD3 URZ, URZ, URZ, URZ ;  /* 0x0000003f3f3ff290 */ /* 0x000fe2000fffe03f */
[----:B------:R-:W-:Y:S01]  /*4a470*/  STL.64 [R1+0x310], R16 ;  /* 0x0003101001007387 */ /* 0x000fe20000100a00 */
[----:B------:R0:W-:Y:S03]  /*4a480*/  STL.64 [R1+0x318], R18 ;  /* 0x0003181201007387 */ /* 0x0001e60000100a00 */
[----:B0-----:R-:W3:Y:S01]  /*4a490*/  LDL.LU R19, [R1+0x2088] ;  /* 0x0020880001137983 */ /* 0x001ee20000300800 */
[----:B------:R-:W-:Y:S02]  /*4a4a0*/  IMAD.MOV.U32 R8, RZ, RZ, R2 ;  /* 0x000000ffff087224 */ /* 0x000fe400078e0002 */
[----:B------:R-:W-:Y:S02]  /*4a4b0*/  IMAD.MOV.U32 R9, RZ, RZ, R0 ;  /* 0x000000ffff097224 */ /* 0x000fe400078e0000 */
[----:B------:R-:W-:Y:S02]  /*4a4c0*/  IMAD.MOV.U32 R2, RZ, RZ, R12 ;  /* 0x000000ffff027224 */ /* 0x000fe400078e000c */
[----:B------:R-:W-:-:S02]  /*4a4d0*/  IMAD.MOV.U32 R0, RZ, RZ, R13 ;  /* 0x000000ffff007224 */ /* 0x000fc400078e000d */
[----:B---3--:R-:W0:Y:S02]  /*4a4e0*/  LDSM.16.MT88.4 R12, [R19+0x16000] ;  /* 0x01600000130c783b */ /* 0x008e240000004200 */
[----:B------:R-:W1:Y:S02]  /*4a4f0*/  LDSM.16.MT88.4 R16, [R19+0x16080] ;  /* 0x016080001310783b */ /* 0x000e640000004200 */
[----:B0-----:R-:W-:Y:S02]  /*4a500*/  STL.64 [R1+0x1ff0], R14 ;  /* 0x001ff00e01007387 */ /* 0x001fe40000100a00 */
[----:B------:R0:W-:Y:S02]  /*4a510*/  STL.64 [R1+0x1fe8], R12 ;  /* 0x001fe80c01007387 */ /* 0x0001e40000100a00 */
[----:B0-----:R-:W3:Y:S01]  /*4a520*/  LDL.LU R12, [R1+0x530] ;  /* 0x00053000010c7983 */ /* 0x001ee20000300800 */
[----:B------:R-:W3:Y:S02]  /*4a530*/  LDL.LU R13, [R1+0x534] ;  /* 0x00053400010d7983 */ /* 0x000ee40000300800 */
[----:B------:R-:W3:Y:S02]  /*4a540*/  LDL.LU R14, [R1+0x538] ;  /* 0x00053800010e7983 */ /* 0x000ee40000300800 */
[----:B------:R-:W3:Y:S01]  /*4a550*/  LDL.LU R15, [R1+0x53c] ;  /* 0x00053c00010f7983 */ /* 0x000ee20000300800 */
[C---:B--2---:R-:W-:Y:S01]  /*4a560*/  HMMA.16816.F32 R20, R24.reuse, R20, R4 ;  /* 0x000000141814723c */ /* 0x044fe20000001804 */
[----:B------:R-:W2:Y:S11]  /*4a570*/  LDL.LU.64 R4, [R1+0x2080] ;  /* 0x0020800001047983 */ /* 0x000eb60000300a00 */
[----:B------:R-:W-:Y:S11]  /*4a580*/  @!UPT UIADD3 URZ, URZ, URZ, URZ ;  /* 0x0000003f3f3ff290 */ /* 0x000ff6000fffe03f */
[----:B------:R0:W-:Y:S01]  /*4a590*/  STL.64 [R1+0x300], R20 ;  /* 0x0003001401007387 */ /* 0x0001e20000100a00 */
[----:B------:R-:W-:Y:S03]  /*4a5a0*/  STL.64 [R1+0x308], R22 ;  /* 0x0003081601007387 */ /* 0x000fe60000100a00 */
[----:B0-----:R-:W4:Y:S01]  /*4a5b0*/  LDL.LU.64 R20, [R1+0x2078] ;  /* 0x0020780001147983 */ /* 0x001f220000300a00 */
[----:B------:R-:W2:Y:S02]  /*4a5c0*/  LDL R28, [R1+0x13a0] ;  /* 0x0013a000011c7983 */ /* 0x000ea40000100800 */
[----:B-1----:R-:W-:Y:S02]  /*4a5d0*/  STL.64 [R1+0x1f78], R18 ;  /* 0x001f781201007387 */ /* 0x002fe40000100a00 */
[----:B------:R0:W-:Y:S02]  /*4a5e0*/  STL.64 [R1+0x1f70], R16 ;  /* 0x001f701001007387 */ /* 0x0001e40000100a00 */
[----:B0-----:R-:W2:Y:S01]  /*4a5f0*/  LDL.64 R16, [R1+0x60] ;  /* 0x0000600001107983 */ /* 0x001ea20000100a00 */
[----:B---3--:R-:W-:Y:S03]  /*4a600*/  HMMA.16816.F32 R8, R24, R8, R12 ;  /* 0x000000081808723c */ /* 0x008fe6000000180c */
[----:B------:R-:W3:Y:S11]  /*4a610*/  LDL.LU R12, [R1+0x180] ;  /* 0x00018000010c7983 */ /* 0x000ef60000300800 */
[----:B------:R-:W-:Y:S09]  /*4a620*/  @!UPT UIADD3 URZ, URZ, URZ, URZ ;  /* 0x0000003f3f3ff290 */ /* 0x000ff2000fffe03f */
[----:B------:R0:W-:Y:S01]  /*4a630*/  STL.64 [R1+0x2f0], R8 ;  /* 0x0002f00801007387 */ /* 0x0001e20000100a00 */
[----:B------:R1:W-:Y:S02]  /*4a640*/  STL.64 [R1+0x2f8], R10 ;  /* 0x0002f80a01007387 */ /* 0x0003e40000100a00 */
[----:B------:R-:W3:Y:S02]  /*4a650*/  LDL.LU R13, [R1+0x184] ;  /* 0x00018400010d7983 */ /* 0x000ee40000300800 */
[----:B------:R-:W2:Y:S01]  /*4a660*/  LDL.LU R14, [R1+0x188] ;  /* 0x00018800010e7983 */ /* 0x000ea20000300800 */
[----:B------:R-:W2:Y:S04]  /*4a670*/  LDL.LU R15, [R1+0x18c] ;  /* 0x00018c00010f7983 */ /* 0x000ea80000300800 */
[----:B0-----:R-:W4:Y:S01]  /*4a680*/  LDL.LU R8, [R1+0x520] ;  /* 0x0005200001087983 */ /* 0x001f220000300800 */
[----:B------:R-:W4:Y:S02]  /*4a690*/  LDL.LU R9, [R1+0x524] ;  /* 0x0005240001097983 */ /* 0x000f240000300800 */
[----:B-1----:R-:W4:Y:S02]  /*4a6a0*/  LDL.LU R10, [R1+0x528] ;  /* 0x00052800010a7983 */ /* 0x002f240000300800 */
[----:B------:R-:W4:Y:S01]  /*4a6b0*/  LDL.LU R11, [R1+0x52c] ;  /* 0x00052c00010b7983 */ /* 0x000f220000300800 */
[----:B--2---:R-:W-:Y:S01]  /*4a6c0*/  STL.64 [R1+0x2028], R14 ;  /* 0x0020280e01007387 */ /* 0x004fe20000100a00 */
[----:B---3--:R0:W-:Y:S03]  /*4a6d0*/  STL.64 [R1+0x2020], R12 ;  /* 0x0020200c01007387 */ /* 0x0081e60000100a00 */
        /* <DEDUP_REMOVED lines=11> */
[----:B--2---:R4:W-:Y:S02]  /*4a790*/  STL.64 [R1+0x2048], R12 ;  /* 0x0020480c01007387 */ /* 0x0049e40000100a00 */
[----:B----4-:R-:W-:-:S02]  /*4a7a0*/  IMAD.MOV.U32 R12, RZ, RZ, R21 ;  /* 0x000000ffff0c7224 */ /* 0x010fc400078e0015 */
[----:B------:R-:W-:Y:S02]  /*4a7b0*/  IMAD.MOV.U32 R13, RZ, RZ, R20 ;  /* 0x000000ffff0d7224 */ /* 0x000fe400078e0014 */
[----:B------:R-:W0:Y:S04]  /*4a7c0*/  LDSM.16.MT88.4 R20, [R28+0x16000] ;  /* 0x016000001c14783b */ /* 0x000e280000004200 */
[----:B------:R1:W-:Y:S04]  /*4a7d0*/  STL.64 [R1+0x2060], R12 ;  /* 0x0020600c01007387 */ /* 0x0003e80000100a00 */
[----:B-1----:R-:W2:Y:S01]  /*4a7e0*/  LDL.LU R12, [R1+0x570] ;  /* 0x00057000010c7983 */ /* 0x002ea20000300800 */
[----:B------:R-:W2:Y:S02]  /*4a7f0*/  LDL.LU R13, [R1+0x574] ;  /* 0x00057400010d7983 */ /* 0x000ea40000300800 */
[----:B------:R-:W2:Y:S02]  /*4a800*/  LDL.LU R14, [R1+0x578] ;  /* 0x00057800010e7983 */ /* 0x000ea40000300800 */
[----:B------:R-:W2:Y:S01]  /*4a810*/  LDL.LU R15, [R1+0x57c] ;  /* 0x00057c00010f7983 */ /* 0x000ea20000300800 */
[----:B0-----:R-:W-:Y:S01]  /*4a820*/  STL.64 [R1+0x1ee0], R22 ;  /* 0x001ee01601007387 */ /* 0x001fe20000100a00 */
[----:B------:R0:W-:Y:S03]  /*4a830*/  STL.64 [R1+0x1ed8], R20 ;  /* 0x001ed81401007387 */ /* 0x0001e60000100a00 */
[----:B0-----:R-:W3:Y:S01]  /*4a840*/  LDL.64 R20, [R1+0x10] ;  /* 0x0000100001147983 */ /* 0x001ee20000100a00 */
[----:B------:R-:W-:Y:S03]  /*4a850*/  HMMA.16816.F32 R24, R24, R4, R8 ;  /* 0x000000041818723c */ /* 0x000fe60000001808 */
[----:B---3--:R0:W-:Y:S04]  /*4a860*/  STL.64 [R1+0x2058], R20 ;  /* 0x0020581401007387 */ /* 0x0081e80000100a00 */
[----:B0-----:R-:W3:Y:S01]  /*4a870*/  LDL.LU R20, [R1+0x560] ;  /* 0x0005600001147983 */ /* 0x001ee20000300800 */
[----:B------:R-:W3:Y:S02]  /*4a880*/  LDL.LU R21, [R1+0x564] ;  /* 0x0005640001157983 */ /* 0x000ee40000300800 */
[----:B------:R-:W3:Y:S02]  /*4a890*/  LDL.LU R22, [R1+0x568] ;  /* 0x0005680001167983 */ /* 0x000ee40000300800 */
[----:B------:R-:W3:Y:S01]  /*4a8a0*/  LDL.LU R23, [R1+0x56c] ;  /* 0x00056c0001177983 */ /* 0x000ee20000300800 */
[----:B------:R-:W2:Y:S01]  /*4a8b0*/  LDL.LU.64 R10, [R1+0x2070] ;  /* 0x00207000010a7983 */ /* 0x000ea20000300a00 */
[----:B------:R-:W2:Y:S02]  /*4a8c0*/  LDL.LU.64 R8, [R1+0x2068] ;  /* 0x0020680001087983 */ /* 0x000ea40000300a00 */
[----:B------:R0:W-:Y:S02]  /*4a8d0*/  STL.64 [R1+0x2030], R4 ;  /* 0x0020300401007387 */ /* 0x0001e40000100a00 */
[----:B0-----:R-:W4:Y:S05]  /*4a8e0*/  LDL.64 R4, [R1+0x30] ;  /* 0x0000300001047983 */ /* 0x001f2a0000100a00 */
[----:B------:R-:W-:Y:S02]  /*4a8f0*/  STL.64 [R1+0x250], R24 ;  /* 0x0002501801007387 */ /* 0x000fe40000100a00 */
[----:B------:R-:W-:Y:S02]  /*4a900*/  STL.64 [R1+0x258], R26 ;  /* 0x0002581a01007387 */ /* 0x000fe40000100a00 */
[----:B------:R-:W0:Y:S04]  /*4a910*/  LDSM.16.MT88.4 R24, [R28+0x16080] ;  /* 0x016080001c18783b */ /* 0x000e280000004200 */
[----:B0-----:R-:W-:Y:S01]  /*4a920*/  STL.64 [R1+0x1e68], R26 ;  /* 0x001e681a01007387 */ /* 0x001fe20000100a00 */
[----:B------:R0:W-:Y:S03]  /*4a930*/  STL.64 [R1+0x1e60], R24 ;  /* 0x001e601801007387 */ /* 0x0001e60000100a00 */
[----:B0-----:R-:W3:Y:S01]  /*4a940*/  LDL.64 R24, [R1+0x40] ;  /* 0x0000400001187983 */ /* 0x001ee20000100a00 */
[C---:B--2---:R-:W-:Y:S11]  /*4a950*/  HMMA.16816.F32 R12, R8.reuse, R16, R12 ;  /* 0x00000010080c723c */ /* 0x044ff6000000180c */
[----:B------:R-:W-:Y:S11]  /*4a960*/  @!UPT UIADD3 URZ, URZ, URZ, URZ ;  /* 0x0000003f3f3ff290 */ /* 0x000ff6000fffe03f */
[----:B------:R-:W-:Y:S01]  /*4a970*/  @!UPT UIADD3 URZ, URZ, URZ, URZ ;  /* 0x0000003f3f3ff290 */ /* 0x000fe2000fffe03f */
[----:B------:R0:W-:Y:S01]  /*4a980*/  STL.64 [R1+0x1c0], R12 ;  /* 0x0001c00c01007387 */ /* 0x0001e20000100a00 */
[----:B------:R3:W-:Y:S03]  /*4a990*/  STL.64 [R1+0x1c8], R14 ;  /* 0x0001c80e01007387 */ /* 0x0007e60000100a00 */
[----:B0-----:R-:W3:Y:S02]  /*4a9a0*/  LDL.LU.64 R12, [R1+0x2060] ;  /* 0x00206000010c7983 */ /* 0x001ee40000300a00 */
[C---:B---3--:R-:W-:Y:S02]  /*4a9b0*/  HMMA.16816.F32 R12, R8.reuse, R12, R20 ;  /* 0x0000000c080c723c */ /* 0x048fe40000001814 */
[----:B------:R-:W2:Y:S11]  /*4a9c0*/  LDL.LU.64 R20, [R1+0x2058] ;  /* 0x0020580001147983 */ /* 0x000eb60000300a00 */
[----:B------:R-:W-:Y:S10]  /*4a9d0*/  @!UPT UIADD3 URZ, URZ, URZ, URZ ;  /* 0x0000003f3f3ff290 */ /* 0x000ff4000fffe03f */
[----:B------:R-:W-:Y:S01]  /*4a9e0*/  STL.64 [R1+0x1b0], R12 ;  /* 0x0001b00c01007387 */ /* 0x000fe20000100a00 */
[----:B------:R0:W-:Y:S03]  /*4a9f0*/  STL.64 [R1+0x1b8], R14 ;  /* 0x0001b80e01007387 */ /* 0x0001e60000100a00 */
[----:B0-----:R-:W3:Y:S01]  /*4aa00*/  LDL.LU.64 R14, [R1+0x2050] ;  /* 0x00205000010e7983 */ /* 0x001ee20000300a00 */
[----:B------:R-:W3:Y:S02]  /*4aa10*/  LDL.LU.64 R12, [R1+0x2048] ;  /* 0x00204800010c7983 */ /* 0x000ee40000300a00 */
[----:B------:R-:W-:Y:S02]  /*4aa20*/  IMAD.MOV.U32 R23, RZ, RZ, R24 ;  /* 0x000000ffff177224 */ /* 0x000fe400078e0018 */
[----:B------:R-:W-:Y:S01]  /*4aa30*/  IMAD.MOV.U32 R22, RZ, RZ, R25 ;  /* 0x000000ffff167224 */ /* 0x000fe200078e0019 */
[----:B---3--:R-:W-:Y:S11]  /*4aa40*/  HMMA.16816.F32 R12, R8, R24, R12 ;  /* 0x00000018080c723c */ /* 0x008ff6000000180c */
[----:B------:R-:W-:Y:S11]  /*4aa50*/  @!UPT UIADD3 URZ, URZ, URZ, URZ ;  /* 0x0000003f3f3ff290 */ /* 0x000ff6000fffe03f */
[----:B------:R-:W-:Y:S01]  /*4aa60*/  @!UPT UIADD3 URZ, URZ, URZ, URZ ;  /* 0x0000003f3f3ff290 */ /* 0x000fe2000fffe03f */
[----:B------:R-:W-:Y:S01]  /*4aa70*/  STL.64 [R1+0x1a0], R12 ;  /* 0x0001a00c01007387 */ /* 0x000fe20000100a00 */
[----:B------:R0:W-:Y:S03]  /*4aa80*/  STL.64 [R1+0x1a8], R14 ;  /* 0x0001a80e01007387 */ /* 0x0001e60000100a00 */
[----:B0-----:R-:W3:Y:S01]  /*4aa90*/  LDL.LU.64 R14, [R1+0x2040] ;  /* 0x00204000010e7983 */ /* 0x001ee20000300a00 */
[----:B------:R-:W3:Y:S02]  /*4aaa0*/  LDL.LU.64 R12, [R1+0x2038] ;  /* 0x00203800010c7983 */ /* 0x000ee40000300a00 */
[----:B------:R-:W2:Y:S02]  /*4aab0*/  LDL.LU R24, [R1+0x4e0] ;  /* 0x0004e00001187983 */ /* 0x000ea40000300800 */
[----:B------:R-:W2:Y:S01]  /*4aac0*/  LDL.LU R25, [R1+0x4e4] ;  /* 0x0004e40001197983 */ /* 0x000ea20000300800 */
[----:B------:R-:W2:Y:S01]  /*4aad0*/  LDL.LU R26, [R1+0x4e8] ;  /* 0x0004e800011a7983 */ /* 0x000ea20000300800 */
[----:B------:R-:W2:Y:S02]  /*4aae0*/  LDL.LU R27, [R1+0x4ec] ;  /* 0x0004ec00011b7983 */ /* 0x000ea40000300800 */
[----:B----4-:R-:W-:-:S02]  /*4aaf0*/  IMAD.MOV.U32 R19, RZ, RZ, R4 ;  /* 0x000000ffff137224 */ /* 0x010fc400078e0004 */
[----:B------:R-:W-:Y:S01]  /*4ab00*/  IMAD.MOV.U32 R18, RZ, RZ, R5 ;  /* 0x000000ffff127224 */ /* 0x000fe200078e0005 */
[C---:B---3--:R-:W-:Y:S01]  /*4ab10*/  HMMA.16816.F32 R12, R8.reuse, R4, R12 ;  /* 0x00000004080c723c */ /* 0x048fe2000000180c */
[----:B--2---:R-:W-:Y:S01]  /*4ab20*/  STL.64 [R1+0x1f90], R26 ;  /* 0x001f901a01007387 */ /* 0x004fe20000100a00 */
[----:B------:R0:W-:Y:S02]  /*4ab30*/  STL.64 [R1+0x1f88], R24 ;  /* 0x001f881801007387 */ /* 0x0001e40000100a00 */
[----:B------:R-:W2:Y:S02]  /*4ab40*/  LDL.LU.64 R4, [R1+0x2030] ;  /* 0x0020300001047983 */ /* 0x000ea40000300a00 */
[----:B0-----:R-:W-:Y:S02]  /*4ab50*/  IMAD.MOV.U32 R24, RZ, RZ, R2 ;  /* 0x000000ffff187224 */ /* 0x001fe400078e0002 */
[----:B------:R-:W-:Y:S11]  /*4ab60*/  IMAD.MOV.U32 R25, RZ, RZ, R0 ;  /* 0x000000ffff197224 */ /* 0x000ff600078e0000 */
[----:B------:R-:W-:Y:S05]  /*4ab70*/  @!UPT UIADD3 URZ, URZ, URZ, URZ ;  /* 0x0000003f3f3ff290 */ /* 0x000fea000fffe03f */
[----:B------:R-:W-:Y:S02]  /*4ab80*/  IMAD.MOV.U32 R28, RZ, RZ, R14 ;  /* 0x000000ffff1c7224 */ /* 0x000fe400078e000e */
[----:B------:R-:W-:Y:S02]  /*4ab90*/  IMAD.MOV.U32 R29, RZ, RZ, R15 ;  /* 0x000000ffff1d7224 */ /* 0x000fe400078e000f */
[----:B------:R-:W-:Y:S02]  /*4aba0*/  IMAD.MOV.U32 R0, RZ, RZ, R12 ;  /* 0x000000ffff007224 */ /* 0x000fe400078e000c */
[----:B------:R-:W-:Y:S01]  /*4abb0*/  IMAD.MOV.U32 R2, RZ, RZ, R13 ;  /* 0x000000ffff027224 */ /* 0x000fe200078e000d */
[----:B------:R-:W3:Y:S01]  /*4abc0*/  LDL.LU.64 R14, [R1+0x2028] ;  /* 0x00202800010e7983 */ /* 0x000ee20000300a00 */
[----:B------:R-:W3:Y:S02]  /*4abd0*/  LDL.LU.64 R12, [R1+0x2020] ;  /* 0x00202000010c7983 */ /* 0x000ee40000300a00 */
[----:B------:R-:W-:Y:S02]  /*4abe0*/  STL.64 [R1+0x2000], R18 ;  /* 0x0020001201007387 */ /* 0x000fe40000100a00 */
[----:B------:R-:W-:Y:S01]  /*4abf0*/  STL.64 [R1+0x1ff8], R16 ;  /* 0x001ff81001007387 */ /* 0x000fe20000100a00 */
[----:B------:R-:W-:Y:S01]  /*4ac00*/  STL [R1+0x1df4], R29 ;  /* 0x001df41d01007387 */ /* 0x000fe20000100800 */
[----:B------:R-:W-:Y:S02]  /*4ac10*/  STL [R1+0x1df0], R28 ;  /* 0x001df01c01007387 */ /* 0x000fe40000100800 */
[----:B------:R-:W-:Y:S02]  /*4ac20*/  STL [R1+0x1ddc], R2 ;  /* 0x001ddc0201007387 */ /* 0x000fe40000100800 */
[----:B------:R-:W-:Y:S01]  /*4ac30*/  STL [R1+0x1dd8], R0 ;  /* 0x001dd80001007387 */ /* 0x000fe20000100800 */
[----:B---3--:R-:W-:Y:S11]  /*4ac40*/  HMMA.16816.F32 R12, R8, R24, R12 ;  /* 0x00000018080c723c */ /* 0x008ff6000000180c */
[----:B------:R-:W-:Y:S11]  /*4ac50*/  @!UPT UIADD3 URZ, URZ, URZ, URZ ;  /* 0x0000003f3f3ff290 */ /* 0x000ff6000fffe03f */
[----:B------:R-:W-:Y:S01]  /*4ac60*/  @!UPT UIADD3 URZ, URZ, URZ, URZ ;  /* 0x0000003f3f3ff290 */ /* 0x000fe2000fffe03f */
[----:B------:R-:W-:Y:S01]  /*4ac70*/  STL [R1+0x180], R12 ;  /* 0x0001800c01007387 */ /* 0x000fe20000100800 */
[----:B------:R0:W-:Y:S02]  /*4ac80*/  STL.64 [R1+0x1fa0], R24 ;  /* 0x001fa01801007387 */ /* 0x0001e40000100a00 */
[----:B------:R-:W-:Y:S02]  /*4ac90*/  IMAD.MOV.U32 R6, RZ, RZ, R13 ;  /* 0x000000ffff067224 */ /* 0x000fe400078e000d */
[----:B------:R-:W-:Y:S02]  /*4aca0*/  IMAD.MOV.U32 R7, RZ, RZ, R14 ;  /* 0x000000ffff077224 */ /* 0x000fe400078e000e */
[----:B------:R-:W-:Y:S01]  /*4acb0*/  IMAD.MOV.U32 R3, RZ, RZ, R15 ;  /* 0x000000ffff037224 */ /* 0x000fe200078e000f */
[----:B0-----:R-:W3:Y:S01]  /*4acc0*/  LDL.LU R24, [R1+0x500] ;  /* 0x0005000001187983 */ /* 0x001ee20000300800 */
[----:B------:R-:W3:Y:S02]  /*4acd0*/  LDL.LU R25, [R1+0x504] ;  /* 0x0005040001197983 */ /* 0x000ee40000300800 */
[----:B------:R-:W4:Y:S02]  /*4ace0*/  LDL.LU R26, [R1+0x508] ;  /* 0x00050800011a7983 */ /* 0x000f240000300800 */
[----:B------:R-:W4:Y:S01]  /*4acf0*/  LDL.LU R27, [R1+0x50c] ;  /* 0x00050c00011b7983 */ /* 0x000f220000300800 */
[----:B------:R-:W2:Y:S01]  /*4ad00*/  LDL.LU R12, [R1+0x120] ;  /* 0x00012000010c7983 */ /* 0x000ea20000300800 */
[----:B------:R-:W2:Y:S02]  /*4ad10*/  LDL.LU R13, [R1+0x124] ;  /* 0x00012400010d7983 */ /* 0x000ea40000300800 */
[----:B------:R-:W2:Y:S02]  /*4ad20*/  LDL.LU R14, [R1+0x128] ;  /* 0x00012800010e7983 */ /* 0x000ea40000300800 */
[----:B------:R-:W2:Y:S02]  /*4ad30*/  LDL.LU R15, [R1+0x12c] ;  /* 0x00012c00010f7983 */ /* 0x000ea40000300800 */
[----:B--2---:R-:W-:Y:S01]  /*4ad40*/  STL.64 [R1+0x2010], R14 ;  /* 0x0020100e01007387 */ /* 0x004fe20000100a00 */
[----:B------:R-:W-:Y:S02]  /*4ad50*/  STL.64 [R1+0x2008], R12 ;  /* 0x0020080c01007387 */ /* 0x000fe40000100a00 */
[----:B------:R-:W2:Y:S02]  /*4ad60*/  LDL R16, [R1] ;  /* 0x0000000001107983 */ /* 0x000ea40000100800 */
[----:B------:R-:W2:Y:S02]  /*4ad70*/  LDL R17, [R1+0x4] ;  /* 0x0000040001117983 */ /* 0x000ea40000100800 */
[----:B--2---:R0:W-:Y:S04]  /*4ad80*/  STL.64 [R1+0x2018], R16 ;  /* 0x0020181001007387 */ /* 0x0041e80000100a00 */
        /* <DEDUP_REMOVED lines=9> */
[----:B---3--:R0:W-:Y:S02]  /*4ae20*/  STL.64 [R1+0x1fa8], R24 ;  /* 0x001fa81801007387 */ /* 0x0081e40000100a00 */
[----:B0-----:R-:W-:-:S02]  /*4ae30*/  IMAD.MOV.U32 R24, RZ, RZ, R23 ;  /* 0x000000ffff187224 */ /* 0x001fc400078e0017 */
[----:B------:R-:W-:-:S05]  /*4ae40*/  IMAD.MOV.U32 R25, RZ, RZ, R22 ;  /* 0x000000ffff197224 */ /* 0x000fca00078e0016 */
[----:B------:R0:W-:Y:S04]  /*4ae50*/  STL.64 [R1+0x1fc8], R24 ;  /* 0x001fc81801007387 */ /* 0x0001e80000100a00 */
[----:B0-----:R-:W3:Y:S01]  /*4ae60*/  LDL.64 R24, [R1+0x50] ;  /* 0x0000500001187983 */ /* 0x001ee20000100a00 */
[C---:B--2---:R-:W-:Y:S03]  /*4ae70*/  HMMA.16816.F32 R16, R8.reuse, R20, R16 ;  /* 0x000000140810723c */ /* 0x044fe60000001810 */
[----:B---3--:R0:W-:Y:S04]  /*4ae80*/  STL.64 [R1+0x1fe0], R24 ;  /* 0x001fe01801007387 */ /* 0x0081e80000100a00 */
[----:B0-----:R-:W2:Y:S01]  /*4ae90*/  LDL.LU R24, [R1+0x140] ;  /* 0x0001400001187983 */ /* 0x001ea20000300800 */
[----:B------:R-:W2:Y:S02]  /*4aea0*/  LDL.LU R25, [R1+0x144] ;  /* 0x0001440001197983 */ /* 0x000ea40000300800 */
[----:B------:R-:W2:Y:S02]  /*4aeb0*/  LDL.LU R26, [R1+0x148] ;  /* 0x00014800011a7983 */ /* 0x000ea40000300800 */
[----:B------:R-:W2:Y:S01]  /*4aec0*/  LDL.LU R27, [R1+0x14c] ;  /* 0x00014c00011b7983 */ /* 0x000ea20000300800 */
[----:B------:R-:W-:Y:S10]  /*4aed0*/  STL [R1+0x1f80], R6 ;  /* 0x001f800601007387 */ /* 0x000ff40000100800 */
[----:B------:R0:W-:Y:S02]  /*4aee0*/  STL.64 [R1+0x170], R16 ;  /* 0x0001701001007387 */ /* 0x0001e40000100a00 */
[----:B------:R-:W-:Y:S01]  /*4aef0*/  STL.64 [R1+0x178], R18 ;  /* 0x0001781201007387 */ /* 0x000fe20000100a00 */
[----:B0-----:R-:W3:Y:S01]  /*4af00*/  LDL.LU.64 R16, [R1+0x2018] ;  /* 0x0020180001107983 */ /* 0x001ee20000300a00 */
        /* <DEDUP_REMOVED lines=22> */
[----:B0-----:R-:W4:Y:S01]  /*4b070*/  LDL.LU.64 R18, [R1+0x2000] ;  /* 0x0020000001127983 */ /* 0x001f220000300a00 */
[----:B------:R-:W2:Y:S01]  /*4b080*/  LDL.LU.64 R16, [R1+0x1ff8] ;  /* 0x001ff80001107983 */ /* 0x000ea20000300a00 */
[----:B---3--:R-:W-:Y:S02]  /*4b090*/  HMMA.16816.F32 R8, R8, R4, R12 ;  /* 0x000000040808723c */ /* 0x008fe4000000180c */
[----:B------:R-:W2:Y:S01]  /*4b0a0*/  LDL.LU.64 R14, [R1+0x1ff0] ;  /* 0x001ff000010e7983 */ /* 0x000ea20000300a00 */
[----:B------:R-:W2:Y:S11]  /*4b0b0*/  LDL.LU.64 R12, [R1+0x1fe8] ;  /* 0x001fe800010c7983 */ /* 0x000eb60000300a00 */
[----:B------:R-:W-:Y:S09]  /*4b0c0*/  @!UPT UIADD3 URZ, URZ, URZ, URZ ;  /* 0x0000003f3f3ff290 */ /* 0x000ff2000fffe03f */
[----:B------:R-:W-:Y:S01]  /*4b0d0*/  STL.64 [R1+0xf0], R8 ;  /* 0x0000f00801007387 */ /* 0x000fe20000100a00 */
[----:B------:R-:W-:Y:S01]  /*4b0e0*/  STL.64 [R1+0xf8], R10 ;  /* 0x0000f80a01007387 */ /* 0x000fe20000100a00 */
[----:B--2---:R-:W-:Y:S11]  /*4b0f0*/  HMMA.16816.F32 R24, R12, R16, R24 ;  /* 0x000000100c18723c */ /* 0x004ff60000001818 */
[----:B------:R-:W-:Y:S11]  /*4b100*/  @!UPT UIADD3 URZ, URZ, URZ, URZ ;  /* 0x0000003f3f3ff290 */ /* 0x000ff6000fffe03f */
[----:B------:R-:W-:Y:S01]  /*4b110*/  @!UPT UIADD3 URZ, URZ, URZ, URZ ;  /* 0x0000003f3f3ff290 */ /* 0x000fe2000fffe03f */
[----:B------:R0:W-:Y:S01]  /*4b120*/  STL.64 [R1+0x140], R24 ;  /* 0x0001401801007387 */ /* 0x0001e20000100a00 */
[----:B------:R-:W-:Y:S03]  /*4b130*/  STL.64 [R1+0x148], R26 ;  /* 0x0001481a01007387 */ /* 0x000fe60000100a00 */
[----:B0-----:R-:W2:Y:S01]  /*4b140*/  LDL.LU.64 R24, [R1+0x1fe0] ;  /* 0x001fe00001187983 */ /* 0x001ea20000300a00 */
[----:B------:R-:W-:Y:S02]  /*4b150*/  IMAD.MOV.U32 R6, RZ, RZ, R16 ;  /* 0x000000ffff067224 */ /* 0x000fe400078e0010 */
[----:B------:R-:W-:Y:S02]  /*4b160*/  IMAD.MOV.U32 R29, RZ, RZ, R17 ;  /* 0x000000ffff1d7224 */ /* 0x000fe400078e0011 */
[----:B------:R-:W3:Y:S02]  /*4b170*/  LDL.LU R16, [R1+0x4d0] ;  /* 0x0004d00001107983 */ /* 0x000ee40000300800 */
[----:B----4-:R-:W-:Y:S01]  /*4b180*/  IMAD.MOV.U32 R9, RZ, RZ, R18 ;  /* 0x000000ffff097224 */ /* 0x010fe200078e0012 */
[----:B------:R-:W3:Y:S01]  /*4b190*/  LDL.LU R17, [R1+0x4d4] ;  /* 0x0004d40001117983 */ /* 0x000ee20000300800 */
[----:B------:R-:W-:-:S02]  /*4b1a0*/  IMAD.MOV.U32 R8, RZ, RZ, R19 ;  /* 0x000000ffff087224 */ /* 0x000fc400078e0013 */
[----:B------:R-:W3:Y:S02]  /*4b1b0*/  LDL.LU R18, [R1+0x4d8] ;  /* 0x0004d80001127983 */ /* 0x000ee40000300800 */
[----:B------:R-:W3:Y:S01]  /*4b1c0*/  LDL.LU R19, [R1+0x4dc] ;  /* 0x0004dc0001137983 */ /* 0x000ee20000300800 */
        /* <DEDUP_REMOVED lines=23> */
[----:B------:R-:W-:Y:S01]  /*4b340*/  STL.64 [R1+0x1f38], R8 ;  /* 0x001f380801007387 */ /* 0x000fe20000100a00 */
[C---:B--2---:R-:W-:Y:S02]  /*4b350*/  HMMA.16816.F32 R24, R12.reuse, R24, R20 ;  /* 0x000000180c18723c */ /* 0x044fe40000001814 */
[----:B------:R-:W2:Y:S11]  /*4b360*/  LDL.LU.64 R20, [R1+0x1f98] ;  /* 0x001f980001147983 */ /* 0x000eb60000300a00 */
[----:B------:R-:W-:Y:S10]  /*4b370*/  @!UPT UIADD3 URZ, URZ, URZ, URZ ;  /* 0x0000003f3f3ff290 */ /* 0x000ff4000fffe03f */
[----:B------:R-:W-:Y:S01]  /*4b380*/  STL.64 [R1+0x240], R24 ;  /* 0x0002401801007387 */ /* 0x000fe20000100a00 */
[----:B------:R0:W-:Y:S03]  /*4b390*/  STL.64 [R1+0x248], R26 ;  /* 0x0002481a01007387 */ /* 0x0001e60000100a00 */
[----:B0-----:R-:W2:Y:S01]  /*4b3a0*/  LDL.LU.64 R26, [R1+0x1f90] ;  /* 0x001f9000011a7983 */ /* 0x001ea20000300a00 */
[----:B------:R-:W2:Y:S02]  /*4b3b0*/  LDL.LU.64 R24, [R1+0x1f88] ;  /* 0x001f880001187983 */ /* 0x000ea40000300a00 */
[----:B--2---:R-:W-:Y:S11]  /*4b3c0*/  HMMA.16816.F32 R24, R12, R20, R24 ;  /* 0x000000140c18723c */ /* 0x004ff60000001818 */
[----:B------:R-:W-:Y:S11]  /*4b3d0*/  @!UPT UIADD3 URZ, URZ, URZ, URZ ;  /* 0x0000003f3f3ff290 */ /* 0x000ff6000fffe03f */
[----:B------:R-:W-:Y:S01]  /*4b3e0*/  @!UPT UIADD3 URZ, URZ, URZ, URZ ;  /* 0x0000003f3f3ff290 */ /* 0x000fe2000fffe03f */
[----:B------:R0:W-:Y:S01]  /*4b3f0*/  STL.64 [R1+0x2e0], R24 ;  /* 0x0002e01801007387 */ /* 0x0001e20000100a00 */
[----:B------:R1:W-:Y:S03]  /*4b400*/  STL.64 [R1+0x2e8], R26 ;  /* 0x0002e81a01007387 */ /* 0x0003e60000100a00 */
[----:B0-----:R-:W2:Y:S01]  /*4b410*/  LDL.LU R24, [R1+0x380] ;  /* 0x0003800001187983 */ /* 0x001ea20000300800 */
[----:B------:R-:W2:Y:S02]  /*4b420*/  LDL.LU R25, [R1+0x384] ;  /* 0x0003840001197983 */ /* 0x000ea40000300800 */
[----:B-1----:R-:W4:Y:S02]  /*4b430*/  LDL.LU R26, [R1+0x388] ;  /* 0x00038800011a7983 */ /* 0x002f240000300800 */
[----:B------:R-:W4:Y:S02]  /*4b440*/  LDL.LU R27, [R1+0x38c] ;  /* 0x00038c00011b7983 */ /* 0x000f240000300800 */
        /* <DEDUP_REMOVED lines=12> */
[----:B--2---:R-:W-:Y:S01]  /*4b510*/  STL.64 [R1+0x1ef0], R22 ;  /* 0x001ef01601007387 */ /* 0x004fe20000100a00 */
[----:B------:R0:W-:Y:S03]  /*4b520*/  STL.64 [R1+0x1ee8], R20 ;  /* 0x001ee81401007387 */ /* 0x0001e60000100a00 */
[----:B0-----:R-:W3:Y:S01]  /*4b530*/  LDL.64 R20, [R1] ;  /* 0x0000000001147983 */ /* 0x001ee20000100a00 */
[----:B----4-:R-:W-:Y:S02]  /*4b540*/  STL.64 [R1+0x1ea8], R26 ;  /* 0x001ea81a01007387 */ /* 0x010fe40000100a00 */
[----:B------:R0:W-:Y:S02]  /*4b550*/  STL.64 [R1+0x1ea0], R24 ;  /* 0x001ea01801007387 */ /* 0x0001e40000100a00 */
[----:B0-----:R-:W2:Y:S01]  /*4b560*/  LDL.64 R24, [R1+0x40] ;  /* 0x0000400001187983 */ /* 0x001ea20000100a00 */
[----:B---3--:R-:W-:Y:S03]  /*4b570*/  HMMA.16816.F32 R16, R12, R20, R16 ;  /* 0x000000140c10723c */ /* 0x008fe60000001810 */
[----:B--2---:R0:W-:Y:S01]  /*4b580*/  STL.64 [R1+0x1f40], R24 ;  /* 0x001f401801007387 */ /* 0x0041e20000100a00 */
[----:B------:R-:W2:Y:S11]  /*4b590*/  LDL R2, [R1+0x139c] ;  /* 0x00139c0001027983 */ /* 0x000eb60000100800 */
[----:B------:R-:W-:Y:S08]  /*4b5a0*/  @!UPT UIADD3 URZ, URZ, URZ, URZ ;  /* 0x0000003f3f3ff290 */ /* 0x000ff0000fffe03f */
[----:B------:R1:W-:Y:S01]  /*4b5b0*/  STL.64 [R1+0x400], R16 ;  /* 0x0004001001007387 */ /* 0x0003e20000100a00 */
[----:B------:R3:W-:Y:S02]  /*4b5c0*/  STL.64 [R1+0x408], R18 ;  /* 0x0004081201007387 */ /* 0x0007e40000100a00 */
[----:B0-----:R-:W-:Y:S02]  /*4b5d0*/  IMAD.MOV.U32 R24, RZ, RZ, R11 ;  /* 0x000000ffff187224 */ /* 0x001fe400078e000b */
[----:B------:R-:W-:Y:S01]  /*4b5e0*/  IMAD.MOV.U32 R25, RZ, RZ, R10 ;  /* 0x000000ffff197224 */ /* 0x000fe200078e000a */
[----:B-1----:R-:W4:Y:S01]  /*4b5f0*/  LDL.LU R16, [R1+0x470] ;  /* 0x0004700001107983 */ /* 0x002f220000300800 */
[----:B------:R-:W4:Y:S02]  /*4b600*/  LDL.LU R17, [R1+0x474] ;  /* 0x0004740001117983 */ /* 0x000f240000300800 */
[----:B---3--:R-:W4:Y:S02]  /*4b610*/  LDL.LU R18, [R1+0x478] ;  /* 0x0004780001127983 */ /* 0x008f240000300800 */
[----:B------:R-:W4:Y:S01]  /*4b620*/  LDL.LU R19, [R1+0x47c] ;  /* 0x00047c0001137983 */ /* 0x000f220000300800 */
[----:B------:R0:W-:Y:S01]  /*4b630*/  STL.64 [R1+0x1f58], R24 ;  /* 0x001f581801007387 */ /* 0x0001e20000100a00 */
[----:B------:R-:W3:Y:S02]  /*4b640*/  LDL.LU R8, [R1+0x430] ;  /* 0x0004300001087983 */ /* 0x000ee40000300800 */
[----:B------:R-:W3:Y:S02]  /*4b650*/  LDL.LU R9, [R1+0x434] ;  /* 0x0004340001097983 */ /* 0x000ee40000300800 */
[----:B------:R-:W2:Y:S01]  /*4b660*/  LDL.LU R10, [R1+0x438] ;  /* 0x00043800010a7983 */ /* 0x000ea20000300800 */
[----:B------:R-:W2:Y:S01]  /*4b670*/  LDL.LU R11, [R1+0x43c] ;  /* 0x00043c00010b7983 */ /* 0x000ea20000300800 */
[----:B0-----:R-:W-:-:S03]  /*4b680*/  IMAD.MOV.U32 R24, RZ, RZ, R6 ;  /* 0x000000ffff187224 */ /* 0x001fc600078e0006 */
[----:B------:R-:W4:Y:S04]  /*4b690*/  LDL.LU R6, [R1+0x1f80] ;  /* 0x001f800001067983 */ /* 0x000f280000300800 */
        /* <DEDUP_REMOVED lines=12> */
[----:B------:R0:W-:Y:S02]  /*4b760*/  STL.64 [R1+0x1f08], R20 ;  /* 0x001f081401007387 */ /* 0x0001e40000100a00 */
[----:B0-----:R-:W-:-:S02]  /*4b770*/  IMAD.MOV.U32 R20, RZ, RZ, R28 ;  /* 0x000000ffff147224 */ /* 0x001fc400078e001c */
[----:B------:R-:W-:-:S05]  /*4b780*/  IMAD.MOV.U32 R21, RZ, RZ, R0 ;  /* 0x000000ffff157224 */ /* 0x000fca00078e0000 */
[----:B------:R0:W-:Y:S04]  /*4b790*/  STL.64 [R1+0x1f20], R20 ;  /* 0x001f201401007387 */ /* 0x0001e80000100a00 */
[----:B0-----:R-:W3:Y:S01]  /*4b7a0*/  LDL.LU R20, [R1+0x410] ;  /* 0x0004100001147983 */ /* 0x001ee20000300800 */
[----:B------:R-:W3:Y:S02]  /*4b7b0*/  LDL.LU R21, [R1+0x414] ;  /* 0x0004140001157983 */ /* 0x000ee40000300800 */
[----:B------:R-:W2:Y:S02]  /*4b7c0*/  LDL.LU R22, [R1+0x418] ;  /* 0x0004180001167983 */ /* 0x000ea40000300800 */
[----:B------:R-:W2:Y:S01]  /*4b7d0*/  LDL.LU R23, [R1+0x41c] ;  /* 0x00041c0001177983 */ /* 0x000ea20000300800 */
[----:B----4-:R-:W-:Y:S01]  /*4b7e0*/  HMMA.16816.F32 R12, R12, R4, R16 ;  /* 0x000000040c0c723c */ /* 0x010fe20000001810 */
[----:B--2---:R-:W-:Y:S01]  /*4b7f0*/  STL.64 [R1+0x1f30], R22 ;  /* 0x001f301601007387 */ /* 0x004fe20000100a00 */
[----:B---3--:R0:W-:Y:S03]  /*4b800*/  STL.64 [R1+0x1f28], R20 ;  /* 0x001f281401007387 */ /* 0x0081e60000100a00 */
[----:B0-----:R-:W2:Y:S01]  /*4b810*/  LDL.LU R20, [R1+0x420] ;  /* 0x0004200001147983 */ /* 0x001ea20000300800 */
[----:B------:R-:W2:Y:S02]  /*4b820*/  LDL.LU R21, [R1+0x424] ;  /* 0x0004240001157983 */ /* 0x000ea40000300800 */
[----:B------:R-:W2:Y:S02]  /*4b830*/  LDL.LU R22, [R1+0x428] ;  /* 0x0004280001167983 */ /* 0x000ea40000300800 */
[----:B------:R-:W2:Y:S01]  /*4b840*/  LDL.LU R23, [R1+0x42c] ;  /* 0x00042c0001177983 */ /* 0x000ea20000300800 */
[----:B------:R-:W3:Y:S01]  /*4b850*/  LDL.LU.64 R18, [R1+0x1f78] ;  /* 0x001f780001127983 */ /* 0x000ee20000300a00 */
[----:B------:R-:W3:Y:S02]  /*4b860*/  LDL.LU.64 R16, [R1+0x1f70] ;  /* 0x001f700001107983 */ /* 0x000ee40000300a00 */
[----:B------:R-:W-:Y:S02]  /*4b870*/  STL.64 [R1+0x1f00], R6 ;  /* 0x001f000601007387 */ /* 0x000fe40000100a00 */
[----:B------:R0:W-:Y:S07]  /*4b880*/  STL.64 [R1+0x1ef8], R4 ;  /* 0x001ef80401007387 */ /* 0x0001ee0000100a00 */
[----:B------:R-:W-:Y:S01]  /*4b890*/  STL.64 [R1+0x3f0], R12 ;  /* 0x0003f00c01007387 */ /* 0x000fe20000100a00 */
[----:B------:R-:W-:Y:S03]  /*4b8a0*/  STL.64 [R1+0x3f8], R14 ;  /* 0x0003f80e01007387 */ /* 0x000fe60000100a00 */
[----:B0-----:R-:W4:Y:S01]  /*4b8b0*/  LDL.LU R4, [R1+0x3d0] ;  /* 0x0003d00001047983 */ /* 0x001f220000300800 */
[----:B------:R-:W4:Y:S02]  /*4b8c0*/  LDL.LU R5, [R1+0x3d4] ;  /* 0x0003d40001057983 */ /* 0x000f240000300800 */
[----:B------:R-:W2:Y:S02]  /*4b8d0*/  LDL.LU R6, [R1+0x3d8] ;  /* 0x0003d80001067983 */ /* 0x000ea40000300800 */
[----:B------:R-:W2:Y:S02]  /*4b8e0*/  LDL.LU R7, [R1+0x3dc] ;  /* 0x0003dc0001077983 */ /* 0x000ea40000300800 */
[----:B------:R-:W-:-:S07]  /*4b8f0*/  IMAD.MOV.U32 R25, RZ, RZ, R29 ;  /* 0x000000ffff197224 */ /* 0x000fce00078e001d */
[C---:B---3--:R-:W-:Y:S01]  /*4b900*/  HMMA.16816.F32 R24, R16.reuse, R24, R8 ;  /* 0x000000181018723c */ /* 0x048fe20000001808 */
[----:B--2---:R-:W-:Y:S01]  /*4b910*/  STL.64 [R1+0x1f18], R6 ;  /* 0x001f180601007387 */ /* 0x004fe20000100a00 */
[----:B----4-:R0:W-:Y:S03]  /*4b920*/  STL.64 [R1+0x1f10], R4 ;  /* 0x001f100401007387 */ /* 0x0101e60000100a00 */
[----:B0-----:R-:W2:Y:S01]  /*4b930*/  LDL.LU R4, [R1+0x3e0] ;  /* 0x0003e00001047983 */ /* 0x001ea20000300800 */
[----:B------:R-:W2:Y:S02]  /*4b940*/  LDL.LU R5, [R1+0x3e4] ;  /* 0x0003e40001057983 */ /* 0x000ea40000300800 */
[----:B------:R-:W2:Y:S02]  /*4b950*/  LDL.LU R6, [R1+0x3e8] ;  /* 0x0003e80001067983 */ /* 0x000ea40000300800 */
[----:B------:R-:W2:Y:S01]  /*4b960*/  LDL.LU R7, [R1+0x3ec] ;  /* 0x0003ec0001077983 */ /* 0x000ea20000300800 */
[----:B------:R-:W3:Y:S01]  /*4b970*/  LDL.LU.64 R12, [R1+0x20] ;  /* 0x00002000010c7983 */ /* 0x000ee20000300a00 */
[----:B------:R-:W4:Y:S02]  /*4b980*/  LDL.LU.64 R10, [R1+0x1f68] ;  /* 0x001f6800010a7983 */ /* 0x000f240000300a00 */
[----:B------:R-:W4:Y:S09]  /*4b990*/  LDL.LU.64 R8, [R1+0x1f60] ;  /* 0x001f600001087983 */ /* 0x000f320000300a00 */
[----:B------:R0:W-:Y:S01]  /*4b9a0*/  STL.64 [R1+0x470], R24 ;  /* 0x0004701801007387 */ /* 0x0001e20000100a00 */
[----:B------:R4:W-:Y:S04]  /*4b9b0*/  STL.64 [R1+0x478], R26 ;  /* 0x0004781a01007387 */ /* 0x0009e80000100a00 */
[----:B0-----:R-:W4:Y:S02]  /*4b9c0*/  LDL.LU.64 R24, [R1+0x1f58] ;  /* 0x001f580001187983 */ /* 0x001f240000300a00 */
[C---:B----4-:R-:W-:Y:S02]  /*4b9d0*/  HMMA.16816.F32 R24, R16.reuse, R24, R8 ;  /* 0x000000181018723c */ /* 0x050fe40000001808 */
[----:B------:R-:W4:Y:S01]  /*4b9e0*/  LDL.LU.64 R10, [R1+0x1f50] ;  /* 0x001f5000010a7983 */ /* 0x000f220000300a00 */
[----:B------:R-:W4:Y:S11]  /*4b9f0*/  LDL.LU.64 R8, [R1+0x1f48] ;  /* 0x001f480001087983 */ /* 0x000f360000300a00 */
[----:B------:R-:W-:Y:S09]  /*4ba00*/  @!UPT UIADD3 URZ, URZ, URZ, URZ ;  /* 0x0000003f3f3ff290 */ /* 0x000ff2000fffe03f */
[----:B------:R0:W-:Y:S01]  /*4ba10*/  STL.64 [R1+0x460], R24 ;  /* 0x0004601801007387 */ /* 0x0001e20000100a00 */
[----:B------:R-:W-:Y:S03]  /*4ba20*/  STL.64 [R1+0x468], R26 ;  /* 0x0004681a01007387 */ /* 0x000fe60000100a00 */
[----:B0-----:R-:W4:Y:S02]  /*4ba30*/  LDL.LU.64 R24, [R1+0x1f40] ;  /* 0x001f400001187983 */ /* 0x001f240000300a00 */
[C---:B----4-:R-:W-:Y:S11]  /*4ba40*/  HMMA.16816.F32 R8, R16.reuse, R24, R8 ;  /* 0x000000181008723c */ /* 0x050ff60000001808 */
[----:B------:R-:W-:Y:S11]  /*4ba50*/  @!UPT UIADD3 URZ, URZ, URZ, URZ ;  /* 0x0000003f3f3ff290 */ /* 0x000ff6000fffe03f */
[----:B------:R-:W-:Y:S01]  /*4ba60*/  @!UPT UIADD3 URZ, URZ, URZ, URZ ;  /* 0x0000003f3f3ff290 */ /* 0x000fe2000fffe03f */
[----:B------:R0:W-:Y:S01]  /*4ba70*/  STL.64 [R1+0x450], R8 ;  /* 0x0004500801007387 */ /* 0x0001e20000100a00 */
[----:B------:R-:W-:Y:S03]  /*4ba80*/  STL.64 [R1+0x458], R10 ;  /* 0x0004580a01007387 */ /* 0x000fe60000100a00 */
[----:B0-----:R-:W4:Y:S01]  /*4ba90*/  LDL.LU.64 R8, [R1+0x1f38] ;  /* 0x001f380001087983 */ /* 0x001f220000300a00 */
[----:B------:R0:W-:Y:S03]  /*4baa0*/  STL.64 [R1+0x1eb8], R24 ;  /* 0x001eb81801007387 */ /* 0x0001e60000100a00 */
[----:B0-----:R-:W2:Y:S01]  /*4bab0*/  LDL.64 R24, [R1+0x50] ;  /* 0x0000500001187983 */ /* 0x001ea20000100a00 */
[C---:B----4-:R-:W-:Y:S03]  /*4bac0*/  HMMA.16816.F32 R20, R16.reuse, R8, R20 ;  /* 0x000000081014723c */ /* 0x050fe60000001814 */
[----:B--2---:R0:W-:Y:S04]  /*4bad0*/  STL.64 [R1+0x1ed0], R24 ;  /* 0x001ed01801007387 */ /* 0x0041e80000100a00 */
[----:B0-----:R-:W2:Y:S11]  /*4bae0*/  LDL.64 R24, [R1+0x60] ;  /* 0x0000600001187983 */ /* 0x001eb60000100a00 */
[----:B------:R-:W-:Y:S05]  /*4baf0*/  @!UPT UIADD3 URZ, URZ, URZ, URZ ;  /* 0x0000003f3f3ff290 */ /* 0x000fea000fffe03f */
[----:B------:R-:W-:Y:S02]  /*4bb00*/  STL.64 [R1+0x440], R20 ;  /* 0x0004401401007387 */ /* 0x000fe40000100a00 */
[----:B------:R0:W-:Y:S02]  /*4bb10*/  STL.64 [R1+0x448], R22 ;  /* 0x0004481601007387 */ /* 0x0001e40000100a00 */
[----:B0-----:R-:W3:Y:S01]  /*4bb20*/  LDL.LU.64 R22, [R1+0x1f30] ;  /* 0x001f300001167983 */ /* 0x001ee20000300a00 */
[----:B------:R-:W3:Y:S02]  /*4bb30*/  LDL.LU.64 R20, [R1+0x1f28] ;  /* 0x001f280001147983 */ /* 0x000ee40000300a00 */
[C---:B---3--:R-:W-:Y:S11]  /*4bb40*/  HMMA.16816.F32 R20, R16.reuse, R12, R20 ;  /* 0x0000000c1014723c */ /* 0x048ff60000001814 */
[----:B------:R-:W-:Y:S11]  /*4bb50*/  @!UPT UIADD3 URZ, URZ, URZ, URZ ;  /* 0x0000003f3f3ff290 */ /* 0x000ff6000fffe03f */
[----:B------:R-:W-:Y:S01]  /*4bb60*/  @!UPT UIADD3 URZ, URZ, URZ, URZ ;  /* 0x0000003f3f3ff290 */ /* 0x000fe2000fffe03f */
[----:B------:R0:W-:Y:S01]  /*4bb70*/  STL.64 [R1+0x430], R20 ;  /* 0x0004301401007387 */ /* 0x0001e20000100a00 */
[----:B------:R-:W-:Y:S03]  /*4bb80*/  STL.64 [R1+0x438], R22 ;  /* 0x0004381601007387 */ /* 0x000fe60000100a00 */
[----:B0-----:R-:W3:Y:S01]  /*4bb90*/  LDL.LU.64 R20, [R1+0x1f20] ;  /* 0x001f200001147983 */ /* 0x001ee20000300a00 */
[----:B------:R0:W-:Y:S03]  /*4bba0*/  STL.64 [R1+0x1eb0], R12 ;  /* 0x001eb00c01007387 */ /* 0x0001e60000100a00 */
[----:B0-----:R-:W4:Y:S01]  /*4bbb0*/  LDL.LU R12, [R1+0x3a0] ;  /* 0x0003a000010c7983 */ /* 0x001f220000300800 */
[----:B------:R-:W4:Y:S02]  /*4bbc0*/  LDL.LU R13, [R1+0x3a4] ;  /* 0x0003a400010d7983 */ /* 0x000f240000300800 */
[----:B------:R-:W2:Y:S02]  /*4bbd0*/  LDL.LU R14, [R1+0x3a8] ;  /* 0x0003a800010e7983 */ /* 0x000ea40000300800 */
[----:B------:R-:W2:Y:S01]  /*4bbe0*/  LDL.LU R15, [R1+0x3ac] ;  /* 0x0003ac00010f7983 */ /* 0x000ea20000300800 */
        /* <DEDUP_REMOVED lines=19> */
[----:B------:R-:W4:Y:S02]  /*4bd20*/  LDL.LU.64 R4, [R1+0x1ef8] ;  /* 0x001ef80001047983 */ /* 0x000f240000300a00 */
[----:B------:R-:W4:Y:S02]  /*4bd30*/  LDL.LU.64 R22, [R1+0x1ef0] ;  /* 0x001ef00001167983 */ /* 0x000f240000300a00 */
[----:B------:R-:W4:Y:S02]  /*4bd40*/  LDL.LU.64 R20, [R1+0x1ee8] ;  /* 0x001ee80001147983 */ /* 0x000f240000300a00 */
[----:B----4-:R-:W-:Y:S01]  /*4bd50*/  HMMA.16816.F32 R16, R16, R4, R20 ;  /* 0x000000041010723c */ /* 0x010fe20000001814 */
[----:B------:R-:W4:Y:S01]  /*4bd60*/  LDL.LU.64 R22, [R1+0x1ee0] ;  /* 0x001ee00001167983 */ /* 0x000f220000300a00 */
[----:B------:R-:W4:Y:S02]  /*4bd70*/  LDL.LU.64 R20, [R1+0x1ed8] ;  /* 0x001ed80001147983 */ /* 0x000f240000300a00 */
[----:B---3--:R-:W-:Y:S02]  /*4bd80*/  STL.64 [R1+0x1e78], R6 ;  /* 0x001e780601007387 */ /* 0x008fe40000100a00 */
[----:B------:R0:W-:Y:S11]  /*4bd90*/  STL.64 [R1+0x1e70], R4 ;  /* 0x001e700401007387 */ /* 0x0001f60000100a00 */
[----:B------:R-:W-:Y:S06]  /*4bda0*/  @!UPT UIADD3 URZ, URZ, URZ, URZ ;  /* 0x0000003f3f3ff290 */ /* 0x000fec000fffe03f */
[----:B------:R1:W-:Y:S01]  /*4bdb0*/  STL.64 [R1+0x370], R16 ;  /* 0x0003701001007387 */ /* 0x0003e20000100a00 */
[----:B------:R-:W-:Y:S02]  /*4bdc0*/  STL.64 [R1+0x378], R18 ;  /* 0x0003781201007387 */ /* 0x000fe40000100a00 */
[----:B0-----:R-:W4:Y:S02]  /*4bdd0*/  LDL.LU R4, [R1+0x3c0] ;  /* 0x0003c00001047983 */ /* 0x001f240000300800 */
[----:B------:R-:W4:Y:S01]  /*4bde0*/  LDL.LU R5, [R1+0x3c4] ;  /* 0x0003c40001057983 */ /* 0x000f220000300800 */
[----:B------:R-:W4:Y:S01]  /*4bdf0*/  LDL.LU R6, [R1+0x3c8] ;  /* 0x0003c80001067983 */ /* 0x000f220000300800 */
[----:B------:R-:W4:Y:S03]  /*4be00*/  LDL.LU R7, [R1+0x3cc] ;  /* 0x0003cc0001077983 */ /* 0x000f260000300800 */
[----:B-1----:R-:W3:Y:S01]  /*4be10*/  LDL.LU.64 R16, [R1+0x10] ;  /* 0x0000100001107983 */ /* 0x002ee20000300a00 */
[C---:B----4-:R-:W-:Y:S11]  /*4be20*/  HMMA.16816.F32 R4, R20.reuse, R24, R4 ;  /* 0x000000181404723c */ /* 0x050ff60000001804 */
        /* <DEDUP_REMOVED lines=17> */
[----:B------:R-:W-:Y:S11]  /*4bf40*/  IMAD.MOV.U32 R11, RZ, RZ, R25 ;  /* 0x000000ffff0b7224 */ /* 0x000ff600078e0019 */
[----:B------:R-:W-:Y:S11]  /*4bf50*/  @!UPT UIADD3 URZ, URZ, URZ, URZ ;  /* 0x0000003f3f3ff290 */ /* 0x000ff6000fffe03f */
[----:B------:R0:W-:Y:S01]  /*4bf60*/  STL.64 [R1+0x3c0], R12 ;  /* 0x0003c00c01007387 */ /* 0x0001e20000100a00 */
[----:B------:R1:W-:Y:S03]  /*4bf70*/  STL.64 [R1+0x3c8], R14 ;  /* 0x0003c80e01007387 */ /* 0x0003e60000100a00 */
[----:B0-----:R-:W2:Y:S01]  /*4bf80*/  LDL.LU.64 R12, [R1+0x1eb0] ;  /* 0x001eb000010c7983 */ /* 0x001ea20000300a00 */
[----:B-1----:R-:W-:Y:S02]  /*4bf90*/  IMAD.MOV.U32 R14, RZ, RZ, R24 ;  /* 0x000000ffff0e7224 */ /* 0x002fe400078e0018 */
[----:B------:R-:W4:Y:S02]  /*4bfa0*/  LDL.LU.64 R26, [R1+0x1ea8] ;  /* 0x001ea800011a7983 */ /* 0x000f240000300a00 */
[----:B------:R-:W4:Y:S02]  /*4bfb0*/  LDL.LU.64 R24, [R1+0x1ea0] ;  /* 0x001ea00001187983 */ /* 0x000f240000300a00 */
[----:B----4-:R-:W-:Y:S11]  /*4bfc0*/  HMMA.16816.F32 R24, R20, R8, R24 ;  /* 0x000000081418723c */ /* 0x010ff60000001818 */
[----:B------:R-:W-:Y:S11]  /*4bfd0*/  @!UPT UIADD3 URZ, URZ, URZ, URZ ;  /* 0x0000003f3f3ff290 */ /* 0x000ff6000fffe03f */
[----:B------:R-:W-:Y:S01]  /*4bfe0*/  @!UPT UIADD3 URZ, URZ, URZ, URZ ;  /* 0x0000003f3f3ff290 */ /* 0x000fe2000fffe03f */
[----:B------:R-:W-:Y:S01]  /*4bff0*/  STL.64 [R1+0x3b0], R24 ;  /* 0x0003b01801007387 */ /* 0x000fe20000100a00 */
[----:B------:R0:W-:Y:S03]  /*4c000*/  STL.64 [R1+0x3b8], R26 ;  /* 0x0003b81a01007387 */ /* 0x0001e60000100a00 */
[----:B0-----:R-:W2:Y:S01]  /*4c010*/  LDL.LU.64 R26, [R1+0x1e98] ;  /* 0x001e9800011a7983 */ /* 0x001ea20000300a00 */
[----:B------:R-:W2:Y:S02]  /*4c020*/  LDL.LU.64 R24, [R1+0x1e90] ;  /* 0x001e900001187983 */ /* 0x000ea40000300a00 */
        /* <DEDUP_REMOVED lines=9> */
[----:B------:R-:W-:Y:S02]  /*4c0c0*/  IMAD.MOV.U32 R4, RZ, RZ, R10 ;  /* 0x000000ffff047224 */ /* 0x000fe400078e000a */
[----:B------:R-:W-:Y:S01]  /*4c0d0*/  IMAD.MOV.U32 R5, RZ, RZ, R0 ;  /* 0x000000ffff057224 */ /* 0x000fe200078e0000 */
[C---:B--2---:R-:W-:Y:S11]  /*4c0e0*/  HMMA.16816.F32 R24, R20.reuse, R12, R24 ;  /* 0x0000000c1418723c */ /* 0x044ff60000001818 */
[----:B------:R-:W-:Y:S11]  /*4c0f0*/  @!UPT UIADD3 URZ, URZ, URZ, URZ ;  /* 0x0000003f3f3ff290 */ /* 0x000ff6000fffe03f */
[----:B------:R-:W-:Y:S01]  /*4c100*/  @!UPT UIADD3 URZ, URZ, URZ, URZ ;  /* 0x0000003f3f3ff290 */ /* 0x000fe2000fffe03f */
[----:B------:R-:W-:Y:S01]  /*4c110*/  STL.64 [R1+0x3a0], R24 ;  /* 0x0003a01801007387 */ /* 0x000fe20000100a00 */
[----:B------:R-:W-:Y:S02]  /*4c120*/  STL.64 [R1+0x3a8], R26 ;  /* 0x0003a81a01007387 */ /* 0x000fe40000100a00 */
[----:B------:R-:W-:Y:S02]  /*4c130*/  STL.64 [R1+0x1e80], R8 ;  /* 0x001e800801007387 */ /* 0x000fe40000100a00 */
[----:B------:R0:W-:Y:S02]  /*4c140*/  STL.64 [R1+0x1e88], R4 ;  /* 0x001e880401007387 */ /* 0x0001e40000100a00 */
[----:B0-----:R-:W3:Y:S01]  /*4c150*/  LDL.LU R4, [R1+0x2d0] ;  /* 0x0002d00001047983 */ /* 0x001ee20000300800 */
[----:B------:R-:W3:Y:S02]  /*4c160*/  LDL.LU R5, [R1+0x2d4] ;  /* 0x0002d40001057983 */ /* 0x000ee40000300800 */
[----:B------:R-:W3:Y:S02]  /*4c170*/  LDL.LU R6, [R1+0x2d8] ;  /* 0x0002d80001067983 */ /* 0x000ee40000300800 */
[----:B------:R-:W3:Y:S01]  /*4c180*/  LDL.LU R7, [R1+0x2dc] ;  /* 0x0002dc0001077983 */ /* 0x000ee20000300800 */
[----:B------:R-:W2:Y:S01]  /*4c190*/  LDL.LU R8, [R1+0x2c0] ;  /* 0x0002c00001087983 */ /* 0x000ea20000300800 */
[----:B------:R-:W2:Y:S02]  /*4c1a0*/  LDL.LU R9, [R1+0x2c4] ;  /* 0x0002c40001097983 */ /* 0x000ea40000300800 */
[----:B------:R-:W2:Y:S02]  /*4c1b0*/  LDL.LU R10, [R1+0x2c8] ;  /* 0x0002c800010a7983 */ /* 0x000ea40000300800 */
[----:B------:R-:W2:Y:S01]  /*4c1c0*/  LDL.LU R11, [R1+0x2cc] ;  /* 0x0002cc00010b7983 */ /* 0x000ea20000300800 */
[----:B------:R-:W4:Y:S01]  /*4c1d0*/  LDL.LU R24, [R1+0x200] ;  /* 0x0002000001187983 */ /* 0x000f220000300800 */
[----:B------:R-:W4:Y:S02]  /*4c1e0*/  LDL.LU R25, [R1+0x204] ;  /* 0x0002040001197983 */ /* 0x000f240000300800 */
[----:B------:R-:W4:Y:S02]  /*4c1f0*/  LDL.LU R26, [R1+0x208] ;  /* 0x00020800011a7983 */ /* 0x000f240000300800 */
[----:B------:R-:W4:Y:S01]  /*4c200*/  LDL.LU R27, [R1+0x20c] ;  /* 0x00020c00011b7983 */ /* 0x000f220000300800 */
[----:B------:R0:W-:Y:S04]  /*4c210*/  STL.64 [R1+0x1e10], R12 ;  /* 0x001e100c01007387 */ /* 0x0001e80000100a00 */
        /* <DEDUP_REMOVED lines=32> */
[----:B------:R-:W2:Y:S11]  /*4c420*/  LDL.LU.64 R8, [R1+0x1e80] ;  /* 0x001e800001087983 */ /* 0x000eb60000300a00 */
[----:B------:R-:W-:Y:S11]  /*4c430*/  @!UPT UIADD3 URZ, URZ, URZ, URZ ;  /* 0x0000003f3f3ff290 */ /* 0x000ff6000fffe03f */
[----:B------:R-:W-:Y:S01]  /*4c440*/  STL.64 [R1+0x380], R4 ;  /* 0x0003800401007387 */ /* 0x000fe20000100a00 */
[----:B------:R0:W-:Y:S03]  /*4c450*/  STL.64 [R1+0x388], R6 ;  /* 0x0003880601007387 */ /* 0x0001e60000100a00 */
[----:B0-----:R-:W3:Y:S01]  /*4c460*/  LDL.LU.64 R6, [R1+0x1e78] ;  /* 0x001e780001067983 */ /* 0x001ee20000300a00 */
[----:B------:R-:W4:Y:S02]  /*4c470*/  LDL.LU.64 R4, [R1+0x1e70] ;  /* 0x001e700001047983 */ /* 0x000f240000300a00 */
[----:B----4-:R-:W-:Y:S01]  /*4c480*/  HMMA.16816.F32 R20, R20, R4, R24 ;  /* 0x000000041414723c */ /* 0x010fe20000001818 */
[----:B------:R-:W2:Y:S01]  /*4c490*/  LDL.LU.64 R26, [R1+0x1e68] ;  /* 0x001e6800011a7983 */ /* 0x000ea20000300a00 */
[----:B------:R-:W2:Y:S02]  /*4c4a0*/  LDL.LU.64 R24, [R1+0x1e60] ;  /* 0x001e600001187983 */ /* 0x000ea40000300a00 */
[----:B---3--:R-:W-:Y:S02]  /*4c4b0*/  STL.64 [R1+0x1e00], R6 ;  /* 0x001e000601007387 */ /* 0x008fe40000100a00 */
[----:B------:R0:W-:Y:S11]  /*4c4c0*/  STL.64 [R1+0x1df8], R4 ;  /* 0x001df80401007387 */ /* 0x0001f60000100a00 */
[----:B------:R-:W-:Y:S06]  /*4c4d0*/  @!UPT UIADD3 URZ, URZ, URZ, URZ ;  /* 0x0000003f3f3ff290 */ /* 0x000fec000fffe03f */
[----:B------:R-:W-:Y:S01]  /*4c4e0*/  STL.64 [R1+0x2d0], R20 ;  /* 0x0002d01401007387 */ /* 0x000fe20000100a00 */
[----:B------:R1:W-:Y:S02]  /*4c4f0*/  STL.64 [R1+0x2d8], R22 ;  /* 0x0002d81601007387 */ /* 0x0003e40000100a00 */
[----:B0-----:R-:W3:Y:S02]  /*4c500*/  LDL.LU R4, [R1+0x260] ;  /* 0x0002600001047983 */ /* 0x001ee40000300800 */
[----:B------:R-:W3:Y:S01]  /*4c510*/  LDL.LU R5, [R1+0x264] ;  /* 0x0002640001057983 */ /* 0x000ee20000300800 */
[----:B------:R-:W3:Y:S01]  /*4c520*/  LDL.LU R6, [R1+0x268] ;  /* 0x0002680001067983 */ /* 0x000ee20000300800 */
[----:B------:R-:W3:Y:S03]  /*4c530*/  LDL.LU R7, [R1+0x26c] ;  /* 0x00026c0001077983 */ /* 0x000ee60000300800 */
[----:B-1----:R-:W4:Y:S01]  /*4c540*/  LDL R23, [R1+0x5c4] ;  /* 0x0005c40001177983 */ /* 0x002f220000100800 */
        /* <DEDUP_REMOVED lines=22> */
[----:B------:R-:W2:Y:S11]  /*4c6b0*/  LDL.LU.64 R12, [R1+0x1e10] ;  /* 0x001e1000010c7983 */ /* 0x000eb60000300a00 */
[----:B------:R-:W-:Y:S10]  /*4c6c0*/  @!UPT UIADD3 URZ, URZ, URZ, URZ ;  /* 0x0000003f3f3ff290 */ /* 0x000ff4000fffe03f */
        /* <DEDUP_REMOVED lines=9> */
[----:B--2---:R-:W-:Y:S01]  /*4c760*/  HMMA.16816.F32 R16, R24, R12, R16 ;  /* 0x0000000c1810723c */ /* 0x004fe20000001810 */
[----:B------:R-:W-:-:S02]  /*4c770*/  IMAD.MOV.U32 R29, RZ, RZ, R12 ;  /* 0x000000ffff1d7224 */ /* 0x000fc400078e000c */
[----:B------:R-:W-:Y:S02]  /*4c780*/  IMAD.MOV.U32 R28, RZ, RZ, R13 ;  /* 0x000000ffff1c7224 */ /* 0x000fe400078e000d */
[----:B------:R-:W0:Y:S11]  /*4c790*/  LDSM.16.MT88.4 R12, [R2+0x16080] ;  /* 0x01608000020c783b */ /* 0x000e360000004200 */
[----:B------:R-:W-:Y:S07]  /*4c7a0*/  @!UPT UIADD3 URZ, URZ, URZ, URZ ;  /* 0x0000003f3f3ff290 */ /* 0x000fee000fffe03f */
[----:B------:R1:W-:Y:S01]  /*4c7b0*/  STL.64 [R1+0x280], R16 ;  /* 0x0002801001007387 */ /* 0x0003e20000100a00 */
[----:B------:R-:W-:Y:S03]  /*4c7c0*/  STL.64 [R1+0x288], R18 ;  /* 0x0002881201007387 */ /* 0x000fe60000100a00 */
[----:B-1----:R-:W3:Y:S04]  /*4c7d0*/  LDL.LU.64 R16, [R1+0x1e08] ;  /* 0x001e080001107983 */ /* 0x002ee80000300a00 */
[----:B0-----:R-:W-:Y:S01]  /*4c7e0*/  STL.64 [R1+0x1d68], R14 ;  /* 0x001d680e01007387 */ /* 0x001fe20000100a00 */
[----:B------:R0:W-:Y:S03]  /*4c7f0*/  STL.64 [R1+0x1d60], R12 ;  /* 0x001d600c01007387 */ /* 0x0001e60000100a00 */
[----:B0-----:R-:W2:Y:S01]  /*4c800*/  LDL.LU.64 R12, [R1] ;  /* 0x00000000010c7983 */ /* 0x001ea20000300a00 */
[----:B---3--:R-:W-:Y:S01]  /*4c810*/  HMMA.16816.F32 R4, R24, R16, R4 ;  /* 0x000000101804723c */ /* 0x008fe20000001804 */
[----:B------:R-:W-:-:S02]  /*4c820*/  IMAD.MOV.U32 R2, RZ, RZ, R16 ;  /* 0x000000ffff027224 */ /* 0x000fc400078e0010 */
[----:B------:R-:W-:Y:S02]  /*4c830*/  IMAD.MOV.U32 R0, RZ, RZ, R17 ;  /* 0x000000ffff007224 */ /* 0x000fe400078e0011 */
[----:B----4-:R-:W0:Y:S02]  /*4c840*/  LDSM.16.MT88.4 R16, [R23+0x17000] ;  /* 0x017000001710783b */ /* 0x010e240000004200 */
[----:B------:R-:W1:Y:S01]  /*4c850*/  LDSM.16.MT88.4 R20, [R23+0x17080] ;  /* 0x017080001714783b */ /* 0x000e620000004200 */
[C---:B--2---:R-:W-:Y:S11]  /*4c860*/  HMMA.16816.F32 R8, R24.reuse, R12, R8 ;  /* 0x0000000c1808723c */ /* 0x044ff60000001808 */
[----:B------:R-:W-:Y:S04]  /*4c870*/  @!UPT UIADD3 URZ, URZ, URZ, URZ ;  /* 0x0000003f3f3ff290 */ /* 0x000fe8000fffe03f */
[----:B------:R-:W-:Y:S01]  /*4c880*/  STL.64 [R1+0x270], R4 ;  /* 0x0002700401007387 */ /* 0x000fe20000100a00 */
[----:B------:R2:W-:Y:S03]  /*4c890*/  STL.64 [R1+0x278], R6 ;  /* 0x0002780601007387 */ /* 0x0005e60000100a00 */
[----:B--2---:R-:W2:Y:S01]  /*4c8a0*/  LDL.LU.64 R6, [R1+0x1e00] ;  /* 0x001e000001067983 */ /* 0x004ea20000300a00 */
[----:B------:R-:W3:Y:S03]  /*4c8b0*/  LDL.LU.64 R4, [R1+0x1df8] ;  /* 0x001df80001047983 */ /* 0x000ee60000300a00 */
[----:B0-----:R-:W-:Y:S01]  /*4c8c0*/  STL.64 [R1+0x1cb0], R18 ;  /* 0x001cb01201007387 */ /* 0x001fe20000100a00 */
[----:B------:R-:W-:Y:S02]  /*4c8d0*/  STL.64 [R1+0x1ca8], R16 ;  /* 0x001ca81001007387 */ /* 0x000fe40000100a00 */
[----:B------:R-:W-:Y:S02]  /*4c8e0*/  STL.64 [R1+0x1db0], R12 ;  /* 0x001db00c01007387 */ /* 0x000fe40000100a00 */
[----:B------:R-:W-:Y:S01]  /*4c8f0*/  STL.64 [R1+0x260], R8 ;  /* 0x0002600801007387 */ /* 0x000fe20000100a00 */
[----:B------:R-:W-:Y:S01]  /*4c900*/  STL.64 [R1+0x268], R10 ;  /* 0x0002680a01007387 */ /* 0x000fe20000100a00 */
[----:B-1----:R-:W-:Y:S02]  /*4c910*/  STL.64 [R1+0x1c40], R22 ;  /* 0x001c401601007387 */ /* 0x002fe40000100a00 */
[----:B------:R0:W-:Y:S02]  /*4c920*/  STL.64 [R1+0x1c38], R20 ;  /* 0x001c381401007387 */ /* 0x0001e40000100a00 */
[----:B0-----:R-:W4:Y:S01]  /*4c930*/  LDL.LU R20, [R1+0x360] ;  /* 0x0003600001147983 */ /* 0x001f220000300800 */
[----:B------:R-:W4:Y:S02]  /*4c940*/  LDL.LU R21, [R1+0x364] ;  /* 0x0003640001157983 */ /* 0x000f240000300800 */
        /* <DEDUP_REMOVED lines=16> */
[----:B------:R-:W3:Y:S01]  /*4ca50*/  LDL.LU R8, [R1+0x230] ;  /* 0x0002300001087983 */ /* 0x000ee20000300800 */
[----:B------:R-:W3:Y:S02]  /*4ca60*/  LDL.LU R9, [R1+0x234] ;  /* 0x0002340001097983 */ /* 0x000ee40000300800 */
[----:B------:R-:W3:Y:S02]  /*4ca70*/  LDL.LU R10, [R1+0x238] ;  /* 0x00023800010a7983 */ /* 0x000ee40000300800 */
[----:B------:R-:W3:Y:S01]  /*4ca80*/  LDL.LU R11, [R1+0x23c] ;  /* 0x00023c00010b7983 */ /* 0x000ee20000300800 */
[----:B--2---:R0:W-:Y:S04]  /*4ca90*/  STL.64 [R1+0x1dc0], R14 ;  /* 0x001dc00e01007387 */ /* 0x0041e80000100a00 */
[----:B0-----:R-:W2:Y:S01]  /*4caa0*/  LDL R15, [R1+0x13a4] ;  /* 0x0013a400010f7983 */ /* 0x001ea20000100800 */
[----:B------:R0:W-:Y:S03]  /*4cab0*/  STL.64 [R1+0x1db8], R12 ;  /* 0x001db80c01007387 */ /* 0x0001e60000100a00 */
[----:B0-----:R-:W2:Y:S04]  /*4cac0*/  LDL.LU.64 R12, [R1+0x50] ;  /* 0x00005000010c7983 */ /* 0x001ea80000300a00 */
[----:B--2---:R0:W-:Y:S04]  /*4cad0*/  STL.64 [R1+0x1dd0], R12 ;  /* 0x001dd00c01007387 */ /* 0x0041e80000100a00 */
[----:B0-----:R-:W2:Y:S01]  /*4cae0*/  LDL.LU.64 R12, [R1+0x60] ;  /* 0x00006000010c7983 */ /* 0x001ea20000300a00 */
[----:B------:R-:W-:Y:S02]  /*4caf0*/  STL.64 [R1+0x1d98], R18 ;  /* 0x001d981201007387 */ /* 0x000fe40000100a00 */
[----:B------:R0:W-:Y:S02]  /*4cb00*/  STL.64 [R1+0x1d90], R16 ;  /* 0x001d901001007387 */ /* 0x0001e40000100a00 */
[----:B0-----:R-:W2:Y:S04]  /*4cb10*/  LDL.LU.64 R16, [R1+0x30] ;  /* 0x0000300001107983 */ /* 0x001ea80000300a00 */
[----:B--2---:R0:W-:Y:S04]  /*4cb20*/  STL.64 [R1+0x1da8], R16 ;  /* 0x001da81001007387 */ /* 0x0041e80000100a00 */
[----:B0-----:R-:W2:Y:S04]  /*4cb30*/  LDL.LU.64 R16, [R1+0x40] ;  /* 0x0000400001107983 */ /* 0x001ea80000300a00 */
[----:B--2---:R0:W-:Y:S04]  /*4cb40*/  STL.64 [R1+0x1dc8], R16 ;  /* 0x001dc81001007387 */ /* 0x0041e80000100a00 */
[----:B0-----:R-:W2:Y:S01]  /*4cb50*/  LDL.LU R16, [R1+0x5a0] ;  /* 0x0005a00001107983 */ /* 0x001ea20000300800 */
[----:B------:R-:W2:Y:S02]  /*4cb60*/  LDL.LU R17, [R1+0x5a4] ;  /* 0x0005a40001117983 */ /* 0x000ea40000300800 */
[----:B------:R-:W2:Y:S02]  /*4cb70*/  LDL.LU R18, [R1+0x5a8] ;  /* 0x0005a80001127983 */ /* 0x000ea40000300800 */
[----:B------:R-:W2:Y:S01]  /*4cb80*/  LDL.LU R19, [R1+0x5ac] ;  /* 0x0005ac0001137983 */ /* 0x000ea20000300800 */
[----:B------:R-:W-:Y:S01]  /*4cb90*/  STL.64 [R1+0x1ce0], R22 ;  /* 0x001ce01601007387 */ /* 0x000fe20000100a00 */
[----:B----4-:R0:W-:Y:S03]  /*4cba0*/  STL.64 [R1+0x1cd8], R20 ;  /* 0x001cd81401007387 */ /* 0x0101e60000100a00 */
[----:B0-----:R-:W4:Y:S01]  /*4cbb0*/  LDL.LU R20, [R1+0x90] ;  /* 0x0000900001147983 */ /* 0x001f220000300800 */
[----:B------:R-:W4:Y:S02]  /*4cbc0*/  LDL.LU R21, [R1+0x94] ;  /* 0x0000940001157983 */ /* 0x000f240000300800 */
[----:B------:R-:W2:Y:S02]  /*4cbd0*/  LDL.LU R22, [R1+0x98] ;  /* 0x0000980001167983 */ /* 0x000ea40000300800 */
[----:B------:R-:W2:Y:S01]  /*4cbe0*/  LDL.LU R23, [R1+0x9c] ;  /* 0x00009c0001177983 */ /* 0x000ea20000300800 */
[----:B---3--:R-:W-:Y:S01]  /*4cbf0*/  HMMA.16816.F32 R24, R24, R4, R8 ;  /* 0x000000041818723c */ /* 0x008fe20000001808 */
[----:B--2---:R-:W-:Y:S01]  /*4cc00*/  STL.64 [R1+0x1cf0], R22 ;  /* 0x001cf01601007387 */ /* 0x004fe20000100a00 */
[----:B----4-:R0:W-:Y:S02]  /*4cc10*/  STL.64 [R1+0x1ce8], R20 ;  /* 0x001ce81401007387 */ /* 0x0101e40000100a00 */
[----:B0-----:R-:W-:-:S02]  /*4cc20*/  IMAD.MOV.U32 R20, RZ, RZ, R29 ;  /* 0x000000ffff147224 */ /* 0x001fc400078e001d */
[----:B------:R-:W-:Y:S01]  /*4cc30*/  IMAD.MOV.U32 R21, RZ, RZ, R28 ;  /* 0x000000ffff157224 */ /* 0x000fe200078e001c */
[----:B------:R-:W2:Y:S01]  /*4cc40*/  LDL.LU R29, [R1+0x1df4] ;  /* 0x001df400011d7983 */ /* 0x000ea20000300800 */
[----:B------:R-:W3:Y:S03]  /*4cc50*/  LDL.LU R28, [R1+0x1df0] ;  /* 0x001df000011c7983 */ /* 0x000ee60000300800 */
[----:B------:R0:W-:Y:S04]  /*4cc60*/  STL.64 [R1+0x1da0], R20 ;  /* 0x001da01401007387 */ /* 0x0001e80000100a00 */
[----:B0-----:R-:W4:Y:S01]  /*4cc70*/  LDL.LU R20, [R1+0x580] ;  /* 0x0005800001147983 */ /* 0x001f220000300800 */
[----:B------:R-:W4:Y:S02]  /*4cc80*/  LDL.LU R21, [R1+0x584] ;  /* 0x0005840001157983 */ /* 0x000f240000300800 */
[----:B------:R-:W4:Y:S02]  /*4cc90*/  LDL.LU R22, [R1+0x588] ;  /* 0x0005880001167983 */ /* 0x000f240000300800 */
[----:B------:R-:W4:Y:S01]  /*4cca0*/  LDL.LU R23, [R1+0x58c] ;  /* 0x00058c0001177983 */ /* 0x000f220000300800 */
[----:B------:R-:W2:Y:S01]  /*4ccb0*/  LDL.LU.64 R10, [R1+0x1de8] ;  /* 0x001de800010a7983 */ /* 0x000ea20000300a00 */
[----:B------:R-:W2:Y:S02]  /*4ccc0*/  LDL.LU.64 R8, [R1+0x1de0] ;  /* 0x001de00001087983 */ /* 0x000ea40000300a00 */
[----:B------:R-:W-:Y:S02]  /*4ccd0*/  STL.64 [R1+0x1d78], R6 ;  /* 0x001d780601007387 */ /* 0x000fe40000100a00 */
[----:B------:R0:W-:Y:S01]  /*4cce0*/  STL.64 [R1+0x1d70], R4 ;  /* 0x001d700401007387 */ /* 0x0001e20000100a00 */
[----:B------:R-:W-:Y:S01]  /*4ccf0*/  STL.64 [R1+0x150], R24 ;  /* 0x0001501801007387 */ /* 0x000fe20000100a00 */
[----:B------:R-:W-:Y:S02]  /*4cd00*/  STL.64 [R1+0x158], R26 ;  /* 0x0001581a01007387 */ /* 0x000fe40000100a00 */
[----:B------:R-:W1:Y:S01]  /*4cd10*/  LDSM.16.MT88.4 R24, [R15+0x17000] ;  /* 0x017000000f18783b */ /* 0x000e620000004200 */
[----:B0-----:R-:W2:Y:S03]  /*4cd20*/  LDL.LU R4, [R1+0x5b0] ;  /* 0x0005b00001047983 */ /* 0x001ea60000300800 */
[----:B------:R-:W2:Y:S02]  /*4cd30*/  LDL.LU R5, [R1+0x5b4] ;  /* 0x0005b40001057983 */ /* 0x000ea40000300800 */
[----:B------:R-:W2:Y:S02]  /*4cd40*/  LDL.LU R6, [R1+0x5b8] ;  /* 0x0005b80001067983 */ /* 0x000ea40000300800 */
[----:B------:R-:W2:Y:S01]  /*4cd50*/  LDL.LU R7, [R1+0x5bc] ;  /* 0x0005bc0001077983 */ /* 0x000ea20000300800 */
[----:B-1----:R-:W-:Y:S01]  /*4cd60*/  STL.64 [R1+0x1bd0], R26 ;  /* 0x001bd01a01007387 */ /* 0x002fe20000100a00 */
[----:B------:R0:W-:Y:S02]  /*4cd70*/  STL.64 [R1+0x1bc8], R24 ;  /* 0x001bc81801007387 */ /* 0x0001e40000100a00 */
[----:B0-----:R-:W-:-:S02]  /*4cd80*/  IMAD.MOV.U32 R24, RZ, RZ, R2 ;  /* 0x000000ffff187224 */ /* 0x001fc400078e0002 */
[----:B------:R-:W-:Y:S01]  /*4cd90*/  IMAD.MOV.U32 R25, RZ, RZ, R0 ;  /* 0x000000ffff197224 */ /* 0x000fe200078e0000 */
[----:B------:R-:W3:Y:S01]  /*4cda0*/  LDL.LU R2, [R1+0x1ddc] ;  /* 0x001ddc0001027983 */ /* 0x000ee20000300800 */
[----:B------:R-:W3:Y:S01]  /*4cdb0*/  LDL.LU R0, [R1+0x1dd8] ;  /* 0x001dd80001007983 */ /* 0x000ee20000300800 */
        /* <DEDUP_REMOVED lines=25> */
[----:B------:R-:W4:Y:S02]  /*4cf50*/  LDL.LU.64 R16, [R1+0x1da8] ;  /* 0x001da80001107983 */ /* 0x000f240000300a00 */
[C---:B----4-:R-:W-:Y:S11]  /*4cf60*/  HMMA.16816.F32 R20, R8.reuse, R16, R20 ;  /* 0x000000100814723c */ /* 0x050ff60000001814 */
[----:B------:R-:W-:Y:S11]  /*4cf70*/  @!UPT UIADD3 URZ, URZ, URZ, URZ ;  /* 0x0000003f3f3ff290 */ /* 0x000ff6000fffe03f */
[----:B------:R-:W-:Y:S01]  /*4cf80*/  @!UPT UIADD3 URZ, URZ, URZ, URZ ;  /* 0x0000003f3f3ff290 */ /* 0x000fe2000fffe03f */
[----:B------:R0:W-:Y:S01]  /*4cf90*/  STL.64 [R1+0x200], R20 ;  /* 0x0002001401007387 */ /* 0x0001e20000100a00 */
[----:B------:R1:W-:Y:S03]  /*4cfa0*/  STL.64 [R1+0x208], R22 ;  /* 0x0002081601007387 */ /* 0x0003e60000100a00 */
[----:B0-----:R-:W4:Y:S01]  /*4cfb0*/  LDL.LU.64 R20, [R1+0x1da0] ;  /* 0x001da00001147983 */ /* 0x001f220000300a00 */
[----:B-1----:R-:W-:Y:S02]  /*4cfc0*/  IMAD.MOV.U32 R23, RZ, RZ, R16 ;  /* 0x000000ffff177224 */ /* 0x002fe400078e0010 */
[----:B------:R-:W-:Y:S02]  /*4cfd0*/  IMAD.MOV.U32 R22, RZ, RZ, R17 ;  /* 0x000000ffff167224 */ /* 0x000fe400078e0011 */
[----:B------:R-:W4:Y:S01]  /*4cfe0*/  LDL.LU.64 R18, [R1+0x1d98] ;  /* 0x001d980001127983 */ /* 0x000f220000300a00 */
[----:B------:R-:W4:Y:S02]  /*4cff0*/  LDL.LU.64 R16, [R1+0x1d90] ;  /* 0x001d900001107983 */ /* 0x000f240000300a00 */
        /* <DEDUP_REMOVED lines=18> */
[----:B------:R-:W-:Y:S01]  /*4d120*/  IMAD.MOV.U32 R20, RZ, RZ, R5 ;  /* 0x000000ffff147224 */ /* 0x000fe200078e0005 */
[C---:B----4-:R-:W-:Y:S11]  /*4d130*/  HMMA.16816.F32 R16, R8.reuse, R24, R16 ;  /* 0x000000180810723c */ /* 0x050ff60000001810 */
[----:B------:R-:W-:Y:S11]  /*4d140*/  @!UPT UIADD3 URZ, URZ, URZ, URZ ;  /* 0x0000003f3f3ff290 */ /* 0x000ff6000fffe03f */
[----:B------:R-:W-:Y:S01]  /*4d150*/  @!UPT UIADD3 URZ, URZ, URZ, URZ ;  /* 0x0000003f3f3ff290 */ /* 0x000fe2000fffe03f */
[----:B------:R0:W-:Y:S01]  /*4d160*/  STL.64 [R1+0x1e0], R16 ;  /* 0x0001e01001007387 */ /* 0x0001e20000100a00 */
[----:B------:R1:W-:Y:S02]  /*4d170*/  STL.64 [R1+0x1e8], R18 ;  /* 0x0001e81201007387 */ /* 0x0003e40000100a00 */
[----:B------:R-:W2:Y:S02]  /*4d180*/  LDL.LU R4, [R1+0x1d0] ;  /* 0x0001d00001047983 */ /* 0x000ea40000300800 */
[----:B------:R-:W2:Y:S01]  /*4d190*/  LDL.LU R5, [R1+0x1d4] ;  /* 0x0001d40001057983 */ /* 0x000ea20000300800 */
[----:B------:R-:W2:Y:S01]  /*4d1a0*/  LDL.LU R6, [R1+0x1d8] ;  /* 0x0001d80001067983 */ /* 0x000ea20000300800 */
[----:B------:R-:W2:Y:S03]  /*4d1b0*/  LDL.LU R7, [R1+0x1dc] ;  /* 0x0001dc0001077983 */ /* 0x000ea60000300800 */
[----:B0-----:R-:W4:Y:S01]  /*4d1c0*/  LDL.LU R16, [R1+0x4c0] ;  /* 0x0004c00001107983 */ /* 0x001f220000300800 */
[----:B------:R-:W4:Y:S02]  /*4d1d0*/  LDL.LU R17, [R1+0x4c4] ;  /* 0x0004c40001117983 */ /* 0x000f240000300800 */
[----:B-1----:R-:W4:Y:S02]  /*4d1e0*/  LDL.LU R18, [R1+0x4c8] ;  /* 0x0004c80001127983 */ /* 0x002f240000300800 */
        /* <DEDUP_REMOVED lines=33> */
[----:B------:R-:W-:Y:S01]  /*4d400*/  STL.64 [R1+0x1d0], R4 ;  /* 0x0001d00401007387 */ /* 0x000fe20000100a00 */
[----:B------:R0:W-:Y:S03]  /*4d410*/  STL.64 [R1+0x1d8], R6 ;  /* 0x0001d80601007387 */ /* 0x0001e60000100a00 */
[----:B0-----:R-:W2:Y:S01]  /*4d420*/  LDL.LU.64 R6, [R1+0x1d78] ;  /* 0x001d780001067983 */ /* 0x001ea20000300a00 */
[----:B------:R-:W4:Y:S02]  /*4d430*/  LDL.LU.64 R4, [R1+0x1d70] ;  /* 0x001d700001047983 */ /* 0x000f240000300a00 */
[----:B------:R-:W2:Y:S02]  /*4d440*/  LDL.LU.64 R14, [R1+0x1d68] ;  /* 0x001d6800010e7983 */ /* 0x000ea40000300a00 */
[----:B------:R-:W2:Y:S01]  /*4d450*/  LDL.LU.64 R12, [R1+0x1d60] ;  /* 0x001d6000010c7983 */ /* 0x000ea20000300a00 */
[----:B----4-:R-:W-:Y:S01]  /*4d460*/  HMMA.16816.F32 R8, R8, R4, R16 ;  /* 0x000000040808723c */ /* 0x010fe20000001810 */
[----:B------:R-:W4:Y:S11]  /*4d470*/  LDL.LU R16, [R1+0x70] ;  /* 0x0000700001107983 */ /* 0x000f360000300800 */
[----:B------:R-:W-:Y:S11]  /*4d480*/  @!UPT UIADD3 URZ, URZ, URZ, URZ ;  /* 0x0000003f3f3ff290 */ /* 0x000ff6000fffe03f */
[----:B------:R0:W-:Y:S02]  /*4d490*/  STL.64 [R1+0x100], R8 ;  /* 0x0001000801007387 */ /* 0x0001e40000100a00 */
[----:B0-----:R-:W-:Y:S02]  /*4d4a0*/  IMAD.MOV.U32 R8, RZ, RZ, R23 ;  /* 0x000000ffff087224 */ /* 0x001fe400078e0017 */
[----:B------:R-:W-:Y:S02]  /*4d4b0*/  IMAD.MOV.U32 R9, RZ, RZ, R22 ;  /* 0x000000ffff097224 */ /* 0x000fe400078e0016 */
[C---:B--2---:R-:W-:Y:S01]  /*4d4c0*/  HMMA.16816.F32 R20, R12.reuse, R20, R24 ;  /* 0x000000140c14723c */ /* 0x044fe20000001818 */
[----:B------:R0:W-:Y:S01]  /*4d4d0*/  STL.64 [R1+0x108], R10 ;  /* 0x0001080a01007387 */ /* 0x0001e20000100a00 */
[----:B------:R-:W4:Y:S02]  /*4d4e0*/  LDL.LU R17, [R1+0x74] ;  /* 0x0000740001117983 */ /* 0x000f240000300800 */
[----:B------:R-:W4:Y:S02]  /*4d4f0*/  LDL.LU R18, [R1+0x78] ;  /* 0x0000780001127983 */ /* 0x000f240000300800 */
[----:B------:R-:W4:Y:S01]  /*4d500*/  LDL.LU R19, [R1+0x7c] ;  /* 0x00007c0001137983 */ /* 0x000f220000300800 */
[----:B0-----:R-:W2:Y:S04]  /*4d510*/  LDL R10, [R1+0x8] ;  /* 0x00000800010a7983 */ /* 0x001ea80000100800 */
[----:B------:R-:W2:Y:S01]  /*4d520*/  LDL R11, [R1+0xc] ;  /* 0x00000c00010b7983 */ /* 0x000ea20000100800 */
[----:B------:R-:W2:Y:S02]  /*4d530*/  LDL.LU.64 R26, [R1+0x1d58] ;  /* 0x001d5800011a7983 */ /* 0x000ea40000300a00 */
[----:B------:R-:W2:Y:S09]  /*4d540*/  LDL.LU.64 R24, [R1+0x1d50] ;  /* 0x001d500001187983 */ /* 0x000eb20000300a00 */
        /* <DEDUP_REMOVED lines=35> */
[----:B------:R0:W-:Y:S01]  /*4d780*/  STL.64 [R1+0x90], R24 ;  /* 0x0000901801007387 */ /* 0x0001e20000100a00 */
[----:B------:R1:W-:Y:S03]  /*4d790*/  STL.64 [R1+0x98], R26 ;  /* 0x0000981a01007387 */ /* 0x0003e60000100a00 */
[----:B0-----:R-:W3:Y:S01]  /*4d7a0*/  LDL.LU R24, [R1+0x180] ;  /* 0x0001800001187983 */ /* 0x001ee20000300800 */
[----:B------:R-:W-:Y:S02]  /*4d7b0*/  IMAD.MOV.U32 R25, RZ, RZ, R6 ;  /* 0x000000ffff197224 */ /* 0x000fe400078e0006 */
[----:B-1----:R-:W-:Y:S02]  /*4d7c0*/  IMAD.MOV.U32 R26, RZ, RZ, R7 ;  /* 0x000000ffff1a7224 */ /* 0x002fe400078e0007 */
[----:B------:R-:W-:Y:S01]  /*4d7d0*/  IMAD.MOV.U32 R27, RZ, RZ, R3 ;  /* 0x000000ffff1b7224 */ /* 0x000fe200078e0003 */
[C---:B--2---:R-:W-:Y:S11]  /*4d7e0*/  HMMA.16816.F32 R20, R12.reuse, R8, R20 ;  /* 0x000000080c14723c */ /* 0x044ff60000001814 */
[----:B------:R-:W-:Y:S11]  /*4d7f0*/  @!UPT UIADD3 URZ, URZ, URZ, URZ ;  /* 0x0000003f3f3ff290 */ /* 0x000ff6000fffe03f */
[----:B------:R-:W-:Y:S01]  /*4d800*/  @!UPT UIADD3 URZ, URZ, URZ, URZ ;  /* 0x0000003f3f3ff290 */ /* 0x000fe2000fffe03f */
[----:B------:R0:W-:Y:S01]  /*4d810*/  STL.64 [R1+0x80], R20 ;  /* 0x0000801401007387 */ /* 0x0001e20000100a00 */
[----:B------:R1:W-:Y:S02]  /*4d820*/  STL.64 [R1+0x88], R22 ;  /* 0x0000881601007387 */ /* 0x0003e40000100a00 */
[----:B------:R-:W2:Y:S02]  /*4d830*/  LDL.LU R6, [R1+0x1cd0] ;  /* 0x001cd00001067983 */ /* 0x000ea40000300800 */
[----:B------:R-:W2:Y:S01]  /*4d840*/  LDL.LU R7, [R1+0x1ccc] ;  /* 0x001ccc0001077983 */ /* 0x000ea20000300800 */
[----:B------:R-:W2:Y:S04]  /*4d850*/  LDL.LU R3, [R1+0x1cc8] ;  /* 0x001cc80001037983 */ /* 0x000ea80000300800 */
[----:B0-----:R-:W2:Y:S01]  /*4d860*/  LDL.LU R20, [R1+0x330] ;  /* 0x0003300001147983 */ /* 0x001ea20000300800 */
[----:B------:R-:W2:Y:S02]  /*4d870*/  LDL.LU R21, [R1+0x334] ;  /* 0x0003340001157983 */ /* 0x000ea40000300800 */
[----:B-1----:R-:W2:Y:S02]  /*4d880*/  LDL.LU R22, [R1+0x338] ;  /* 0x0003380001167983 */ /* 0x002ea40000300800 */
[----:B------:R-:W2:Y:S01]  /*4d890*/  LDL.LU R23, [R1+0x33c] ;  /* 0x00033c0001177983 */ /* 0x000ea20000300800 */
[----:B----4-:R-:W-:Y:S01]  /*4d8a0*/  HMMA.16816.F32 R12, R12, R4, R16 ;  /* 0x000000040c0c723c */ /* 0x010fe20000001810 */
[----:B--2---:R0:W-:Y:S01]  /*4d8b0*/  STL.64 [R1+0x1c98], R22 ;  /* 0x001c981601007387 */ /* 0x0041e20000100a00 */
[----:B------:R-:W-:Y:S03]  /*4d8c0*/  STL.64 [R1+0x1c90], R20 ;  /* 0x001c901401007387 */ /* 0x000fe60000100a00 */
[----:B0-----:R-:W2:Y:S01]  /*4d8d0*/  LDL.64 R22, [R1+0x68] ;  /* 0x0000680001167983 */ /* 0x001ea20000100a00 */
[----:B------:R-:W-:Y:S02]  /*4d8e0*/  STL.64 [R1+0x1be8], R26 ;  /* 0x001be81a01007387 */ /* 0x000fe40000100a00 */
[----:B---3--:R0:W-:Y:S02]  /*4d8f0*/  STL.64 [R1+0x1be0], R24 ;  /* 0x001be01801007387 */ /* 0x0081e40000100a00 */
[----:B0-----:R-:W-:-:S02]  /*4d900*/  IMAD.MOV.U32 R24, RZ, RZ, R0 ;  /* 0x000000ffff187224 */ /* 0x001fc400078e0000 */
[----:B------:R-:W3:Y:S01]  /*4d910*/  LDL.LU R0, [R1+0x1cc4] ;  /* 0x001cc40001007983 */ /* 0x000ee20000300800 */
[----:B------:R-:W-:Y:S02]  /*4d920*/  IMAD.MOV.U32 R26, RZ, RZ, R28 ;  /* 0x000000ffff1a7224 */ /* 0x000fe400078e001c */
[----:B------:R-:W-:Y:S02]  /*4d930*/  IMAD.MOV.U32 R27, RZ, RZ, R29 ;  /* 0x000000ffff1b7224 */ /* 0x000fe400078e001d */
[----:B------:R-:W-:Y:S02]  /*4d940*/  IMAD.MOV.U32 R25, RZ, RZ, R2 ;  /* 0x000000ffff197224 */ /* 0x000fe400078e0002 */
[----:B------:R-:W4:Y:S01]  /*4d950*/  LDL.LU R2, [R1+0x1cc0] ;  /* 0x001cc00001027983 */ /* 0x000f220000300800 */
[----:B------:R-:W2:Y:S02]  /*4d960*/  LDL.LU R28, [R1+0x1cbc] ;  /* 0x001cbc00011c7983 */ /* 0x000ea40000300800 */
[----:B------:R-:W4:Y:S02]  /*4d970*/  LDL.LU R29, [R1+0x1cb8] ;  /* 0x001cb800011d7983 */ /* 0x000f240000300800 */
[----:B------:R0:W-:Y:S01]  /*4d980*/  STL.64 [R1+0x1bf8], R26 ;  /* 0x001bf81a01007387 */ /* 0x0001e20000100a00 */
[----:B------:R-:W-:Y:S01]  /*4d990*/  STL.64 [R1+0x1bf0], R24 ;  /* 0x001bf01801007387 */ /* 0x000fe20000100a00 */
[----:B------:R-:W-:-:S03]  /*4d9a0*/  IMAD.MOV.U32 R4, RZ, RZ, R3 ;  /* 0x000000ffff047224 */ /* 0x000fc600078e0003 */
[----:B0-----:R-:W4:Y:S01]  /*4d9b0*/  LDL R26, [R1+0x48] ;  /* 0x00004800011a7983 */ /* 0x001f220000100800 */
[----:B------:R-:W4:Y:S02]  /*4d9c0*/  LDL.LU.64 R18, [R1+0x1cb0] ;  /* 0x001cb00001127983 */ /* 0x000f240000300a00 */
[----:B------:R-:W4:Y:S02]  /*4d9d0*/  LDL.LU.64 R16, [R1+0x1ca8] ;  /* 0x001ca80001107983 */ /* 0x000f240000300a00 */
[----:B------:R-:W-:Y:S01]  /*4d9e0*/  STL.64 [R1+0x70], R12 ;  /* 0x0000700c01007387 */ /* 0x000fe20000100a00 */
[----:B------:R-:W-:Y:S01]  /*4d9f0*/  STL [R1+0x78], R14 ;  /* 0x0000780e01007387 */ /* 0x000fe20000100800 */
[----:B------:R0:W-:Y:S02]  /*4da00*/  STL.64 [R1+0x1c48], R6 ;  /* 0x001c480601007387 */ /* 0x0001e40000100a00 */
[----:B------:R-:W4:Y:S02]  /*4da10*/  LDL.LU R3, [R1+0x1ca0] ;  /* 0x001ca00001037983 */ /* 0x000f240000300800 */
[----:B------:R-:W4:Y:S01]  /*4da20*/  LDL.LU R5, [R1+0x344] ;  /* 0x0003440001057983 */ /* 0x000f220000300800 */
[----:B0-----:R-:W4:Y:S01]  /*4da30*/  LDL.LU R6, [R1+0x348] ;  /* 0x0003480001067983 */ /* 0x001f220000300800 */
[----:B------:R-:W4:Y:S02]  /*4da40*/  LDL.LU R7, [R1+0x34c] ;  /* 0x00034c0001077983 */ /* 0x000f240000300800 */
[----:B---3--:R-:W-:-:S02]  /*4da50*/  IMAD.MOV.U32 R27, RZ, RZ, R0 ;  /* 0x000000ffff1b7224 */ /* 0x008fc400078e0000 */
[----:B------:R-:W-:Y:S02]  /*4da60*/  IMAD.MOV.U32 R0, RZ, RZ, R15 ;  /* 0x000000ffff007224 */ /* 0x000fe400078e000f */
[----:B------:R-:W3:Y:S01]  /*4da70*/  LDL.64 R14, [R1+0x18] ;  /* 0x00001800010e7983 */ /* 0x000ee20000100a00 */
[----:B--2---:R-:W-:Y:S02]  /*4da80*/  IMAD.MOV.U32 R13, RZ, RZ, R28 ;  /* 0x000000ffff0d7224 */ /* 0x004fe400078e001c */
[----:B----4-:R-:W-:Y:S02]  /*4da90*/  IMAD.MOV.U32 R12, RZ, RZ, R29 ;  /* 0x000000ffff0c7224 */ /* 0x010fe400078e001d */
[----:B------:R-:W-:Y:S01]  /*4daa0*/  IMAD.MOV.U32 R8, RZ, RZ, R22 ;  /* 0x000000ffff087224 */ /* 0x000fe200078e0016 */
[----:B---3--:R0:W-:Y:S02]  /*4dab0*/  STL.64 [R1+0x1c60], R14 ;  /* 0x001c600e01007387 */ /* 0x0081e40000100a00 */
[----:B0-----:R-:W-:-:S02]  /*4dac0*/  IMAD.MOV.U32 R14, RZ, RZ, R3 ;  /* 0x000000ffff0e7224 */ /* 0x001fc400078e0003 */
[----:B------:R-:W-:-:S07]  /*4dad0*/  IMAD.MOV.U32 R15, RZ, RZ, R2 ;  /* 0x000000ffff0f7224 */ /* 0x000fce00078e0002 */
[C---:B------:R-:W-:Y:S01]  /*4dae0*/  HMMA.16816.F32 R12, R16.reuse, R22, R12 ;  /* 0x00000016100c723c */ /* 0x040fe2000000180c */
[----:B------:R0:W-:Y:S02]  /*4daf0*/  STL [R1+0x1b40], R0 ;  /* 0x001b400001007387 */ /* 0x0001e40000100800 */
[----:B0-----:R-:W-:Y:S02]  /*4db00*/  IMAD.MOV.U32 R0, RZ, RZ, R23 ;  /* 0x000000ffff007224 */ /* 0x001fe400078e0017 */
[----:B------:R-:W2:Y:S01]  /*4db10*/  LDL.LU.64 R22, [R1+0x1c98] ;  /* 0x001c980001167983 */ /* 0x000ea20000300a00 */
[----:B------:R-:W2:Y:S11]  /*4db20*/  LDL.LU.64 R20, [R1+0x1c90] ;  /* 0x001c900001147983 */ /* 0x000eb60000300a00 */
[----:B------:R-:W-:Y:S06]  /*4db30*/  @!UPT UIADD3 URZ, URZ, URZ, URZ ;  /* 0x0000003f3f3ff290 */ /* 0x000fec000fffe03f */
[----:B------:R-:W-:Y:S01]  /*4db40*/  STL.64 [R1+0x700], R12 ;  /* 0x0007000c01007387 */ /* 0x000fe20000100a00 */
[----:B------:R0:W-:Y:S03]  /*4db50*/  STL.64 [R1+0x708], R14 ;  /* 0x0007080e01007387 */ /* 0x0001e60000100a00 */
[----:B0-----:R-:W3:Y:S04]  /*4db60*/  LDL.64 R14, [R1+0x28] ;  /* 0x00002800010e7983 */ /* 0x001ee80000100a00 */
[----:B---3--:R0:W-:Y:S04]  /*4db70*/  STL.64 [R1+0x1c78], R14 ;  /* 0x001c780e01007387 */ /* 0x0081e80000100a00 */
[----:B0-----:R-:W3:Y:S01]  /*4db80*/  LDL.64 R14, [R1+0x58] ;  /* 0x00005800010e7983 */ /* 0x001ee20000100a00 */
[----:B--2---:R-:W-:Y:S01]  /*4db90*/  HMMA.16816.F32 R20, R16, R26, R20 ;  /* 0x0000001a1014723c */ /* 0x004fe20000001814 */
[----:B------:R-:W-:-:S02]  /*4dba0*/  IMAD.MOV.U32 R2, RZ, RZ, R12 ;  /* 0x000000ffff027224 */ /* 0x000fc400078e000c */
[----:B------:R-:W-:-:S03]  /*4dbb0*/  IMAD.MOV.U32 R3, RZ, RZ, R13 ;  /* 0x000000ffff037224 */ /* 0x000fc600078e000d */
[----:B------:R-:W-:Y:S02]  /*4dbc0*/  STL [R1+0x17b0], R2 ;  /* 0x0017b00201007387 */ /* 0x000fe40000100800 */
[----:B------:R0:W-:Y:S01]  /*4dbd0*/  STL [R1+0x17ac], R3 ;  /* 0x0017ac0301007387 */ /* 0x0001e20000100800 */
[----:B---3--:R-:W-:Y:S01]  /*4dbe0*/  HMMA.16816.F32 R4, R16, R14, R4 ;  /* 0x0000000e1004723c */ /* 0x008fe20000001804 */
[----:B0-----:R-:W-:Y:S02]  /*4dbf0*/  IMAD.MOV.U32 R3, RZ, RZ, R14 ;  /* 0x000000ffff037224 */ /* 0x001fe400078e000e */
[----:B------:R-:W-:Y:S11]  /*4dc00*/  IMAD.MOV.U32 R2, RZ, RZ, R15 ;  /* 0x000000ffff027224 */ /* 0x000ff600078e000f */
[----:B------:R-:W-:Y:S10]  /*4dc10*/  @!UPT UIADD3 URZ, URZ, URZ, URZ ;  /* 0x0000003f3f3ff290 */ /* 0x000ff4000fffe03f */
[----:B------:R-:W-:Y:S02]  /*4dc20*/  IMAD.MOV.U32 R28, RZ, RZ, R4 ;  /* 0x000000ffff1c7224 */ /* 0x000fe400078e0004 */
[----:B------:R-:W-:Y:S01]  /*4dc30*/  IMAD.MOV.U32 R29, RZ, RZ, R5 ;  /* 0x000000ffff1d7224 */ /* 0x000fe200078e0005 */
[----:B------:R0:W-:Y:S01]  /*4dc40*/  STL.64 [R1+0x6f0], R4 ;  /* 0x0006f00401007387 */ /* 0x0001e20000100a00 */
[----:B------:R1:W-:Y:S02]  /*4dc50*/  STL.64 [R1+0x6f8], R6 ;  /* 0x0006f80601007387 */ /* 0x0003e40000100a00 */
[----:B------:R-:W2:Y:S02]  /*4dc60*/  LDL R14, [R1+0x38] ;  /* 0x00003800010e7983 */ /* 0x000ea40000100800 */
[----:B------:R-:W2:Y:S01]  /*4dc70*/  LDL R15, [R1+0x3c] ;  /* 0x00003c00010f7983 */ /* 0x000ea20000100800 */
[----:B------:R-:W-:Y:S01]  /*4dc80*/  STL [R1+0x17b8], R28 ;  /* 0x0017b81c01007387 */ /* 0x000fe20000100800 */
[----:B------:R-:W-:Y:S03]  /*4dc90*/  STL [R1+0x17b4], R29 ;  /* 0x0017b41d01007387 */ /* 0x000fe60000100800 */
[----:B0-----:R-:W3:Y:S01]  /*4dca0*/  LDL.LU R4, [R1+0x2f0] ;  /* 0x0002f00001047983 */ /* 0x001ee20000300800 */
[----:B------:R-:W-:Y:S02]  /*4dcb0*/  STL.64 [R1+0x720], R20 ;  /* 0x0007201401007387 */ /* 0x000fe40000100a00 */
[----:B------:R-:W-:Y:S02]  /*4dcc0*/  STL.64 [R1+0x728], R22 ;  /* 0x0007281601007387 */ /* 0x000fe40000100a00 */
[----:B------:R-:W3:Y:S01]  /*4dcd0*/  LDL.LU R5, [R1+0x2f4] ;  /* 0x0002f40001057983 */ /* 0x000ee20000300800 */
[----:B-1----:R-:W4:Y:S01]  /*4dce0*/  LDL.LU R6, [R1+0x2f8] ;  /* 0x0002f80001067983 */ /* 0x002f220000300800 */
[----:B------:R-:W4:Y:S03]  /*4dcf0*/  LDL.LU R7, [R1+0x2fc] ;  /* 0x0002fc0001077983 */ /* 0x000f260000300800 */
[----:B----4-:R-:W-:Y:S01]  /*4dd00*/  STL.64 [R1+0x1c58], R6 ;  /* 0x001c580601007387 */ /* 0x010fe20000100a00 */
[----:B---3--:R0:W-:Y:S03]  /*4dd10*/  STL.64 [R1+0x1c50], R4 ;  /* 0x001c500401007387 */ /* 0x0081e60000100a00 */
        /* <DEDUP_REMOVED lines=20> */
[----:B------:R0:W-:Y:S02]  /*4de60*/  STL.64 [R1+0x1c08], R26 ;  /* 0x001c081a01007387 */ /* 0x0001e40000100a00 */
[----:B0-----:R-:W-:-:S02]  /*4de70*/  IMAD.MOV.U32 R26, RZ, RZ, R3 ;  /* 0x000000ffff1a7224 */ /* 0x001fc400078e0003 */
[----:B------:R-:W-:-:S05]  /*4de80*/  IMAD.MOV.U32 R27, RZ, RZ, R2 ;  /* 0x000000ffff1b7224 */ /* 0x000fca00078e0002 */
[----:B------:R-:W-:Y:S01]  /*4de90*/  STL.64 [R1+0x1c20], R26 ;  /* 0x001c201a01007387 */ /* 0x000fe20000100a00 */
[----:B------:R-:W4:Y:S01]  /*4dea0*/  LDL R9, [R1+0x13a0] ;  /* 0x0013a00001097983 */ /* 0x000f220000100800 */
[C---:B--2---:R-:W-:Y:S02]  /*4deb0*/  HMMA.16816.F32 R12, R16.reuse, R14, R4 ;  /* 0x0000000e100c723c */ /* 0x044fe40000001804 */
[----:B------:R-:W2:Y:S01]  /*4dec0*/  LDL.LU.64 R6, [R1+0x1c88] ;  /* 0x001c880001067983 */ /* 0x000ea20000300a00 */
[----:B------:R-:W2:Y:S11]  /*4ded0*/  LDL.LU.64 R4, [R1+0x1c80] ;  /* 0x001c800001047983 */ /* 0x000eb60000300a00 */
[----:B------:R-:W-:Y:S09]  /*4dee0*/  @!UPT UIADD3 URZ, URZ, URZ, URZ ;  /* 0x0000003f3f3ff290 */ /* 0x000ff2000fffe03f */
[----:B------:R-:W-:Y:S01]  /*4def0*/  STL.64 [R1+0x710], R12 ;  /* 0x0007100c01007387 */ /* 0x000fe20000100a00 */
[----:B------:R0:W-:Y:S03]  /*4df00*/  STL.64 [R1+0x718], R14 ;  /* 0x0007180e01007387 */ /* 0x0001e60000100a00 */
[----:B0-----:R-:W2:Y:S01]  /*4df10*/  LDL.LU.64 R14, [R1+0x1c78] ;  /* 0x001c7800010e7983 */ /* 0x001ea20000300a00 */
        /* <DEDUP_REMOVED lines=39> */
[----:B------:R-:W-:Y:S01]  /*4e190*/  IMAD.MOV.U32 R26, RZ, RZ, R8 ;  /* 0x000000ffff1a7224 */ /* 0x000fe200078e0008 */
[----:B---3--:R-:W-:Y:S02]  /*4e1a0*/  HMMA.16816.F32 R16, R16, R6, R20 ;  /* 0x000000061010723c */ /* 0x008fe40000001814 */
[----:B------:R-:W2:Y:S01]  /*4e1b0*/  LDL.LU.64 R22, [R1+0x1c40] ;  /* 0x001c400001167983 */ /* 0x000ea20000300a00 */
[----:B------:R-:W2:Y:S02]  /*4e1c0*/  LDL.LU.64 R20, [R1+0x1c38] ;  /* 0x001c380001147983 */ /* 0x000ea40000300a00 */
[----:B------:R0:W-:Y:S02]  /*4e1d0*/  STL.64 [R1+0x1bd8], R6 ;  /* 0x001bd80601007387 */ /* 0x0001e40000100a00 */
[----:B0-----:R-:W3:Y:S11]  /*4e1e0*/  LDL.64 R6, [R1+0x38] ;  /* 0x0000380001067983 */ /* 0x001ef60000100a00 */
[----:B------:R-:W-:Y:S05]  /*4e1f0*/  @!UPT UIADD3 URZ, URZ, URZ, URZ ;  /* 0x0000003f3f3ff290 */ /* 0x000fea000fffe03f */
[----:B------:R-:W-:Y:S01]  /*4e200*/  STL.64 [R1+0x570], R16 ;  /* 0x0005701001007387 */ /* 0x000fe20000100a00 */
[----:B------:R-:W-:Y:S01]  /*4e210*/  STL.64 [R1+0x578], R18 ;  /* 0x0005781201007387 */ /* 0x000fe20000100a00 */
        /* <DEDUP_REMOVED lines=20> */
[----:B------:R-:W3:Y:S02]  /*4e360*/  LDL.LU.64 R24, [R1+0x1bf0] ;  /* 0x001bf00001187983 */ /* 0x000ee40000300a00 */
[----:B---3--:R-:W-:Y:S11]  /*4e370*/  HMMA.16816.F32 R24, R20, R6, R24 ;  /* 0x000000061418723c */ /* 0x008ff60000001818 */
        /* <DEDUP_REMOVED lines=8> */
[----:B------:R-:W-:-:S02]  /*4e400*/  IMAD.MOV.U32 R2, RZ, RZ, R6 ;  /* 0x000000ffff027224 */ /* 0x000fc400078e0006 */
[----:B------:R-:W-:Y:S01]  /*4e410*/  IMAD.MOV.U32 R0, RZ, RZ, R7 ;  /* 0x000000ffff007224 */ /* 0x000fe200078e0007 */
[----:B------:R-:W2:Y:S01]  /*4e420*/  LDL R8, [R1+0x13a4] ;  /* 0x0013a40001087983 */ /* 0x000ea20000100800 */
[----:B------:R0:W-:Y:S02]  /*4e430*/  STL.64 [R1+0x1b70], R18 ;  /* 0x001b701201007387 */ /* 0x0001e40000100a00 */
[----:B------:R-:W2:Y:S01]  /*4e440*/  LDL.LU R16, [R1+0x110] ;  /* 0x0001100001107983 */ /* 0x000ea20000300800 */
[C---:B---3--:R-:W-:Y:S11]  /*4e450*/  HMMA.16816.F32 R4, R20.reuse, R18, R24 ;  /* 0x000000121404723c */ /* 0x048ff60000001818 */
[----:B------:R-:W-:Y:S11]  /*4e460*/  @!UPT UIADD3 URZ, URZ, URZ, URZ ;  /* 0x0000003f3f3ff290 */ /* 0x000ff6000fffe03f */
[----:B------:R-:W-:Y:S01]  /*4e470*/  @!UPT UIADD3 URZ, URZ, URZ, URZ ;  /* 0x0000003f3f3ff290 */ /* 0x000fe2000fffe03f */
[----:B------:R1:W-:Y:S01]  /*4e480*/  STL.64 [R1+0x360], R4 ;  /* 0x0003600401007387 */ /* 0x0003e20000100a00 */
[----:B------:R3:W-:Y:S02]  /*4e490*/  STL.64 [R1+0x368], R6 ;  /* 0x0003680601007387 */ /* 0x0007e40000100a00 */
[----:B------:R-:W2:Y:S02]  /*4e4a0*/  LDL.LU R17, [R1+0x114] ;  /* 0x0001140001117983 */ /* 0x000ea40000300800 */
[----:B0-----:R-:W2:Y:S01]  /*4e4b0*/  LDL.LU R18, [R1+0x118] ;  /* 0x0001180001127983 */ /* 0x001ea20000300800 */
[----:B------:R-:W2:Y:S01]  /*4e4c0*/  LDL.LU R19, [R1+0x11c] ;  /* 0x00011c0001137983 */ /* 0x000ea20000300800 */
[----:B------:R-:W4:Y:S02]  /*4e4d0*/  LDL.LU R24, [R1+0xf0] ;  /* 0x0000f00001187983 */ /* 0x000f240000300800 */
[----:B------:R-:W4:Y:S02]  /*4e4e0*/  LDL.LU R25, [R1+0xf4] ;  /* 0x0000f40001197983 */ /* 0x000f240000300800 */
[----:B------:R-:W4:Y:S01]  /*4e4f0*/  LDL.LU R26, [R1+0xf8] ;  /* 0x0000f800011a7983 */ /* 0x000f220000300800 */
[----:B------:R-:W4:Y:S04]  /*4e500*/  LDL.LU R27, [R1+0xfc] ;  /* 0x0000fc00011b7983 */ /* 0x000f280000300800 */
[----:B-1----:R-:W4:Y:S01]  /*4e510*/  LDL.LU R4, [R1+0x160] ;  /* 0x0001600001047983 */ /* 0x002f220000300800 */
[----:B------:R-:W4:Y:S02]  /*4e520*/  LDL.LU R5, [R1+0x164] ;  /* 0x0001640001057983 */ /* 0x000f240000300800 */
[----:B---3--:R-:W4:Y:S02]  /*4e530*/  LDL.LU R6, [R1+0x168] ;  /* 0x0001680001067983 */ /* 0x008f240000300800 */
[----:B------:R-:W4:Y:S01]  /*4e540*/  LDL.LU R7, [R1+0x16c] ;  /* 0x00016c0001077983 */ /* 0x000f220000300800 */
[----:B--2---:R0:W-:Y:S01]  /*4e550*/  STL.64 [R1+0x1b80], R18 ;  /* 0x001b801201007387 */ /* 0x0041e20000100a00 */
[----:B------:R1:W-:Y:S03]  /*4e560*/  STL.64 [R1+0x1b78], R16 ;  /* 0x001b781001007387 */ /* 0x0003e60000100a00 */
[----:B0-----:R-:W2:Y:S04]  /*4e570*/  LDL.64 R18, [R1+0x48] ;  /* 0x0000480001127983 */ /* 0x001ea80000100a00 */
[----:B--2---:R0:W-:Y:S01]  /*4e580*/  STL.64 [R1+0x1b98], R18 ;  /* 0x001b981201007387 */ /* 0x0041e20000100a00 */
[----:B-1----:R-:W2:Y:S02]  /*4e590*/  LDL.LU R16, [R1+0x170] ;  /* 0x0001700001107983 */ /* 0x002ea40000300800 */
[----:B------:R-:W2:Y:S01]  /*4e5a0*/  LDL.LU R17, [R1+0x174] ;  /* 0x0001740001117983 */ /* 0x000ea20000300800 */
[----:B0-----:R-:W2:Y:S01]  /*4e5b0*/  LDL.LU R18, [R1+0x178] ;  /* 0x0001780001127983 */ /* 0x001ea20000300800 */
[----:B------:R-:W2:Y:S02]  /*4e5c0*/  LDL.LU R19, [R1+0x17c] ;  /* 0x00017c0001137983 */ /* 0x000ea40000300800 */
[C---:B--2---:R-:W-:Y:S11]  /*4e5d0*/  HMMA.16816.F32 R16, R20.reuse, R14, R16 ;  /* 0x0000000e1410723c */ /* 0x044ff60000001810 */
[----:B------:R-:W-:Y:S11]  /*4e5e0*/  @!UPT UIADD3 URZ, URZ, URZ, URZ ;  /* 0x0000003f3f3ff290 */ /* 0x000ff6000fffe03f */
[----:B------:R-:W-:Y:S01]  /*4e5f0*/  @!UPT UIADD3 URZ, URZ, URZ, URZ ;  /* 0x0000003f3f3ff290 */ /* 0x000fe2000fffe03f */
[----:B------:R-:W-:Y:S01]  /*4e600*/  STL.64 [R1+0x350], R16 ;  /* 0x0003501001007387 */ /* 0x000fe20000100a00 */
[----:B------:R0:W-:Y:S03]  /*4e610*/  STL.64 [R1+0x358], R18 ;  /* 0x0003581201007387 */ /* 0x0001e60000100a00 */
[----:B0-----:R-:W2:Y:S04]  /*4e620*/  LDL.64 R18, [R1+0x58] ;  /* 0x0000580001127983 */ /* 0x001ea80000100a00 */
[----:B--2---:R0:W-:Y:S04]  /*4e630*/  STL.64 [R1+0x1bb0], R18 ;  /* 0x001bb01201007387 */ /* 0x0041e80000100a00 */
[----:B0-----:R-:W2:Y:S01]  /*4e640*/  LDL.64 R18, [R1+0x68] ;  /* 0x0000680001127983 */ /* 0x001ea20000100a00 */
[----:B------:R0:W-:Y:S02]  /*4e650*/  STL.64 [R1+0x1b68], R14 ;  /* 0x001b680e01007387 */ /* 0x0001e40000100a00 */
[----:B------:R-:W3:Y:S02]  /*4e660*/  LDL.LU R12, [R1+0x240] ;  /* 0x00024000010c7983 */ /* 0x000ee40000300800 */
[----:B------:R-:W3:Y:S01]  /*4e670*/  LDL.LU R13, [R1+0x244] ;  /* 0x00024400010d7983 */ /* 0x000ee20000300800 */
[----:B0-----:R-:W2:Y:S01]  /*4e680*/  LDL.LU R14, [R1+0x248] ;  /* 0x00024800010e7983 */ /* 0x001ea20000300800 */
[----:B------:R-:W2:Y:S03]  /*4e690*/  LDL.LU R15, [R1+0x24c] ;  /* 0x00024c00010f7983 */ /* 0x000ea60000300800 */
        /* <DEDUP_REMOVED lines=42> */
[----:B------:R-:W4:Y:S02]  /*4e940*/  LDL.LU R6, [R1+0x408] ;  /* 0x0004080001067983 */ /* 0x000f240000300800 */
[----:B------:R-:W4:Y:S02]  /*4e950*/  LDL.LU R7, [R1+0x40c] ;  /* 0x00040c0001077983 */ /* 0x000f240000300800 */
[----:B------:R-:W-:Y:S01]  /*4e960*/  IMAD.MOV.U32 R23, RZ, RZ, R0 ;  /* 0x000000ffff177224 */ /* 0x000fe200078e0000 */
[C---:B--2---:R-:W-:Y:S01]  /*4e970*/  HMMA.16816.F32 R12, R24.reuse, R18, R12 ;  /* 0x00000012180c723c */ /* 0x044fe2000000180c */
[----:B------:R-:W-:Y:S01]  /*4e980*/  IMAD.MOV.U32 R0, RZ, RZ, R19 ;  /* 0x000000ffff007224 */ /* 0x000fe200078e0013 */
[----:B----4-:R-:W-:Y:S01]  /*4e990*/  STL.64 [R1+0x1b60], R6 ;  /* 0x001b600601007387 */ /* 0x010fe20000100a00 */
        /* <DEDUP_REMOVED lines=10> */
[----:B------:R-:W3:Y:S02]  /*4ea40*/  LDL.LU.64 R18, [R1+0x1b98] ;  /* 0x001b980001127983 */ /* 0x000ee40000300a00 */
        /* <DEDUP_REMOVED lines=8> */
[----:B------:R-:W4:Y:S02]  /*4ead0*/  LDL.LU.64 R18, [R1+0x1b80] ;  /* 0x001b800001127983 */ /* 0x000f240000300a00 */
[----:B------:R-:W4:Y:S02]  /*4eae0*/  LDL.LU.64 R16, [R1+0x1b78] ;  /* 0x001b780001107983 */ /* 0x000f240000300a00 */
[----:B------:R-:W-:-:S07]  /*4eaf0*/  IMAD.MOV.U32 R22, RZ, RZ, R2 ;  /* 0x000000ffff167224 */ /* 0x000fce00078e0002 */
[C---:B----4-:R-:W-:Y:S01]  /*4eb00*/  HMMA.16816.F32 R20, R24.reuse, R22, R16 ;  /* 0x000000161814723c */ /* 0x050fe20000001810 */
[----:B------:R-:W3:Y:S11]  /*4eb10*/  LDL.LU.64 R18, [R1+0x1b70] ;  /* 0x001b700001127983 */ /* 0x000ef60000300a00 */
[----:B------:R-:W-:Y:S11]  /*4eb20*/  @!UPT UIADD3 URZ, URZ, URZ, URZ ;  /* 0x0000003f3f3ff290 */ /* 0x000ff6000fffe03f */
[----:B------:R-:W-:Y:S01]  /*4eb30*/  STL.64 [R1+0x730], R20 ;  /* 0x0007301401007387 */ /* 0x000fe20000100a00 */
[----:B------:R-:W-:Y:S02]  /*4eb40*/  STL.64 [R1+0x738], R22 ;  /* 0x0007381601007387 */ /* 0x000fe40000100a00 */
[----:B------:R-:W-:Y:S01]  /*4eb50*/  LDSM.16.MT88.4 R20, [R8+0x17080] ;  /* 0x017080000814783b */ /* 0x000fe20000004200 */
[C---:B---3--:R-:W-:Y:S01]  /*4eb60*/  HMMA.16816.F32 R16, R24.reuse, R18, R12 ;  /* 0x000000121810723c */ /* 0x048fe2000000180c */
[----:B------:R-:W2:Y:S11]  /*4eb70*/  LDL.LU.64 R14, [R1+0x1b68] ;  /* 0x001b6800010e7983 */ /* 0x000eb60000300a00 */
[----:B------:R-:W-:Y:S11]  /*4eb80*/  @!UPT UIADD3 URZ, URZ, URZ, URZ ;  /* 0x0000003f3f3ff290 */ /* 0x000ff6000fffe03f */
[----:B------:R-:W-:Y:S01]  /*4eb90*/  STL.64 [R1+0x530], R16 ;  /* 0x0005301001007387 */ /* 0x000fe20000100a00 */
[----:B------:R-:W-:Y:S02]  /*4eba0*/  STL.64 [R1+0x538], R18 ;  /* 0x0005381201007387 */ /* 0x000fe40000100a00 */
[----:B------:R-:W0:Y:S02]  /*4ebb0*/  LDSM.16.MT88.4 R16, [R9+0x17000] ;  /* 0x017000000910783b */ /* 0x000e240000004200 */
[----:B0-----:R0:W-:Y:S04]  /*4ebc0*/  STL.64 [R1+0x1ae0], R18 ;  /* 0x001ae01201007387 */ /* 0x0011e80000100a00 */
[----:B0-----:R-:W3:Y:S01]  /*4ebd0*/  LDL R19, [R1+0x139c] ;  /* 0x00139c0001137983 */ /* 0x001ee20000100800 */
        /* <DEDUP_REMOVED lines=10> */
[----:B------:R-:W0:Y:S04]  /*4ec80*/  LDSM.16.MT88.4 R12, [R9+0x17080] ;  /* 0x01708000090c783b */ /* 0x000e280000004200 */
[----:B0-----:R-:W-:Y:S01]  /*4ec90*/  STL.64 [R1+0x1a40], R14 ;  /* 0x001a400e01007387 */ /* 0x001fe20000100a00 */
[----:B------:R0:W-:Y:S03]  /*4eca0*/  STL.64 [R1+0x1a38], R12 ;  /* 0x001a380c01007387 */ /* 0x0001e60000100a00 */
[----:B0-----:R-:W4:Y:S01]  /*4ecb0*/  LDL.LU R12, [R1+0x3f0] ;  /* 0x0003f000010c7983 */ /* 0x001f220000300800 */
[----:B------:R-:W4:Y:S02]  /*4ecc0*/  LDL.LU R13, [R1+0x3f4] ;  /* 0x0003f400010d7983 */ /* 0x000f240000300800 */
[----:B------:R-:W4:Y:S02]  /*4ecd0*/  LDL.LU R14, [R1+0x3f8] ;  /* 0x0003f800010e7983 */ /* 0x000f240000300800 */
[----:B------:R-:W4:Y:S01]  /*4ece0*/  LDL.LU R15, [R1+0x3fc] ;  /* 0x0003fc00010f7983 */ /* 0x000f220000300800 */
[----:B--2---:R-:W-:Y:S01]  /*4ecf0*/  HMMA.16816.F32 R8, R24, R10, R4 ;  /* 0x0000000a1808723c */ /* 0x004fe20000001804 */
[----:B------:R-:W4:Y:S01]  /*4ed00*/  LDL.LU.64 R6, [R1+0x1b50] ;  /* 0x001b500001067983 */ /* 0x000f220000300a00 */
[----:B------:R-:W2:Y:S11]  /*4ed10*/  LDL.LU.64 R4, [R1+0x1b48] ;  /* 0x001b480001047983 */ /* 0x000eb60000300a00 */
[----:B------:R-:W-:Y:S10]  /*4ed20*/  @!UPT UIADD3 URZ, URZ, URZ, URZ ;  /* 0x0000003f3f3ff290 */ /* 0x000ff4000fffe03f */
[----:B------:R-:W-:Y:S01]  /*4ed30*/  STL.64 [R1+0x400], R8 ;  /* 0x0004000801007387 */ /* 0x000fe20000100a00 */
[----:B------:R-:W-:Y:S02]  /*4ed40*/  STL.64 [R1+0x408], R10 ;  /* 0x0004080a01007387 */ /* 0x000fe40000100a00 */
[----:B---3--:R-:W0:Y:S02]  /*4ed50*/  LDSM.16.MT88.4 R8, [R19+0x17000] ;  /* 0x017000001308783b */ /* 0x008e240000004200 */
[----:B0-----:R0:W-:Y:S02]  /*4ed60*/  STL.64 [R1+0x19d8], R10 ;  /* 0x0019d80a01007387 */ /* 0x0011e40000100a00 */
[----:B------:R-:W-:Y:S02]  /*4ed70*/  STL.64 [R1+0x19d0], R8 ;  /* 0x0019d00801007387 */ /* 0x000fe40000100a00 */
[----:B0-----:R-:W3:Y:S01]  /*4ed80*/  LDL R10, [R1+0x58] ;  /* 0x00005800010a7983 */ /* 0x001ee20000100800 */
[----:B------:R-:W-:-:S02]  /*4ed90*/  IMAD.MOV.U32 R11, RZ, RZ, R0 ;  /* 0x000000ffff0b7224 */ /* 0x000fc400078e0000 */
[----:B------:R-:W2:Y:S03]  /*4eda0*/  LDL.LU R0, [R1+0x1b40] ;  /* 0x001b400001007983 */ /* 0x000ea60000300800 */
[----:B---3--:R4:W-:Y:S02]  /*4edb0*/  STL.64 [R1+0x1b28], R10 ;  /* 0x001b280a01007387 */ /* 0x0089e40000100a00 */
[----:B----4-:R-:W-:Y:S02]  /*4edc0*/  HMMA.16816.F32 R8, R24, R6, R12 ;  /* 0x000000061808723c */ /* 0x010fe4000000180c */
[----:B------:R0:W-:Y:S04]  /*4edd0*/  STL.64 [R1+0x1ae8], R6 ;  /* 0x001ae80601007387 */ /* 0x0001e80000100a00 */
[----:B------:R1:W3:Y:S11]  /*4ede0*/  LDSM.16.MT88.4 R24, [R19+0x17080] ;  /* 0x017080001318783b */ /* 0x0002f60000004200 */
[----:B------:R-:W-:Y:S06]  /*4edf0*/  @!UPT UIADD3 URZ, URZ, URZ, URZ ;  /* 0x0000003f3f3ff290 */ /* 0x000fec000fffe03f */
[----:B------:R-:W-:Y:S01]  /*4ee00*/  STL.64 [R1+0x3f0], R8 ;  /* 0x0003f00801007387 */ /* 0x000fe20000100a00 */
[----:B------:R2:W-:Y:S02]  /*4ee10*/  STL.64 [R1+0x3f8], R10 ;  /* 0x0003f80a01007387 */ /* 0x0005e40000100a00 */
[----:B0-----:R-:W4:Y:S02]  /*4ee20*/  LDL.64 R6, [R1+0x38] ;  /* 0x0000380001067983 */ /* 0x001f240000100a00 */
[----:B----4-:R0:W-:Y:S01]  /*4ee30*/  STL.64 [R1+0x1b08], R6 ;  /* 0x001b080601007387 */ /* 0x0101e20000100a00 */
[----:B------:R-:W4:Y:S02]  /*4ee40*/  LDL.LU R16, [R1+0x430] ;  /* 0x0004300001107983 */ /* 0x000f240000300800 */
[----:B------:R-:W4:Y:S02]  /*4ee50*/  LDL.LU R17, [R1+0x434] ;  /* 0x0004340001117983 */ /* 0x000f240000300800 */
[----:B------:R-:W3:Y:S01]  /*4ee60*/  LDL.LU R18, [R1+0x438] ;  /* 0x0004380001127983 */ /* 0x000ee20000300800 */
[----:B-1----:R-:W3:Y:S01]  /*4ee70*/  LDL.LU R19, [R1+0x43c] ;  /* 0x00043c0001137983 */ /* 0x002ee20000300800 */
[----:B--2---:R-:W-:-:S02]  /*4ee80*/  IMAD.MOV.U32 R11, RZ, RZ, R4 ;  /* 0x000000ffff0b7224 */ /* 0x004fc400078e0004 */
[----:B------:R-:W-:Y:S02]  /*4ee90*/  IMAD.MOV.U32 R10, RZ, RZ, R5 ;  /* 0x000000ffff0a7224 */ /* 0x000fe400078e0005 */
[----:B0-----:R-:W-:Y:S02]  /*4eea0*/  IMAD.MOV.U32 R6, RZ, RZ, R29 ;  /* 0x000000ffff067224 */ /* 0x001fe400078e001d */
[----:B------:R-:W-:Y:S01]  /*4eeb0*/  IMAD.MOV.U32 R7, RZ, RZ, R28 ;  /* 0x000000ffff077224 */ /* 0x000fe200078e001c */
[----:B---3--:R-:W-:Y:S01]  /*4eec0*/  STL.64 [R1+0x1b18], R18 ;  /* 0x001b181201007387 */ /* 0x008fe20000100a00 */
[----:B----4-:R-:W-:Y:S03]  /*4eed0*/  STL.64 [R1+0x1b10], R16 ;  /* 0x001b101001007387 */ /* 0x010fe60000100a00 */
[----:B------:R0:W-:Y:S02]  /*4eee0*/  STL.64 [R1+0x1b20], R6 ;  /* 0x001b200601007387 */ /* 0x0001e40000100a00 */
[----:B------:R-:W2:Y:S01]  /*4eef0*/  LDL.LU R4, [R1+0x460] ;  /* 0x0004600001047983 */ /* 0x000ea20000300800 */
[----:B------:R-:W2:Y:S04]  /*4ef00*/  LDL.LU R5, [R1+0x464] ;  /* 0x0004640001057983 */ /* 0x000ea80000300800 */
[----:B0-----:R-:W3:Y:S01]  /*4ef10*/  LDL.LU R6, [R1+0x468] ;  /* 0x0004680001067983 */ /* 0x001ee20000300800 */
[----:B------:R-:W3:Y:S03]  /*4ef20*/  LDL.LU R7, [R1+0x46c] ;  /* 0x00046c0001077983 */ /* 0x000ee60000300800 */
        /* <DEDUP_REMOVED lines=10> */
[----:B------:R-:W4:Y:S01]  /*4efd0*/  LDL.LU R12, [R1+0x380] ;  /* 0x00038000010c7983 */ /* 0x000f220000300800 */
[----:B------:R-:W4:Y:S02]  /*4efe0*/  LDL.LU R13, [R1+0x384] ;  /* 0x00038400010d7983 */ /* 0x000f240000300800 */
[----:B------:R-:W2:Y:S02]  /*4eff0*/  LDL.LU R14, [R1+0x388] ;  /* 0x00038800010e7983 */ /* 0x000ea40000300800 */
[----:B------:R-:W2:Y:S02]  /*4f000*/  LDL.LU R15, [R1+0x38c] ;  /* 0x00038c00010f7983 */ /* 0x000ea40000300800 */
[----:B--2---:R-:W-:Y:S01]  /*4f010*/  STL.64 [R1+0x1a50], R14 ;  /* 0x001a500e01007387 */ /* 0x004fe20000100a00 */
[----:B----4-:R-:W-:Y:S02]  /*4f020*/  STL.64 [R1+0x1a48], R12 ;  /* 0x001a480c01007387 */ /* 0x010fe40000100a00 */
[----:B------:R-:W-:Y:S02]  /*4f030*/  STL.64 [R1+0x1960], R26 ;  /* 0x0019601a01007387 */ /* 0x000fe40000100a00 */
[----:B------:R0:W-:Y:S02]  /*4f040*/  STL.64 [R1+0x1958], R24 ;  /* 0x0019581801007387 */ /* 0x0001e40000100a00 */
        /* <DEDUP_REMOVED lines=11> */
[----:B----4-:R0:W-:Y:S01]  /*4f100*/  STL.64 [R1+0x1a70], R26 ;  /* 0x001a701a01007387 */ /* 0x0101e20000100a00 */
[----:B--2---:R-:W-:Y:S03]  /*4f110*/  STL.64 [R1+0x1a68], R24 ;  /* 0x001a681801007387 */ /* 0x004fe60000100a00 */
[----:B0-----:R-:W2:Y:S01]  /*4f120*/  LDL.LU.64 R26, [R1+0x28] ;  /* 0x00002800011a7983 */ /* 0x001ea20000300a00 */
[----:B------:R-:W4:Y:S02]  /*4f130*/  LDL.LU.64 R6, [R1+0x1b38] ;  /* 0x001b380001067983 */ /* 0x000f240000300a00 */
[----:B------:R-:W4:Y:S04]  /*4f140*/  LDL.LU.64 R4, [R1+0x1b30] ;  /* 0x001b300001047983 */ /* 0x000f280000300a00 */
[----:B------:R-:W-:Y:S01]  /*4f150*/  STL.64 [R1+0x620], R8 ;  /* 0x0006200801007387 */ /* 0x000fe20000100a00 */
[----:B------:R0:W-:Y:S04]  /*4f160*/  STL.64 [R1+0x628], R10 ;  /* 0x0006280a01007387 */ /* 0x0001e80000100a00 */
[----:B0-----:R-:W4:Y:S02]  /*4f170*/  LDL.LU.64 R10, [R1+0x1b28] ;  /* 0x001b2800010a7983 */ /* 0x001f240000300a00 */
[C---:B----4-:R-:W-:Y:S11]  /*4f180*/  HMMA.16816.F32 R4, R20.reuse, R10, R4 ;  /* 0x0000000a1404723c */ /* 0x050ff60000001804 */
[----:B------:R-:W-:Y:S11]  /*4f190*/  @!UPT UIADD3 URZ, URZ, URZ, URZ ;  /* 0x0000003f3f3ff290 */ /* 0x000ff6000fffe03f */
[----:B------:R-:W-:Y:S01]  /*4f1a0*/  @!UPT UIADD3 URZ, URZ, URZ, URZ ;  /* 0x0000003f3f3ff290 */ /* 0x000fe2000fffe03f */
[----:B------:R-:W-:Y:S01]  /*4f1b0*/  STL.64 [R1+0x610], R4 ;  /* 0x0006100401007387 */ /* 0x000fe20000100a00 */
[----:B------:R0:W-:Y:S03]  /*4f1c0*/  STL.64 [R1+0x618], R6 ;  /* 0x0006180601007387 */ /* 0x0001e60000100a00 */
[----:B0-----:R-:W3:Y:S01]  /*4f1d0*/  LDL.LU.64 R6, [R1+0x1b20] ;  /* 0x001b200001067983 */ /* 0x001ee20000300a00 */
[----:B------:R0:W-:Y:S02]  /*4f1e0*/  STL.64 [R1+0x1af0], R10 ;  /* 0x001af00a01007387 */ /* 0x0001e40000100a00 */
[----:B------:R-:W4:Y:S02]  /*4f1f0*/  LDL.LU R8, [R1+0x440] ;  /* 0x0004400001087983 */ /* 0x000f240000300800 */
[----:B------:R-:W4:Y:S01]  /*4f200*/  LDL.LU R9, [R1+0x444] ;  /* 0x0004440001097983 */ /* 0x000f220000300800 */
[----:B0-----:R-:W4:Y:S01]  /*4f210*/  LDL.LU R10, [R1+0x448] ;  /* 0x00044800010a7983 */ /* 0x001f220000300800 */
[----:B------:R-:W4:Y:S01]  /*4f220*/  LDL.LU R11, [R1+0x44c] ;  /* 0x00044c00010b7983 */ /* 0x000f220000300800 */
[C---:B---3--:R-:W-:Y:S02]  /*4f230*/  HMMA.16816.F32 R4, R20.reuse, R6, R16 ;  /* 0x000000061404723c */ /* 0x048fe40000001810 */
[----:B------:R-:W2:Y:S01]  /*4f240*/  LDL.LU.64 R18, [R1+0x1b18] ;  /* 0x001b180001127983 */ /* 0x000ea20000300a00 */
[----:B------:R-:W2:Y:S11]  /*4f250*/  LDL.LU.64 R16, [R1+0x1b10] ;  /* 0x001b100001107983 */ /* 0x000eb60000300a00 */
[----:B------:R-:W-:Y:S09]  /*4f260*/  @!UPT UIADD3 URZ, URZ, URZ, URZ ;  /* 0x0000003f3f3ff290 */ /* 0x000ff2000fffe03f */
[----:B------:R-:W-:Y:S01]  /*4f270*/  STL.64 [R1+0x600], R4 ;  /* 0x0006000401007387 */ /* 0x000fe20000100a00 */
[----:B------:R0:W-:Y:S03]  /*4f280*/  STL.64 [R1+0x608], R6 ;  /* 0x0006080601007387 */ /* 0x0001e60000100a00 */
[----:B0-----:R-:W4:Y:S01]  /*4f290*/  LDL.LU.64 R6, [R1+0x1b08] ;  /* 0x001b080001067983 */ /* 0x001f220000300a00 */
[----:B------:R-:W-:Y:S02]  /*4f2a0*/  IMAD.MOV.U32 R14, RZ, RZ, R3 ;  /* 0x000000ffff0e7224 */ /* 0x000fe400078e0003 */
[----:B------:R-:W-:Y:S01]  /*4f2b0*/  IMAD.MOV.U32 R15, RZ, RZ, R2 ;  /* 0x000000ffff0f7224 */ /* 0x000fe200078e0002 */
[----:B----4-:R-:W-:Y:S01]  /*4f2c0*/  HMMA.16816.F32 R8, R20, R6, R8 ;  /* 0x000000061408723c */ /* 0x010fe20000001808 */
[----:B------:R-:W-:Y:S02]  /*4f2d0*/  IMAD.MOV.U32 R3, RZ, RZ, R6 ;  /* 0x000000ffff037224 */ /* 0x000fe400078e0006 */
[----:B------:R-:W-:-:S05]  /*4f2e0*/  IMAD.MOV.U32 R2, RZ, RZ, R7 ;  /* 0x000000ffff027224 */ /* 0x000fca00078e0007 */
[----:B--2---:R-:W-:Y:S11]  /*4f2f0*/  HMMA.16816.F32 R4, R20, R26, R16 ;  /* 0x0000001a1404723c */ /* 0x004ff60000001810 */
[----:B------:R-:W-:Y:S04]  /*4f300*/  @!UPT UIADD3 URZ, URZ, URZ, URZ ;  /* 0x0000003f3f3ff290 */ /* 0x000fe8000fffe03f */
[----:B------:R-:W-:Y:S01]  /*4f310*/  STL.64 [R1+0x5f0], R8 ;  /* 0x0005f00801007387 */ /* 0x000fe20000100a00 */
[----:B------:R-:W-:Y:S02]  /*4f320*/  STL.64 [R1+0x5f8], R10 ;  /* 0x0005f80a01007387 */ /* 0x000fe40000100a00 */
[----:B------:R0:W-:Y:S05]  /*4f330*/  STL.64 [R1+0x1a80], R26 ;  /* 0x001a801a01007387 */ /* 0x0001ea0000100a00 */
[----:B------:R-:W-:Y:S01]  /*4f340*/  STL.64 [R1+0x240], R4 ;  /* 0x0002400401007387 */ /* 0x000fe20000100a00 */
[----:B------:R-:W-:Y:S01]  /*4f350*/  STL.64 [R1+0x248], R6 ;  /* 0x0002480601007387 */ /* 0x000fe20000100a00 */
[----:B0-----:R-:W-:-:S02]  /*4f360*/  IMAD.MOV.U32 R26, RZ, RZ, R3 ;  /* 0x000000ffff1a7224 */ /* 0x001fc400078e0003 */
[----:B------:R-:W-:-:S05]  /*4f370*/  IMAD.MOV.U32 R27, RZ, RZ, R2 ;  /* 0x000000ffff1b7224 */ /* 0x000fca00078e0002 */
[----:B------:R0:W-:Y:S04]  /*4f380*/  STL.64 [R1+0x1a98], R26 ;  /* 0x001a981a01007387 */ /* 0x0001e80000100a00 */
[----:B0-----:R-:W2:Y:S04]  /*4f390*/  LDL.64 R26, [R1+0x48] ;  /* 0x00004800011a7983 */ /* 0x001ea80000100a00 */
[----:B--2---:R0:W-:Y:S01]  /*4f3a0*/  STL.64 [R1+0x1ab0], R26 ;  /* 0x001ab01a01007387 */ /* 0x0041e20000100a00 */
[----:B------:R-:W2:Y:S02]  /*4f3b0*/  LDL.LU R24, [R1+0x3d0] ;  /* 0x0003d00001187983 */ /* 0x000ea40000300800 */
[----:B------:R-:W2:Y:S01]  /*4f3c0*/  LDL.LU R25, [R1+0x3d4] ;  /* 0x0003d40001197983 */ /* 0x000ea20000300800 */
[----:B0-----:R-:W3:Y:S01]  /*4f3d0*/  LDL.LU R26, [R1+0x3d8] ;  /* 0x0003d800011a7983 */ /* 0x001ee20000300800 */
[----:B------:R-:W3:Y:S02]  /*4f3e0*/  LDL.LU R27, [R1+0x3dc] ;  /* 0x0003dc00011b7983 */ /* 0x000ee40000300800 */
[----:B------:R-:W4:Y:S02]  /*4f3f0*/  LDL.LU R8, [R1+0x410] ;  /* 0x0004100001087983 */ /* 0x000f240000300800 */
[----:B------:R-:W4:Y:S01]  /*4f400*/  LDL.LU R9, [R1+0x414] ;  /* 0x0004140001097983 */ /* 0x000f220000300800 */
[----:B------:R-:W2:Y:S01]  /*4f410*/  LDL.LU R10, [R1+0x418] ;  /* 0x00041800010a7983 */ /* 0x000ea20000300800 */
[----:B------:R-:W2:Y:S03]  /*4f420*/  LDL.LU R11, [R1+0x41c] ;  /* 0x00041c00010b7983 */ /* 0x000ea60000300800 */
[----:B--2---:R-:W-:Y:S01]  /*4f430*/  STL.64 [R1+0x1b00], R10 ;  /* 0x001b000a01007387 */ /* 0x004fe20000100a00 */
[----:B----4-:R0:W-:Y:S03]  /*4f440*/  STL.64 [R1+0x1af8], R8 ;  /* 0x001af80801007387 */ /* 0x0101e60000100a00 */
[----:B0-----:R-:W2:Y:S01]  /*4f450*/  LDL.LU R8, [R1+0x420] ;  /* 0x0004200001087983 */ /* 0x001ea20000300800 */
[----:B------:R-:W2:Y:S02]  /*4f460*/  LDL.LU R9, [R1+0x424] ;  /* 0x0004240001097983 */ /* 0x000ea40000300800 */
[----:B------:R-:W2:Y:S02]  /*4f470*/  LDL.LU R10, [R1+0x428] ;  /* 0x00042800010a7983 */ /* 0x000ea40000300800 */
[----:B------:R-:W2:Y:S01]  /*4f480*/  LDL.LU R11, [R1+0x42c] ;  /* 0x00042c00010b7983 */ /* 0x000ea20000300800 */
[----:B------:R-:W4:Y:S01]  /*4f490*/  LDL.LU.64 R6, [R1+0x8] ;  /* 0x0000080001067983 */ /* 0x000f220000300a00 */
[----:B------:R-:W4:Y:S02]  /*4f4a0*/  LDL.LU R16, [R1+0x370] ;  /* 0x0003700001107983 */ /* 0x000f240000300800 */
[----:B------:R-:W4:Y:S02]  /*4f4b0*/  LDL.LU R17, [R1+0x374] ;  /* 0x0003740001117983 */ /* 0x000f240000300800 */
[----:B------:R-:W4:Y:S01]  /*4f4c0*/  LDL.LU R18, [R1+0x378] ;  /* 0x0003780001127983 */ /* 0x000f220000300800 */
[----:B------:R-:W4:Y:S01]  /*4f4d0*/  LDL.LU R19, [R1+0x37c] ;  /* 0x00037c0001137983 */ /* 0x000f220000300800 */
[----:B---3--:R-:W-:Y:S02]  /*4f4e0*/  STL.64 [R1+0x1ac0], R26 ;  /* 0x001ac01a01007387 */ /* 0x008fe40000100a00 */
[----:B------:R0:W-:Y:S02]  /*4f4f0*/  STL.64 [R1+0x1ab8], R24 ;  /* 0x001ab81801007387 */ /* 0x0001e40000100a00 */
        /* <DEDUP_REMOVED lines=22> */
[----:B----4-:R-:W-:Y:S01]  /*4f660*/  HMMA.16816.F32 R8, R20, R6, R8 ;  /* 0x000000061408723c */ /* 0x010fe20000001808 */
[----:B--2---:R-:W-:Y:S01]  /*4f670*/  STL.64 [R1+0x1aa8], R14 ;  /* 0x001aa80e01007387 */ /* 0x004fe20000100a00 */
[----:B------:R0:W-:Y:S03]  /*4f680*/  STL.64 [R1+0x1aa0], R12 ;  /* 0x001aa00c01007387 */ /* 0x0001e60000100a00 */
[----:B0-----:R-:W2:Y:S01]  /*4f690*/  LDL.LU R12, [R1+0x3c0] ;  /* 0x0003c000010c7983 */ /* 0x001ea20000300800 */
[----:B------:R-:W2:Y:S02]  /*4f6a0*/  LDL.LU R13, [R1+0x3c4] ;  /* 0x0003c400010d7983 */ /* 0x000ea40000300800 */
[----:B------:R-:W4:Y:S02]  /*4f6b0*/  LDL.LU R14, [R1+0x3c8] ;  /* 0x0003c800010e7983 */ /* 0x000f240000300800 */
[----:B------:R-:W4:Y:S02]  /*4f6c0*/  LDL.LU R15, [R1+0x3cc] ;  /* 0x0003cc00010f7983 */ /* 0x000f240000300800 */
[----:B------:R-:W-:-:S02]  /*4f6d0*/  IMAD.MOV.U32 R3, RZ, RZ, R6 ;  /* 0x000000ffff037224 */ /* 0x000fc400078e0006 */
[----:B------:R-:W-:Y:S01]  /*4f6e0*/  IMAD.MOV.U32 R2, RZ, RZ, R7 ;  /* 0x000000ffff027224 */ /* 0x000fe200078e0007 */
[----:B----4-:R0:W-:Y:S01]  /*4f6f0*/  STL.64 [R1+0x1ad0], R14 ;  /* 0x001ad00e01007387 */ /* 0x0101e20000100a00 */
[----:B--2---:R-:W-:Y:S03]  /*4f700*/  STL.64 [R1+0x1ac8], R12 ;  /* 0x001ac80c01007387 */ /* 0x004fe60000100a00 */
[----:B0-----:R-:W2:Y:S04]  /*4f710*/  LDL.64 R14, [R1+0x68] ;  /* 0x00006800010e7983 */ /* 0x001ea80000100a00 */
[----:B------:R-:W-:Y:S02]  /*4f720*/  STL.64 [R1+0x1b0], R8 ;  /* 0x0001b00801007387 */ /* 0x000fe40000100a00 */
[----:B------:R0:W-:Y:S02]  /*4f730*/  STL.64 [R1+0x1b8], R10 ;  /* 0x0001b80a01007387 */ /* 0x0001e40000100a00 */
[----:B0-----:R-:W4:Y:S01]  /*4f740*/  LDL.LU.64 R10, [R1+0x1af0] ;  /* 0x001af000010a7983 */ /* 0x001f220000300a00 */
[----:B------:R-:W2:Y:S02]  /*4f750*/  LDL.LU.64 R6, [R1+0x1ae8] ;  /* 0x001ae80001067983 */ /* 0x000ea40000300a00 */
[----:B--2---:R-:W-:Y:S01]  /*4f760*/  HMMA.16816.F32 R20, R20, R6, R16 ;  /* 0x000000061414723c */ /* 0x004fe20000001810 */
[----:B------:R-:W3:Y:S01]  /*4f770*/  LDL.LU.64 R18, [R1+0x1ae0] ;  /* 0x001ae00001127983 */ /* 0x000ee20000300a00 */
[----:B------:R-:W3:Y:S02]  /*4f780*/  LDL.LU.64 R16, [R1+0x1ad8] ;  /* 0x001ad80001107983 */ /* 0x000ee40000300a00 */
[----:B------:R-:W-:-:S02]  /*4f790*/  IMAD.MOV.U32 R9, RZ, RZ, R14 ;  /* 0x000000ffff097224 */ /* 0x000fc400078e000e */
[----:B------:R-:W-:Y:S11]  /*4f7a0*/  IMAD.MOV.U32 R8, RZ, RZ, R15 ;  /* 0x000000ffff087224 */ /* 0x000ff600078e000f */
[----:B------:R-:W-:Y:S06]  /*4f7b0*/  @!UPT UIADD3 URZ, URZ, URZ, URZ ;  /* 0x0000003f3f3ff290 */ /* 0x000fec000fffe03f */
[----:B------:R-:W-:Y:S01]  /*4f7c0*/  STL.64 [R1+0x190], R20 ;  /* 0x0001901401007387 */ /* 0x000fe20000100a00 */
[----:B------:R-:W-:Y:S01]  /*4f7d0*/  STL.64 [R1+0x198], R22 ;  /* 0x0001981601007387 */ /* 0x000fe20000100a00 */
[C---:B---3--:R-:W-:Y:S02]  /*4f7e0*/  HMMA.16816.F32 R24, R16.reuse, R14, R24 ;  /* 0x0000000e1018723c */ /* 0x048fe40000001818 */
[----:B------:R-:W2:Y:S01]  /*4f7f0*/  LDL.LU.64 R14, [R1+0x1ad0] ;  /* 0x001ad000010e7983 */ /* 0x000ea20000300a00 */
[----:B------:R-:W2:Y:S11]  /*4f800*/  LDL.LU.64 R12, [R1+0x1ac8] ;  /* 0x001ac800010c7983 */ /* 0x000eb60000300a00 */
[----:B------:R-:W-:Y:S09]  /*4f810*/  @!UPT UIADD3 URZ, URZ, URZ, URZ ;  /* 0x0000003f3f3ff290 */ /* 0x000ff2000fffe03f */
[----:B------:R-:W-:Y:S01]  /*4f820*/  STL.64 [R1+0x6d0], R24 ;  /* 0x0006d01801007387 */ /* 0x000fe20000100a00 */
[----:B------:R0:W-:Y:S02]  /*4f830*/  STL.64 [R1+0x6d8], R26 ;  /* 0x0006d81a01007387 */ /* 0x0001e40000100a00 */
        /* <DEDUP_REMOVED lines=8> */
[----:B------:R0:W-:Y:S02]  /*4f8c0*/  STL.64 [R1+0x698], R26 ;  /* 0x0006981a01007387 */ /* 0x0001e40000100a00 */
[----:B------:R-:W-:Y:S02]  /*4f8d0*/  IMAD.MOV.U32 R5, RZ, RZ, R26 ;  /* 0x000000ffff057224 */ /* 0x000fe400078e001a */
[----:B0-----:R-:W2:Y:S01]  /*4f8e0*/  LDL.LU.64 R26, [R1+0x1ab0] ;  /* 0x001ab000011a7983 */ /* 0x001ea20000300a00 */
[----:B------:R-:W-:Y:S02]  /*4f8f0*/  STL.64 [R1+0x1a30], R10 ;  /* 0x001a300a01007387 */ /* 0x000fe40000100a00 */
[----:B------:R0:W-:Y:S01]  /*4f900*/  STL [R1+0x17c0], R5 ;  /* 0x0017c00501007387 */ /* 0x0001e20000100800 */
[----:B--2---:R-:W-:Y:S01]  /*4f910*/  HMMA.16816.F32 R12, R16, R26, R12 ;  /* 0x0000001a100c723c */ /* 0x004fe2000000180c */
[----:B0-----:R-:W-:-:S02]  /*4f920*/  IMAD.MOV.U32 R5, RZ, RZ, R26 ;  /* 0x000000ffff057224 */ /* 0x001fc400078e001a */
        /* <DEDUP_REMOVED lines=13> */
[----:B0-----:R-:W2:Y:S01]  /*4fa00*/  LDL.LU.64 R26, [R1+0x1a80] ;  /* 0x001a8000011a7983 */ /* 0x001ea20000300a00 */
[----:B------:R-:W-:Y:S02]  /*4fa10*/  IMAD.MOV.U32 R22, RZ, RZ, R3 ;  /* 0x000000ffff167224 */ /* 0x000fe400078e0003 */
        /* <DEDUP_REMOVED lines=26> */
[----:B--2---:R-:W-:Y:S01]  /*4fbc0*/  HMMA.16816.F32 R20, R16, R6, R24 ;  /* 0x000000061014723c */ /* 0x004fe20000001818 */
[----:B------:R0:W-:Y:S01]  /*4fbd0*/  STL.64 [R1+0x19e0], R6 ;  /* 0x0019e00601007387 */ /* 0x0001e20000100a00 */
[----:B------:R-:W2:Y:S05]  /*4fbe0*/  LDL.LU R16, [R1+0x80] ;  /* 0x0000800001107983 */ /* 0x000eaa0000300800 */
[----:B0-----:R-:W-:-:S02]  /*4fbf0*/  IMAD.MOV.U32 R7, RZ, RZ, R8 ;  /* 0x000000ffff077224 */ /* 0x001fc400078e0008 */
[----:B------:R-:W-:Y:S11]  /*4fc00*/  IMAD.MOV.U32 R6, RZ, RZ, R9 ;  /* 0x000000ffff067224 */ /* 0x000ff600078e0009 */
[----:B------:R-:W-:Y:S03]  /*4fc10*/  @!UPT UIADD3 URZ, URZ, URZ, URZ ;  /* 0x0000003f3f3ff290 */ /* 0x000fe6000fffe03f */
[----:B------:R0:W-:Y:S01]  /*4fc20*/  STL.64 [R1+0x490], R20 ;  /* 0x0004901401007387 */ /* 0x0001e20000100a00 */
[----:B------:R1:W-:Y:S02]  /*4fc30*/  STL.64 [R1+0x498], R22 ;  /* 0x0004981601007387 */ /* 0x0003e40000100a00 */
[----:B------:R-:W2:Y:S02]  /*4fc40*/  LDL.LU R17, [R1+0x84] ;  /* 0x0000840001117983 */ /* 0x000ea40000300800 */
[----:B------:R-:W4:Y:S01]  /*4fc50*/  LDL.LU R18, [R1+0x88] ;  /* 0x0000880001127983 */ /* 0x000f220000300800 */
[----:B------:R-:W4:Y:S04]  /*4fc60*/  LDL.LU R19, [R1+0x8c] ;  /* 0x00008c0001137983 */ /* 0x000f280000300800 */
[----:B0-----:R-:W2:Y:S01]  /*4fc70*/  LDL.LU R20, [R1+0x2b0] ;  /* 0x0002b00001147983 */ /* 0x001ea20000300800 */
[----:B------:R-:W2:Y:S02]  /*4fc80*/  LDL.LU R21, [R1+0x2b4] ;  /* 0x0002b40001157983 */ /* 0x000ea40000300800 */
[----:B-1----:R-:W2:Y:S02]  /*4fc90*/  LDL.LU R22, [R1+0x2b8] ;  /* 0x0002b80001167983 */ /* 0x002ea40000300800 */
[----:B------:R-:W2:Y:S01]  /*4fca0*/  LDL.LU R23, [R1+0x2bc] ;  /* 0x0002bc0001177983 */ /* 0x000ea20000300800 */
[----:B------:R-:W3:Y:S01]  /*4fcb0*/  LDL.LU R8, [R1+0x2c0] ;  /* 0x0002c00001087983 */ /* 0x000ee20000300800 */
[----:B------:R-:W3:Y:S02]  /*4fcc0*/  LDL.LU R9, [R1+0x2c4] ;  /* 0x0002c40001097983 */ /* 0x000ee40000300800 */
[----:B------:R-:W3:Y:S02]  /*4fcd0*/  LDL.LU R10, [R1+0x2c8] ;  /* 0x0002c800010a7983 */ /* 0x000ee40000300800 */
[----:B------:R-:W3:Y:S01]  /*4fce0*/  LDL.LU R11, [R1+0x2cc] ;  /* 0x0002cc00010b7983 */ /* 0x000ee20000300800 */
        /* <DEDUP_REMOVED lines=10> */
[----:B--2---:R0:W-:Y:S01]  /*4fd90*/  STL.64 [R1+0x1988], R26 ;  /* 0x0019881a01007387 */ /* 0x0041e20000100a00 */
[----:B------:R-:W-:Y:S03]  /*4fda0*/  STL.64 [R1+0x1980], R24 ;  /* 0x0019801801007387 */ /* 0x000fe60000100a00 */
[----:B0-----:R-:W2:Y:S04]  /*4fdb0*/  LDL.LU.64 R26, [R1+0x38] ;  /* 0x00003800011a7983 */ /* 0x001ea80000300a00 */
[----:B--2---:R-:W-:Y:S01]  /*4fdc0*/  STL.64 [R1+0x1a18], R26 ;  /* 0x001a181a01007387 */ /* 0x004fe20000100a00 */
[----:B----4-:R0:W-:Y:S02]  /*4fdd0*/  STL.64 [R1+0x18e8], R18 ;  /* 0x0018e81201007387 */ /* 0x0101e40000100a00 */
[----:B------:R1:W-:Y:S02]  /*4fde0*/  STL.64 [R1+0x18e0], R16 ;  /* 0x0018e01001007387 */ /* 0x0003e40000100a00 */
[----:B0-----:R-:W-:-:S02]  /*4fdf0*/  IMAD.MOV.U32 R18, RZ, RZ, R3 ;  /* 0x000000ffff127224 */ /* 0x001fc400078e0003 */
[----:B------:R-:W-:-:S05]  /*4fe00*/  IMAD.MOV.U32 R19, RZ, RZ, R2 ;  /* 0x000000ffff137224 */ /* 0x000fca00078e0002 */
[----:B------:R0:W-:Y:S01]  /*4fe10*/  STL.64 [R1+0x1a10], R18 ;  /* 0x001a101201007387 */ /* 0x0001e20000100a00 */
[----:B-1----:R-:W2:Y:S02]  /*4fe20*/  LDL.LU R16, [R1+0x290] ;  /* 0x0002900001107983 */ /* 0x002ea40000300800 */
[----:B------:R-:W2:Y:S01]  /*4fe30*/  LDL.LU R17, [R1+0x294] ;  /* 0x0002940001117983 */ /* 0x000ea20000300800 */
[----:B0-----:R-:W4:Y:S01]  /*4fe40*/  LDL.LU R18, [R1+0x298] ;  /* 0x0002980001127983 */ /* 0x001f220000300800 */
[----:B------:R-:W4:Y:S02]  /*4fe50*/  LDL.LU R19, [R1+0x29c] ;  /* 0x00029c0001137983 */ /* 0x000f240000300800 */
[----:B------:R-:W-:Y:S02]  /*4fe60*/  IMAD.MOV.U32 R26, RZ, RZ, R5 ;  /* 0x000000ffff1a7224 */ /* 0x000fe400078e0005 */
[----:B------:R-:W-:Y:S02]  /*4fe70*/  IMAD.MOV.U32 R27, RZ, RZ, R4 ;  /* 0x000000ffff1b7224 */ /* 0x000fe400078e0004 */
[C---:B---3--:R-:W-:Y:S01]  /*4fe80*/  HMMA.16816.F32 R4, R12.reuse, R6, R8 ;  /* 0x000000060c04723c */ /* 0x048fe20000001808 */
[----:B----4-:R-:W-:Y:S01]  /*4fe90*/  STL.64 [R1+0x1a28], R18 ;  /* 0x001a281201007387 */ /* 0x010fe20000100a00 */
[----:B--2---:R0:W-:Y:S03]  /*4fea0*/  STL.64 [R1+0x1a20], R16 ;  /* 0x001a201001007387 */ /* 0x0041e60000100a00 */
[----:B0-----:R-:W2:Y:S01]  /*4feb0*/  LDL.LU R16, [R1+0x2a0] ;  /* 0x0002a00001107983 */ /* 0x001ea20000300800 */
[----:B------:R-:W2:Y:S02]  /*4fec0*/  LDL.LU R17, [R1+0x2a4] ;  /* 0x0002a40001117983 */ /* 0x000ea40000300800 */
[----:B------:R-:W2:Y:S02]  /*4fed0*/  LDL.LU R18, [R1+0x2a8] ;  /* 0x0002a80001127983 */ /* 0x000ea40000300800 */
[----:B------:R-:W2:Y:S01]  /*4fee0*/  LDL.LU R19, [R1+0x2ac] ;  /* 0x0002ac0001137983 */ /* 0x000ea20000300800 */
[----:B------:R-:W3:Y:S11]  /*4fef0*/  LDL.LU.64 R10, [R1+0x1a30] ;  /* 0x001a3000010a7983 */ /* 0x000ef60000300a00 */
[----:B------:R-:W-:Y:S01]  /*4ff00*/  @!UPT UIADD3 URZ, URZ, URZ, URZ ;  /* 0x0000003f3f3ff290 */ /* 0x000fe2000fffe03f */
[----:B------:R0:W-:Y:S02]  /*4ff10*/  STL.64 [R1+0x5e0], R4 ;  /* 0x0005e00401007387 */ /* 0x0001e40000100a00 */
[----:B------:R1:W-:Y:S01]  /*4ff20*/  STL.64 [R1+0x5e8], R6 ;  /* 0x0005e80601007387 */ /* 0x0003e20000100a00 */
[----:B0-----:R-:W4:Y:S01]  /*4ff30*/  LDL.LU R4, [R1+0x260] ;  /* 0x0002600001047983 */ /* 0x001f220000300800 */
[C---:B---3--:R-:W-:Y:S11]  /*4ff40*/  HMMA.16816.F32 R8, R12.reuse, R10, R20 ;  /* 0x0000000a0c08723c */ /* 0x048ff60000001814 */
[----:B------:R-:W-:Y:S11]  /*4ff50*/  @!UPT UIADD3 URZ, URZ, URZ, URZ ;  /* 0x0000003f3f3ff290 */ /* 0x000ff6000fffe03f */
[----:B------:R-:W-:Y:S01]  /*4ff60*/  @!UPT UIADD3 URZ, URZ, URZ, URZ ;  /* 0x0000003f3f3ff290 */ /* 0x000fe2000fffe03f */
[----:B------:R-:W-:Y:S01]  /*4ff70*/  STL.64 [R1+0x5b0], R8 ;  /* 0x0005b00801007387 */ /* 0x000fe20000100a00 */
[----:B------:R-:W-:Y:S02]  /*4ff80*/  STL.64 [R1+0x5b8], R10 ;  /* 0x0005b80a01007387 */ /* 0x000fe40000100a00 */
[----:B------:R-:W4:Y:S02]  /*4ff90*/  LDL.LU R5, [R1+0x264] ;  /* 0x0002640001057983 */ /* 0x000f240000300800 */
[----:B-1----:R-:W3:Y:S01]  /*4ffa0*/  LDL.LU R6, [R1+0x268] ;  /* 0x0002680001067983 */ /* 0x002ee20000300800 */
[----:B------:R-:W3:Y:S01]  /*4ffb0*/  LDL.LU R7, [R1+0x26c] ;  /* 0x00026c0001077983 */ /* 0x000ee20000300800 */
[C---:B--2---:R-:W-:Y:S03]  /*4ffc0*/  HMMA.16816.F32 R24, R12.reuse, R26, R16 ;  /* 0x0000001a0c18723c */ /* 0x044fe60000001810 */
[----:B---3--:R-:W-:Y:S01]  /*4ffd0*/  STL.64 [R1+0x19f8], R6 ;  /* 0x0019f80601007387 */ /* 0x008fe20000100a00 */
[----:B----4-:R0:W-:Y:S03]  /*4ffe0*/  STL.64 [R1+0x19f0], R4 ;  /* 0x0019f00401007387 */ /* 0x0101e60000100a00 */
        /* <DEDUP_REMOVED lines=15> */
[----:B------:R-:W2:Y:S02]  /*500e0*/  LDL.LU.64 R18, [R1+0x1a28] ;  /* 0x001a280001127983 */ /* 0x000ea40000300a00 */
[----:B------:R-:W2:Y:S02]  /*500f0*/  LDL.LU.64 R16, [R1+0x1a20] ;  /* 0x001a200001107983 */ /* 0x000ea40000300a00 */
[----:B------:R-:W-:Y:S01]  /*50100*/  STL.64 [R1+0x5a0], R24 ;  /* 0x0005a01801007387 */ /* 0x000fe20000100a00 */
[----:B------:R0:W-:Y:S04]  /*50110*/  STL.64 [R1+0x5a8], R26 ;  /* 0x0005a81a01007387 */ /* 0x0001e80000100a00 */
[----:B0-----:R-:W2:Y:S02]  /*50120*/  LDL.LU.64 R26, [R1+0x1a18] ;  /* 0x001a1800011a7983 */ /* 0x001ea40000300a00 */
[C---:B--2---:R-:W-:Y:S11]  /*50130*/  HMMA.16816.F32 R16, R12.reuse, R26, R16 ;  /* 0x0000001a0c10723c */ /* 0x044ff60000001810 */
[----:B------:R-:W-:Y:S11]  /*50140*/  @!UPT UIADD3 URZ, URZ, URZ, URZ ;  /* 0x0000003f3f3ff290 */ /* 0x000ff6000fffe03f */
[----:B------:R-:W-:Y:S01]  /*50150*/  @!UPT UIADD3 URZ, URZ, URZ, URZ ;  /* 0x0000003f3f3ff290 */ /* 0x000fe2000fffe03f */
[----:B------:R-:W-:Y:S01]  /*50160*/  STL.64 [R1+0x590], R16 ;  /* 0x0005901001007387 */ /* 0x000fe20000100a00 */
[----:B------:R0:W-:Y:S03]  /*50170*/  STL.64 [R1+0x598], R18 ;  /* 0x0005981201007387 */ /* 0x0001e60000100a00 */
[----:B0-----:R-:W2:Y:S01]  /*50180*/  LDL.LU.64 R18, [R1+0x1a10] ;  /* 0x001a100001127983 */ /* 0x001ea20000300a00 */
[----:B------:R0:W-:Y:S03]  /*50190*/  STL.64 [R1+0x1998], R26 ;  /* 0x0019981a01007387 */ /* 0x0001e60000100a00 */
[----:B0-----:R-:W2:Y:S04]  /*501a0*/  LDL.LU.64 R26, [R1+0x48] ;  /* 0x00004800011a7983 */ /* 0x001ea80000300a00 */
[----:B--2---:R0:W-:Y:S04]  /*501b0*/  STL.64 [R1+0x19b0], R26 ;  /* 0x0019b01a01007387 */ /* 0x0041e80000100a00 */
[----:B0-----:R-:W2:Y:S01]  /*501c0*/  LDL.LU.64 R26, [R1+0x58] ;  /* 0x00005800011a7983 */ /* 0x001ea20000300a00 */
[C---:B------:R-:W-:Y:S03]  /*501d0*/  HMMA.16816.F32 R4, R12.reuse, R18, R4 ;  /* 0x000000120c04723c */ /* 0x040fe60000001804 */
[----:B--2---:R0:W-:Y:S04]  /*501e0*/  STL.64 [R1+0x19b8], R26 ;  /* 0x0019b81a01007387 */ /* 0x0041e80000100a00 */
[----:B0-----:R-:W2:Y:S11]  /*501f0*/  LDL.LU.64 R26, [R1+0x68] ;  /* 0x00006800011a7983 */ /* 0x001eb60000300a00 */
[----:B------:R-:W-:Y:S05]  /*50200*/  @!UPT UIADD3 URZ, URZ, URZ, URZ ;  /* 0x0000003f3f3ff290 */ /* 0x000fea000fffe03f */
[----:B------:R-:W-:Y:S02]  /*50210*/  STL.64 [R1+0x110], R4 ;  /* 0x0001100401007387 */ /* 0x000fe40000100a00 */
[----:B------:R0:W-:Y:S02]  /*50220*/  STL.64 [R1+0x118], R6 ;  /* 0x0001180601007387 */ /* 0x0001e40000100a00 */
        /* <DEDUP_REMOVED lines=14> */
[----:B------:R-:W-:-:S02]  /*50310*/  IMAD.MOV.U32 R3, RZ, RZ, R22 ;  /* 0x000000ffff037224 */ /* 0x000fc400078e0016 */
[----:B------:R-:W-:Y:S01]  /*50320*/  IMAD.MOV.U32 R2, RZ, RZ, R23 ;  /* 0x000000ffff027224 */ /* 0x000fe200078e0017 */
[----:B--2---:R-:W-:Y:S01]  /*50330*/  STL.64 [R1+0x19c8], R18 ;  /* 0x0019c81201007387 */ /* 0x004fe20000100a00 */
[----:B------:R0:W-:Y:S03]  /*50340*/  STL.64 [R1+0x19c0], R16 ;  /* 0x0019c01001007387 */ /* 0x0001e60000100a00 */
[----:B0-----:R-:W2:Y:S01]  /*50350*/  LDL.LU R16, [R1+0x230] ;  /* 0x0002300001107983 */ /* 0x001ea20000300800 */
[----:B------:R-:W2:Y:S02]  /*50360*/  LDL.LU R17, [R1+0x234] ;  /* 0x0002340001117983 */ /* 0x000ea40000300800 */
[----:B------:R-:W2:Y:S02]  /*50370*/  LDL.LU R18, [R1+0x238] ;  /* 0x0002380001127983 */ /* 0x000ea40000300800 */
[----:B------:R-:W2:Y:S10]  /*50380*/  LDL.LU R19, [R1+0x23c] ;  /* 0x00023c0001137983 */ /* 0x000eb40000300800 */
        /* <DEDUP_REMOVED lines=8> */
[----:B------:R-:W-:Y:S01]  /*50410*/  STL.64 [R1+0x480], R4 ;  /* 0x0004800401007387 */ /* 0x000fe20000100a00 */
[----:B------:R0:W-:Y:S03]  /*50420*/  STL.64 [R1+0x488], R6 ;  /* 0x0004880601007387 */ /* 0x0001e60000100a00 */
[----:B0-----:R-:W4:Y:S02]  /*50430*/  LDL.LU.64 R6, [R1+0x19e0] ;  /* 0x0019e00001067983 */ /* 0x001f240000300a00 */
[----:B----4-:R-:W-:Y:S02]  /*50440*/  HMMA.16816.F32 R12, R12, R6, R8 ;  /* 0x000000060c0c723c */ /* 0x010fe40000001808 */
[----:B------:R-:W2:Y:S01]  /*50450*/  LDL.LU.64 R10, [R1+0x19d8] ;  /* 0x0019d800010a7983 */ /* 0x000ea20000300a00 */
[----:B------:R-:W2:Y:S02]  /*50460*/  LDL.LU.64 R8, [R1+0x19d0] ;  /* 0x0019d00001087983 */ /* 0x000ea40000300a00 */
[----:B------:R0:W-:Y:S02]  /*50470*/  STL.64 [R1+0x1968], R6 ;  /* 0x0019680601007387 */ /* 0x0001e40000100a00 */
[----:B------:R-:W3:Y:S11]  /*50480*/  LDL.LU R4, [R1+0x220] ;  /* 0x0002200001047983 */ /* 0x000ef60000300800 */
[----:B------:R-:W-:Y:S05]  /*50490*/  @!UPT UIADD3 URZ, URZ, URZ, URZ ;  /* 0x0000003f3f3ff290 */ /* 0x000fea000fffe03f */
[----:B------:R-:W-:Y:S01]  /*504a0*/  STL.64 [R1+0x470], R12 ;  /* 0x0004700c01007387 */ /* 0x000fe20000100a00 */
[----:B------:R1:W-:Y:S02]  /*504b0*/  STL.64 [R1+0x478], R14 ;  /* 0x0004780e01007387 */ /* 0x0003e40000100a00 */
[----:B------:R-:W3:Y:S02]  /*504c0*/  LDL.LU R5, [R1+0x224] ;  /* 0x0002240001057983 */ /* 0x000ee40000300800 */
[----:B0-----:R-:W3:Y:S01]  /*504d0*/  LDL.LU R6, [R1+0x228] ;  /* 0x0002280001067983 */ /* 0x001ee20000300800 */
[----:B------:R-:W3:Y:S01]  /*504e0*/  LDL.LU R7, [R1+0x22c] ;  /* 0x00022c0001077983 */ /* 0x000ee20000300800 */
[----:B-1----:R-:W-:Y:S02]  /*504f0*/  IMAD.MOV.U32 R14, RZ, RZ, R3 ;  /* 0x000000ffff0e7224 */ /* 0x002fe400078e0003 */
[----:B------:R-:W-:Y:S02]  /*50500*/  IMAD.MOV.U32 R15, RZ, RZ, R2 ;  /* 0x000000ffff0f7224 */ /* 0x000fe400078e0002 */
[----:B------:R-:W-:-:S02]  /*50510*/  IMAD.MOV.U32 R3, RZ, RZ, R26 ;  /* 0x000000ffff037224 */ /* 0x000fc400078e001a */
        /* <DEDUP_REMOVED lines=51> */
[----:B------:R-:W-:Y:S01]  /*50850*/  STL.64 [R1+0x1940], R18 ;  /* 0x0019401201007387 */ /* 0x000fe20000100a00 */
[----:B------:R-:W3:Y:S01]  /*50860*/  LDL.LU R4, [R1+0x1d0] ;  /* 0x0001d00001047983 */ /* 0x000ee20000300800 */
[C---:B--2---:R-:W-:Y:S11]  /*50870*/  HMMA.16816.F32 R24, R8.reuse, R14, R24 ;  /* 0x0000000e0818723c */ /* 0x044ff60000001818 */
[----:B------:R-:W-:Y:S11]  /*50880*/  @!UPT UIADD3 URZ, URZ, URZ, URZ ;  /* 0x0000003f3f3ff290 */ /* 0x000ff6000fffe03f */
[----:B------:R-:W-:Y:S01]  /*50890*/  @!UPT UIADD3 URZ, URZ, URZ, URZ ;  /* 0x0000003f3f3ff290 */ /* 0x000fe2000fffe03f */
        /* <DEDUP_REMOVED lines=9> */
[----:B------:R0:W-:Y:S01]  /*50930*/  STL.64 [R1+0x18f0], R14 ;  /* 0x0018f00e01007387 */ /* 0x0001e20000100a00 */
[----:B------:R-:W4:Y:S02]  /*50940*/  LDL.LU R12, [R1+0xa0] ;  /* 0x0000a000010c7983 */ /* 0x000f240000300800 */
[----:B------:R-:W4:Y:S01]  /*50950*/  LDL.LU R13, [R1+0xa4] ;  /* 0x0000a400010d7983 */ /* 0x000f220000300800 */
[----:B0-----:R-:W2:Y:S01]  /*50960*/  LDL.LU R14, [R1+0xa8] ;  /* 0x0000a800010e7983 */ /* 0x001ea20000300800 */
[----:B------:R-:W2:Y:S03]  /*50970*/  LDL.LU R15, [R1+0xac] ;  /* 0x0000ac00010f7983 */ /* 0x000ea60000300800 */
[----:B--2---:R-:W-:Y:S01]  /*50980*/  STL.64 [R1+0x1908], R14 ;  /* 0x0019080e01007387 */ /* 0x004fe20000100a00 */
[----:B----4-:R0:W-:Y:S03]  /*50990*/  STL.64 [R1+0x1900], R12 ;  /* 0x0019000c01007387 */ /* 0x0101e60000100a00 */
        /* <DEDUP_REMOVED lines=26> */
[----:B------:R-:W-:-:S02]  /*50b40*/  IMAD.MOV.U32 R18, RZ, RZ, R3 ;  /* 0x000000ffff127224 */ /* 0x000fc400078e0003 */
[----:B------:R-:W-:Y:S01]  /*50b50*/  IMAD.MOV.U32 R19, RZ, RZ, R2 ;  /* 0x000000ffff137224 */ /* 0x000fe200078e0002 */
[----:B---3--:R-:W-:Y:S01]  /*50b60*/  HMMA.16816.F32 R8, R8, R6, R24 ;  /* 0x000000060808723c */ /* 0x008fe20000001818 */
[----:B------:R-:W2:Y:S01]  /*50b70*/  LDL.LU.64 R26, [R1+0x1960] ;  /* 0x00196000011a7983 */ /* 0x000ea20000300a00 */
[----:B------:R-:W2:Y:S11]  /*50b80*/  LDL.LU.64 R24, [R1+0x1958] ;  /* 0x0019580001187983 */ /* 0x000eb60000300a00 */
[----:B------:R-:W-:Y:S10]  /*50b90*/  @!UPT UIADD3 URZ, URZ, URZ, URZ ;  /* 0x0000003f3f3ff290 */ /* 0x000ff4000fffe03f */
        /* <DEDUP_REMOVED lines=39> */
[----:B0-----:R-:W2:Y:S01]  /*50e10*/  LDL.LU.64 R18, [R1+0x18e8] ;  /* 0x0018e80001127983 */ /* 0x001ea20000300a00 */
[----:B------:R-:W2:Y:S01]  /*50e20*/  LDL.LU.64 R16, [R1+0x18e0] ;  /* 0x0018e00001107983 */ /* 0x000ea20000300a00 */
[C---:B---3--:R-:W-:Y:S08]  /*50e30*/  HMMA.16816.F32 R8, R24.reuse, R14, R8 ;  /* 0x0000000e1808723c */ /* 0x048ff00000001808 */
[----:B--2---:R-:W-:Y:S11]  /*50e40*/  HMMA.16816.F32 R12, R24, R22, R16 ;  /* 0x00000016180c723c */ /* 0x004ff60000001810 */
[----:B------:R-:W-:Y:S04]  /*50e50*/  @!UPT UIADD3 URZ, URZ, URZ, URZ ;  /* 0x0000003f3f3ff290 */ /* 0x000fe8000fffe03f */
[----:B------:R0:W-:Y:S01]  /*50e60*/  STL.64 [R1+0x330], R8 ;  /* 0x0003300801007387 */ /* 0x0001e20000100a00 */
[----:B------:R1:W-:Y:S03]  /*50e70*/  STL.64 [R1+0x338], R10 ;  /* 0x0003380a01007387 */ /* 0x0003e60000100a00 */
[----:B0-----:R-:W2:Y:S01]  /*50e80*/  LDL.LU R8, [R1+0xb74] ;  /* 0x000b740001087983 */ /* 0x001ea20000300800 */
[----:B------:R-:W2:Y:S03]  /*50e90*/  LDL.LU R9, [R1+0xb6c] ;  /* 0x000b6c0001097983 */ /* 0x000ea60000300800 */
[----:B------:R-:W-:Y:S01]  /*50ea0*/  STL.64 [R1+0x450], R12 ;  /* 0x0004500c01007387 */ /* 0x000fe20000100a00 */
[----:B------:R-:W-:Y:S02]  /*50eb0*/  STL.64 [R1+0x458], R14 ;  /* 0x0004580e01007387 */ /* 0x000fe40000100a00 */
[----:B-1----:R-:W3:Y:S02]  /*50ec0*/  LDL.LU R10, [R1+0xb64] ;  /* 0x000b6400010a7983 */ /* 0x002ee40000300800 */
[----:B------:R-:W3:Y:S02]  /*50ed0*/  LDL.LU R11, [R1+0xb5c] ;  /* 0x000b5c00010b7983 */ /* 0x000ee40000300800 */
[----:B---3--:R-:W-:Y:S01]  /*50ee0*/  STL.64 [R1+0x18d0], R10 ;  /* 0x0018d00a01007387 */ /* 0x008fe20000100a00 */
[----:B--2---:R0:W-:Y:S03]  /*50ef0*/  STL.64 [R1+0x18c8], R8 ;  /* 0x0018c80801007387 */ /* 0x0041e60000100a00 */
[----:B0-----:R-:W2:Y:S01]  /*50f00*/  LDL.LU R8, [R1+0x70] ;  /* 0x0000700001087983 */ /* 0x001ea20000300800 */
[----:B------:R-:W2:Y:S02]  /*50f10*/  LDL.LU R9, [R1+0x74] ;  /* 0x0000740001097983 */ /* 0x000ea40000300800 */
[----:B------:R-:W2:Y:S02]  /*50f20*/  LDL.LU R10, [R1+0x78] ;  /* 0x00007800010a7983 */ /* 0x000ea40000300800 */
[----:B------:R-:W-:-:S02]  /*50f30*/  IMAD.MOV.U32 R11, RZ, RZ, R0 ;  /* 0x000000ffff0b7224 */ /* 0x000fc400078e0000 */
[----:B------:R-:W3:Y:S01]  /*50f40*/  LDL.LU R0, [R1+0x18d8] ;  /* 0x0018d80001007983 */ /* 0x000ee20000300800 */
        /* <DEDUP_REMOVED lines=17> */
[----:B------:R-:W4:Y:S01]  /*51060*/  LDL.LU R2, [R1+0xb14] ;  /* 0x000b140001027983 */ /* 0x000f220000300800 */
[----:B--2---:R-:W-:Y:S01]  /*51070*/  HMMA.16816.F32 R24, R24, R6, R8 ;  /* 0x000000061818723c */ /* 0x004fe20000001808 */
[----:B------:R-:W2:Y:S01]  /*51080*/  LDL.LU.64 R10, [R1+0x18d0] ;  /* 0x0018d000010a7983 */ /* 0x000ea20000300a00 */
[----:B------:R-:W2:Y:S01]  /*51090*/  LDL.LU.64 R8, [R1+0x18c8] ;  /* 0x0018c80001087983 */ /* 0x000ea20000300a00 */
[----:B---3--:R-:W-:-:S05]  /*510a0*/  IADD3 R0, R0, 0x1, RZ ;  /* 0x0000000100007810 */ /* 0x008fca0007ffe0ff */
[----:B------:R0:W-:Y:S02]  /*510b0*/  STL [R1+0x780], R0 ;  /* 0x0007800001007387 */ /* 0x0001e40000100800 */
[----:B0-----:R-:W-:Y:S11]  /*510c0*/  IMAD.MOV.U32 R0, RZ, RZ, 0x7f ;  /* 0x0000007fff007424 */ /* 0x001ff600078e00ff */
[----:B------:R-:W-:Y:S02]  /*510d0*/  @!UPT UIADD3 URZ, URZ, URZ, URZ ;  /* 0x0000003f3f3ff290 */ /* 0x000fe4000fffe03f */
[----:B------:R0:W-:Y:S01]  /*510e0*/  STL.64 [R1+0x460], R24 ;  /* 0x0004601801007387 */ /* 0x0001e20000100a00 */
[----:B------:R-:W-:Y:S02]  /*510f0*/  IMAD.MOV.U32 R6, RZ, RZ, R27 ;  /* 0x000000ffff067224 */ /* 0x000fe400078e001b */
[----:B------:R1:W-:Y:S01]  /*51100*/  STL.64 [R1+0x468], R26 ;  /* 0x0004681a01007387 */ /* 0x0003e20000100a00 */
[----:B------:R-:W-:Y:S01]  /*51110*/  IADD3 R0, R0, c[0x0][0x180], RZ ;  /* 0x0000600000007a10 */ /* 0x000fe20007ffe0ff */
[----:B0-----:R-:W3:Y:S01]  /*51120*/  LDL R24, [R1+0x780] ;  /* 0x0007800001187983 */ /* 0x001ee20000100800 */
[----:B------:R-:W3:Y:S02]  /*51130*/  LDL.LU R25, [R1+0x77c] ;  /* 0x00077c0001197983 */ /* 0x000ee40000300800 */
[----:B-1----:R-:W4:Y:S02]  /*51140*/  LDL.LU R27, [R1+0xb7c] ;  /* 0x000b7c00011b7983 */ /* 0x002f240000300800 */
[----:B------:R0:W-:Y:S02]  /*51150*/  STL [R1+0x17c8], R6 ;  /* 0x0017c80601007387 */ /* 0x0001e40000100800 */
[----:B0-----:R-:W-:-:S04]  /*51160*/  SHF.R.S32.HI R6, RZ, 0x1f, R0 ;  /* 0x0000001fff067819 */ /* 0x001fc80000011400 */
[----:B------:R-:W-:Y:S02]  /*51170*/  LEA.HI R6, R6, R0, RZ, 0x7 ;  /* 0x0000000006067211 */ /* 0x000fe400078f38ff */
[----:B------:R-:W4:Y:S01]  /*51180*/  LDL.LU R0, [R1+0x18c0] ;  /* 0x0018c00001007983 */ /* 0x000f220000300800 */
[----:B------:R-:W-:Y:S02]  /*51190*/  IMAD.MOV.U32 R7, RZ, RZ, R26 ;  /* 0x000000ffff077224 */ /* 0x000fe400078e001a */
[----:B------:R-:W-:-:S04]  /*511a0*/  IMAD.MOV.U32 R26, RZ, RZ, c[0x0][0x188] ;  /* 0x00006200ff1a7624 */ /* 0x000fc800078e00ff */
[----:B------:R-:W-:-:S04]  /*511b0*/  IMAD.SHL.U32 R26, R26, 0x80, RZ ;  /* 0x000000801a1a7824 */ /* 0x000fc800078e00ff */
[----:B------:R-:W-:Y:S01]  /*511c0*/  IMAD.SHL.U32 R26, R26, 0x2, RZ ;  /* 0x000000021a1a7824 */ /* 0x000fe200078e00ff */
[----:B------:R-:W-:Y:S04]  /*511d0*/  STL [R1+0x17c4], R7 ;  /* 0x0017c40701007387 */ /* 0x000fe80000100800 */
[-C--:B--2---:R-:W-:Y:S02]  /*511e0*/  IADD3 R8, P6, R8, R26.reuse, RZ ;  /* 0x0000001a08087210 */ /* 0x084fe40007fde0ff */
[-C--:B------:R-:W-:Y:S02]  /*511f0*/  IADD3 R9, P1, R9, R26.reuse, RZ ;  /* 0x0000001a09097210 */ /* 0x080fe40007f3e0ff */
[-C--:B------:R-:W-:Y:S02]  /*51200*/  IADD3 R10, P2, R10, R26.reuse, RZ ;  /* 0x0000001a0a0a7210 */ /* 0x080fe40007f5e0ff */
[----:B------:R-:W-:-:S02]  /*51210*/  IADD3 R11, P3, R11, R26, RZ ;  /* 0x0000001a0b0b7210 */ /* 0x000fc40007f7e0ff */
[-C--:B---3--:R-:W-:Y:S02]  /*51220*/  IADD3 R25, P4, R25, R26.reuse, RZ ;  /* 0x0000001a19197210 */ /* 0x088fe40007f9e0ff */
[----:B----4-:R-:W-:-:S03]  /*51230*/  IADD3 R27, P5, R27, R26, RZ ;  /* 0x0000001a1b1b7210 */ /* 0x010fc60007fbe0ff */
[----:B------:R-:W-:Y:S04]  /*51240*/  STL [R1+0x77c], R25 ;  /* 0x00077c1901007387 */ /* 0x000fe80000100800 */
[----:B------:R-:W-:Y:S01]  /*51250*/  STL [R1+0xb7c], R27 ;  /* 0x000b7c1b01007387 */ /* 0x000fe20000100800 */
[----:B------:R-:W-:Y:S02]  /*51260*/  STL [R1+0xb74], R8 ;  /* 0x000b740801007387 */ /* 0x000fe40000100800 */
[----:B------:R-:W-:Y:S01]  /*51270*/  STL [R1+0xb6c], R9 ;  /* 0x000b6c0901007387 */ /* 0x000fe20000100800 */
[----:B------:R-:W-:Y:S01]  /*51280*/  STL [R1+0xb64], R10 ;  /* 0x000b640a01007387 */ /* 0x000fe20000100800 */
[----:B------:R-:W-:Y:S02]  /*51290*/  STL [R1+0xb5c], R11 ;  /* 0x000b5c0b01007387 */ /* 0x000fe40000100800 */
[--C-:B------:R-:W-:Y:S01]  /*512a0*/  IMAD.X R12, R12, 0x1, R0.reuse, P4 ;  /* 0x000000010c0c7824 */ /* 0x100fe200020e0600 */
[-C--:B------:R-:W-:Y:S01]  /*512b0*/  IADD3 R13, P4, R13, R26.reuse, RZ ;  /* 0x0000001a0d0d7210 */ /* 0x080fe20007f9e0ff */
[--C-:B------:R-:W-:Y:S01]  /*512c0*/  IMAD.X R14, R14, 0x1, R0.reuse, P5 ;  /* 0x000000010e0e7824 */ /* 0x100fe200028e0600 */
[-C--:B------:R-:W-:Y:S01]  /*512d0*/  IADD3 R15, P5, R15, R26.reuse, RZ ;  /* 0x0000001a0f0f7210 */ /* 0x080fe20007fbe0ff */
[--C-:B------:R-:W-:Y:S01]  /*512e0*/  IMAD.X R16, R16, 0x1, R0.reuse, P6 ;  /* 0x0000000110107824 */ /* 0x100fe200030e0600 */
[----:B------:R-:W-:Y:S01]  /*512f0*/  STL [R1+0x778], R12 ;  /* 0x0007780c01007387 */ /* 0x000fe20000100800 */
[-C--:B------:R-:W-:Y:S01]  /*51300*/  IADD3 R17, P6, R17, R26.reuse, RZ ;  /* 0x0000001a11117210 */ /* 0x080fe20007fde0ff */
[----:B------:R-:W-:Y:S02]  /*51310*/  STL [R1+0xb54], R13 ;  /* 0x000b540d01007387 */ /* 0x000fe40000100800 */
        /* <DEDUP_REMOVED lines=18> */
[----:B------:R-:W-:Y:S01]  /*51440*/  STL [R1+0xb2c], R21 ;  /* 0x000b2c1501007387 */ /* 0x000fe20000100800 */
[-C--:B------:R-:W-:Y:S01]  /*51450*/  IADD3 R28, P5, R28, R26.reuse, RZ ;  /* 0x0000001a1c1c7210 */ /* 0x080fe20007fbe0ff */
[----:B------:R-:W-:Y:S02]  /*51460*/  STL [R1+0xb50], R22 ;  /* 0x000b501601007387 */ /* 0x000fe40000100800 */
[----:B------:R-:W-:Y:S01]  /*51470*/  IMAD.X R3, R3, 0x1, R0, P6 ;  /* 0x0000000103037824 */ /* 0x000fe200030e0600 */
[----:B------:R-:W-:Y:S01]  /*51480*/  STL [R1+0xb24], R23 ;  /* 0x000b241701007387 */ /* 0x000fe20000100800 */
[----:B------:R-:W-:Y:S02]  /*51490*/  STL [R1+0xb48], R29 ;  /* 0x000b481d01007387 */ /* 0x000fe40000100800 */
[----:B------:R0:W-:Y:S01]  /*514a0*/  STL [R1+0x18bc], R26 ;  /* 0x0018bc1a01007387 */ /* 0x0001e20000100800 */
[----:B------:R-:W-:Y:S01]  /*514b0*/  IADD3 R2, P6, R2, R26, RZ ;  /* 0x0000001a02027210 */ /* 0x000fe20007fde0ff */
[----:B------:R-:W-:Y:S04]  /*514c0*/  STL [R1+0xb1c], R28 ;  /* 0x000b1c1c01007387 */ /* 0x000fe80000100800 */
[----:B0-----:R-:W2:Y:S01]  /*514d0*/  LDL.LU R26, [R1+0xb38] ;  /* 0x000b3800011a7983 */ /* 0x001ea20000300800 */
[----:B------:R-:W-:Y:S02]  /*514e0*/  STL [R1+0xb40], R3 ;  /* 0x000b400301007387 */ /* 0x000fe40000100800 */
[----:B------:R-:W3:Y:S02]  /*514f0*/  LDL.LU R7, [R1+0xb28] ;  /* 0x000b280001077983 */ /* 0x000ee40000300800 */
[----:B------:R-:W-:Y:S01]  /*51500*/  STL [R1+0xb14], R2 ;  /* 0x000b140201007387 */ /* 0x000fe20000100800 */
[----:B---3--:R0:W-:Y:S04]  /*51510*/  STL [R1+0x18b0], R7 ;  /* 0x0018b00701007387 */ /* 0x0081e80000100800 */
[----:B0-----:R-:W3:Y:S01]  /*51520*/  LDL.LU R7, [R1+0xb04] ;  /* 0x000b040001077983 */ /* 0x001ee20000300800 */
[----:B------:R-:W-:-:S03]  /*51530*/  SHF.R.S32.HI R6, RZ, 0x7, R6 ;  /* 0x00000007ff067819 */ /* 0x000fc60000011406 */
[----:B---3--:R0:W-:Y:S04]  /*51540*/  STL [R1+0x18b4], R7 ;  /* 0x0018b40701007387 */ /* 0x0081e80000100800 */
[----:B0-----:R-:W3:Y:S01]  /*51550*/  LDL.LU R7, [R1+0xb30] ;  /* 0x000b300001077983 */ /* 0x001ee20000300800 */
[----:B------:R-:W-:Y:S01]  /*51560*/  ISETP.NE.U32.AND P0, PT, R24, R6, PT ;  /* 0x000000061800720c */ /* 0x000fe20003f05070 */
[----:B--2---:R-:W-:Y:S02]  /*51570*/  IMAD.X R26, R26, 0x1, R0, P1 ;  /* 0x000000011a1a7824 */ /* 0x004fe400008e0600 */
[----:B---3--:R0:W-:Y:S04]  /*51580*/  STL [R1+0x18b8], R7 ;  /* 0x0018b80701007387 */ /* 0x0081e80000100800 */
[----:B0-----:R-:W2:Y:S01]  /*51590*/  LDL.LU R7, [R1+0xb0c] ;  /* 0x000b0c0001077983 */ /* 0x001ea20000300800 */
[----:B------:R-:W3:Y:S02]  /*515a0*/  LDL.LU R6, [R1+0xafc] ;  /* 0x000afc0001067983 */ /* 0x000ee40000300800 */
[----:B------:R-:W4:Y:S02]  /*515b0*/  LDL.LU R24, [R1+0xb20] ;  /* 0x000b200001187983 */ /* 0x000f240000300800 */
        /* <DEDUP_REMOVED lines=24> */
[----:B------:R0:W-:Y:S02]  /*51740*/  STL [R1+0xb38], R26 ;  /* 0x000b381a01007387 */ /* 0x0001e40000100800 */
[----:B0-----:R-:W2:Y:S02]  /*51750*/  LDL.LU R26, [R1+0x18bc] ;  /* 0x0018bc00011a7983 */ /* 0x001ea40000300800 */
[----:B--2---:R-:W-:-:S05]  /*51760*/  IADD3 R7, P1, R7, R26, RZ ;  /* 0x0000001a07077210 */ /* 0x004fca0007f3e0ff */
[----:B------:R0:W-:Y:S04]  /*51770*/  STL [R1+0xb0c], R7 ;  /* 0x000b0c0701007387 */ /* 0x0001e80000100800 */
[----:B0-----:R-:W2:Y:S02]  /*51780*/  LDL.LU R7, [R1+0x18b8] ;  /* 0x0018b80001077983 */ /* 0x001ea40000300800 */
[----:B--2---:R-:W-:-:S05]  /*51790*/  IMAD.X R7, R7, 0x1, R0, P2 ;  /* 0x0000000107077824 */ /* 0x004fca00010e0600 */
[----:B------:R0:W-:Y:S04]  /*517a0*/  STL [R1+0xb30], R7 ;  /* 0x000b300701007387 */ /* 0x0001e80000100800 */
[----:B0-----:R-:W2:Y:S02]  /*517b0*/  LDL.LU R7, [R1+0x18b4] ;  /* 0x0018b40001077983 */ /* 0x001ea40000300800 */
[----:B--2---:R-:W-:-:S05]  /*517c0*/  IADD3 R7, P2, R7, R26, RZ ;  /* 0x0000001a07077210 */ /* 0x004fca0007f5e0ff */
[----:B------:R0:W-:Y:S04]  /*517d0*/  STL [R1+0xb04], R7 ;  /* 0x000b040701007387 */ /* 0x0001e80000100800 */
[----:B0-----:R-:W2:Y:S01]  /*517e0*/  LDL.LU R7, [R1+0x18b0] ;  /* 0x0018b00001077983 */ /* 0x001ea20000300800 */
[--C-:B----4-:R-:W-:Y:S01]  /*517f0*/  IMAD.X R24, R24, 0x1, R0.reuse, P4 ;  /* 0x0000000118187824 */ /* 0x110fe200020e0600 */
[-C--:B------:R-:W-:Y:S01]  /*51800*/  IADD3 R25, P4, R25, R26.reuse, RZ ;  /* 0x0000001a19197210 */ /* 0x080fe20007f9e0ff */
[--C-:B------:R-:W-:Y:S01]  /*51810*/  IMAD.X R27, R27, 0x1, R0.reuse, P5 ;  /* 0x000000011b1b7824 */ /* 0x100fe200028e0600 */
        /* <DEDUP_REMOVED lines=16> */
[----:B------:R-:W-:Y:S01]  /*51920*/  IADD3 R29, P2, R29, R26, RZ ;  /* 0x0000001a1d1d7210 */ /* 0x000fe20007f5e0ff */
[----:B------:R-:W-:-:S02]  /*51930*/  IMAD.X R2, R2, 0x1, R0, P4 ;  /* 0x0000000102027824 */ /* 0x000fc400020e0600 */
[----:B--2---:R-:W-:Y:S01]  /*51940*/  IMAD.X R7, R7, 0x1, R0, P3 ;  /* 0x0000000107077824 */ /* 0x004fe200018e0600 */
[----:B---3--:R-:W-:-:S04]  /*51950*/  IADD3 R6, P3, R6, R26, RZ ;  /* 0x0000001a06067210 */ /* 0x008fc80007f7e0ff */
[----:B------:R-:W-:Y:S01]  /*51960*/  STL [R1+0xb28], R7 ;  /* 0x000b280701007387 */ /* 0x000fe20000100800 */
[----:B------:R-:W-:Y:S02]  /*51970*/  STL [R1+0xafc], R6 ;  /* 0x000afc0601007387 */ /* 0x000fe40000100800 */
[----:B------:R-:W-:Y:S02]  /*51980*/  STL [R1+0xb20], R24 ;  /* 0x000b201801007387 */ /* 0x000fe40000100800 */
[----:B------:R-:W-:Y:S01]  /*51990*/  STL [R1+0xaf4], R25 ;  /* 0x000af41901007387 */ /* 0x000fe20000100800 */
[----:B------:R-:W-:Y:S01]  /*519a0*/  STL [R1+0xb18], R27 ;  /* 0x000b181b01007387 */ /* 0x000fe20000100800 */
[----:B------:R-:W-:Y:S02]  /*519b0*/  STL [R1+0xaec], R8 ;  /* 0x000aec0801007387 */ /* 0x000fe40000100800 */
[----:B------:R-:W-:Y:S02]  /*519c0*/  STL [R1+0xb10], R9 ;  /* 0x000b100901007387 */ /* 0x000fe40000100800 */
[----:B------:R-:W-:Y:S02]  /*519d0*/  STL [R1+0xae4], R10 ;  /* 0x000ae40a01007387 */ /* 0x000fe40000100800 */
[--C-:B------:R-:W-:Y:S01]  /*519e0*/  IMAD.X R15, R15, 0x1, R0.reuse, P3 ;  /* 0x000000010f0f7824 */ /* 0x100fe200018e0600 */
[----:B------:R-:W-:Y:S01]  /*519f0*/  STL [R1+0xb08], R11 ;  /* 0x000b080b01007387 */ /* 0x000fe20000100800 */
[----:B------:R-:W-:Y:S01]  /*51a00*/  IADD3 R16, P3, R16, R26, RZ ;  /* 0x0000001a10107210 */ /* 0x000fe20007f7e0ff */
        /* <DEDUP_REMOVED lines=12> */
[----:B------:R-:W-:-:S02]  /*51ad0*/  IMAD.X R28, R28, 0x1, R0, P3 ;  /* 0x000000011c1c7824 */ /* 0x000fc400018e0600 */
[----:B------:R-:W-:Y:S01]  /*51ae0*/  STL [R1+0xaac], R22 ;  /* 0x000aac1601007387 */ /* 0x000fe20000100800 */
[-C--:B------:R-:W-:Y:S01]  /*51af0*/  IADD3 R3, P3, R3, R26.reuse, RZ ;  /* 0x0000001a03037210 */ /* 0x080fe20007f7e0ff */
[----:B------:R-:W-:Y:S01]  /*51b00*/  STL [R1+0xad0], R23 ;  /* 0x000ad01701007387 */ /* 0x000fe20000100800 */
[----:B------:R-:W-:Y:S02]  /*51b10*/  STL [R1+0xaa4], R29 ;  /* 0x000aa41d01007387 */ /* 0x000fe40000100800 */
[----:B------:R0:W-:Y:S02]  /*51b20*/  STL [R1+0x18ac], R0 ;  /* 0x0018ac0001007387 */ /* 0x0001e40000100800 */
[----:B------:R-:W-:Y:S01]  /*51b30*/  STL [R1+0xac8], R28 ;  /* 0x000ac81c01007387 */ /* 0x000fe20000100800 */
[----:B0-----:R-:W2:Y:S01]  /*51b40*/  LDL.LU R0, [R1+0xa94] ;  /* 0x000a940001007983 */ /* 0x001ea20000300800 */
[----:B------:R-:W-:Y:S02]  /*51b50*/  STL [R1+0xa9c], R3 ;  /* 0x000a9c0301007387 */ /* 0x000fe40000100800 */
[----:B------:R-:W3:Y:S02]  /*51b60*/  LDL.LU R7, [R1+0xa84] ;  /* 0x000a840001077983 */ /* 0x000ee40000300800 */
[----:B------:R-:W-:Y:S01]  /*51b70*/  STL [R1+0xac0], R2 ;  /* 0x000ac00201007387 */ /* 0x000fe20000100800 */
[----:B---3--:R0:W-:Y:S04]  /*51b80*/  STL [R1+0x18a0], R7 ;  /* 0x0018a00701007387 */ /* 0x0081e80000100800 */
[----:B0-----:R-:W3:Y:S04]  /*51b90*/  LDL.LU R7, [R1+0xab0] ;  /* 0x000ab00001077983 */ /* 0x001ee80000300800 */
[----:B---3--:R0:W-:Y:S04]  /*51ba0*/  STL [R1+0x18a4], R7 ;  /* 0x0018a40701007387 */ /* 0x0081e80000100800 */
[----:B0-----:R-:W3:Y:S01]  /*51bb0*/  LDL.LU R7, [R1+0xa8c] ;  /* 0x000a8c0001077983 */ /* 0x001ee20000300800 */
[----:B--2---:R-:W-:-:S03]  /*51bc0*/  IADD3 R0, P4, R0, R26, RZ ;  /* 0x0000001a00007210 */ /* 0x004fc60007f9e0ff */
        /* <DEDUP_REMOVED lines=30> */
[----:B--2---:R-:W-:-:S05]  /*51db0*/  IMAD.X R7, R7, 0x1, R0, P5 ;  /* 0x0000000107077824 */ /* 0x004fca00028e0600 */
[----:B------:R0:W-:Y:S04]  /*51dc0*/  STL [R1+0xab8], R7 ;  /* 0x000ab80701007387 */ /* 0x0001e80000100800 */
[----:B0-----:R-:W2:Y:S02]  /*51dd0*/  LDL.LU R7, [R1+0x18a8] ;  /* 0x0018a80001077983 */ /* 0x001ea40000300800 */
[----:B--2---:R-:W-:-:S05]  /*51de0*/  IADD3 R7, P5, R7, R26, RZ ;  /* 0x0000001a07077210 */ /* 0x004fca0007fbe0ff */
[----:B------:R0:W-:Y:S04]  /*51df0*/  STL [R1+0xa8c], R7 ;  /* 0x000a8c0701007387 */ /* 0x0001e80000100800 */
[----:B0-----:R-:W2:Y:S02]  /*51e00*/  LDL.LU R7, [R1+0x18a4] ;  /* 0x0018a40001077983 */ /* 0x001ea40000300800 */
[----:B--2---:R-:W-:-:S05]  /*51e10*/  IMAD.X R7, R7, 0x1, R0, P6 ;  /* 0x0000000107077824 */ /* 0x004fca00030e0600 */
[----:B------:R0:W-:Y:S04]  /*51e20*/  STL [R1+0xab0], R7 ;  /* 0x000ab00701007387 */ /* 0x0001e80000100800 */
[----:B0-----:R-:W2:Y:S01]  /*51e30*/  LDL.LU R7, [R1+0x18a0] ;  /* 0x0018a00001077983 */ /* 0x001ea20000300800 */
[--C-:B---3--:R-:W-:Y:S01]  /*51e40*/  IMAD.X R6, R6, 0x1, R0.reuse, P1 ;  /* 0x0000000106067824 */ /* 0x108fe200008e0600 */
[-C--:B----4-:R-:W-:Y:S01]  /*51e50*/  IADD3 R24, P1, R24, R26.reuse, RZ ;  /* 0x0000001a18187210 */ /* 0x090fe20007f3e0ff */
        /* <DEDUP_REMOVED lines=18> */
[----:B------:R-:W-:Y:S01]  /*51f80*/  IMAD.X R3, R3, 0x1, R0, P1 ;  /* 0x0000000103037824 */ /* 0x000fe200008e0600 */
[----:B------:R-:W-:-:S02]  /*51f90*/  IADD3 R2, P1, R2, R26, RZ ;  /* 0x0000001a02027210 */ /* 0x000fc40007f3e0ff */
[----:B--2---:R-:W-:-:S05]  /*51fa0*/  IADD3 R7, P6, R7, R26, RZ ;  /* 0x0000001a07077210 */ /* 0x004fca0007fde0ff */
[----:B------:R-:W-:Y:S01]  /*51fb0*/  STL [R1+0xa84], R7 ;  /* 0x000a840701007387 */ /* 0x000fe20000100800 */
[----:B------:R-:W-:Y:S02]  /*51fc0*/  STL [R1+0xaa8], R6 ;  /* 0x000aa80601007387 */ /* 0x000fe40000100800 */
[----:B------:R-:W-:Y:S02]  /*51fd0*/  STL [R1+0xa7c], R24 ;  /* 0x000a7c1801007387 */ /* 0x000fe40000100800 */
[----:B------:R-:W-:Y:S01]  /*51fe0*/  STL [R1+0xaa0], R25 ;  /* 0x000aa01901007387 */ /* 0x000fe20000100800 */
[----:B------:R-:W-:Y:S01]  /*51ff0*/  STL [R1+0xa74], R27 ;  /* 0x000a741b01007387 */ /* 0x000fe20000100800 */
        /* <DEDUP_REMOVED lines=16> */
[----:B------:R-:W-:-:S02]  /*52100*/  IMAD.X R29, R29, 0x1, R0, P6 ;  /* 0x000000011d1d7824 */ /* 0x000fc400030e0600 */
[----:B------:R-:W-:Y:S02]  /*52110*/  STL [R1+0xa60], R20 ;  /* 0x000a601401007387 */ /* 0x000fe40000100800 */
[----:B------:R-:W-:Y:S01]  /*52120*/  STL [R1+0xa34], R21 ;  /* 0x000a341501007387 */ /* 0x000fe20000100800 */
[----:B------:R-:W-:Y:S01]  /*52130*/  IADD3 R28, P6, R28, R26, RZ ;  /* 0x0000001a1c1c7210 */ /* 0x000fe20007fde0ff */
[----:B------:R-:W-:Y:S01]  /*52140*/  STL [R1+0xa58], R22 ;  /* 0x000a581601007387 */ /* 0x000fe20000100800 */
[----:B------:R-:W-:Y:S02]  /*52150*/  STL [R1+0xa2c], R23 ;  /* 0x000a2c1701007387 */ /* 0x000fe40000100800 */
[----:B------:R-:W-:Y:S02]  /*52160*/  STL [R1+0xa50], R29 ;  /* 0x000a501d01007387 */ /* 0x000fe40000100800 */
[----:B------:R0:W-:Y:S01]  /*52170*/  STL [R1+0x189c], R26 ;  /* 0x00189c1a01007387 */ /* 0x0001e20000100800 */
[----:B------:R-:W-:Y:S04]  /*52180*/  STL [R1+0xa24], R28 ;  /* 0x000a241c01007387 */ /* 0x000fe80000100800 */
        /* <DEDUP_REMOVED lines=8> */
[----:B--2---:R-:W-:-:S03]  /*52210*/  IMAD.X R26, R26, 0x1, R0, P2 ;  /* 0x000000011a1a7824 */ /* 0x004fc600010e0600 */
        /* <DEDUP_REMOVED lines=186> */
[-C--:B------:R-:W-:Y:S01]  /*52dc0*/  IADD3 R28, P1, R28, R26.reuse, RZ ;  /* 0x0000001a1c1c7210 */ /* 0x080fe20007f3e0ff */
[----:B------:R-:W-:Y:S01]  /*52dd0*/  STL [R1+0x960], R22 ;  /* 0x0009601601007387 */ /* 0x000fe20000100800 */
[----:B------:R-:W-:Y:S02]  /*52de0*/  STL [R1+0x934], R23 ;  /* 0x0009341701007387 */ /* 0x000fe40000100800 */
[----:B------:R-:W-:Y:S02]  /*52df0*/  STL [R1+0x958], R29 ;  /* 0x0009581d01007387 */ /* 0x000fe40000100800 */
[----:B------:R0:W-:Y:S01]  /*52e00*/  STL [R1+0x950], R3 ;  /* 0x0009500301007387 */ /* 0x0001e20000100800 */
[----:B------:R-:W-:Y:S04]  /*52e10*/  STL [R1+0x92c], R28 ;  /* 0x00092c1c01007387 */ /* 0x000fe80000100800 */
[----:B0-----:R-:W2:Y:S01]  /*52e20*/  LDL.LU R3, [R1+0x948] ;  /* 0x0009480001037983 */ /* 0x001ea20000300800 */
[----:B------:R-:W3:Y:S01]  /*52e30*/  LDL.LU R7, [R1+0x938] ;  /* 0x0009380001077983 */ /* 0x000ee20000300800 */
[----:B------:R-:W-:-:S02]  /*52e40*/  IADD3 R2, P2, R2, R26, RZ ;  /* 0x0000001a02027210 */ /* 0x000fc40007f5e0ff */
[----:B---3--:R0:W-:Y:S03]  /*52e50*/  STL [R1+0x1874], R7 ;  /* 0x0018740701007387 */ /* 0x0081e60000100800 */
[----:B------:R-:W-:Y:S01]  /*52e60*/  STL [R1+0x924], R2 ;  /* 0x0009240201007387 */ /* 0x000fe20000100800 */
        /* <DEDUP_REMOVED lines=31> */
[----:B------:R0:W-:Y:S02]  /*53060*/  STL [R1+0x948], R3 ;  /* 0x0009480301007387 */ /* 0x0001e40000100800 */
[----:B0-----:R-:W3:Y:S01]  /*53070*/  LDL.LU R3, [R1+0x8d0] ;  /* 0x0008d00001037983 */ /* 0x001ee20000300800 */
        /* <DEDUP_REMOVED lines=10> */
[-C--:B---3--:R-:W-:Y:S01]  /*53120*/  IADD3 R25, P6, R25, R26.reuse, RZ ;  /* 0x0000001a19197210 */ /* 0x088fe20007fde0ff */
        /* <DEDUP_REMOVED lines=18> */
[----:B--2---:R-:W-:Y:S01]  /*53250*/  IMAD.X R7, R7, 0x1, R0, P5 ;  /* 0x0000000107077824 */ /* 0x004fe200028e0600 */
[----:B------:R-:W-:-:S04]  /*53260*/  IADD3 R6, P5, R6, R26, RZ ;  /* 0x0000001a06067210 */ /* 0x000fc80007fbe0ff */
        /* <DEDUP_REMOVED lines=10> */
[-C--:B------:R-:W-:Y:S01]  /*53310*/  IADD3 R16, P5, R16, R26.reuse, RZ ;  /* 0x0000001a10107210 */ /* 0x080fe20007fbe0ff */
        /* <DEDUP_REMOVED lines=11> */
[----:B------:R-:W-:Y:S02]  /*533d0*/  STL [R1+0x8c4], R20 ;  /* 0x0008c41401007387 */ /* 0x000fe40000100800 */
[----:B------:R-:W-:Y:S02]  /*533e0*/  STL [R1+0x8e8], R21 ;  /* 0x0008e81501007387 */ /* 0x000fe40000100800 */
[----:B------:R-:W-:Y:S01]  /*533f0*/  STL [R1+0x8bc], R22 ;  /* 0x0008bc1601007387 */ /* 0x000fe20000100800 */
[----:B------:R0:W-:Y:S01]  /*53400*/  STL [R1+0x8d8], R2 ;  /* 0x0008d80201007387 */ /* 0x0001e20000100800 */
[----:B------:R-:W-:Y:S03]  /*53410*/  STL [R1+0x8e0], R23 ;  /* 0x0008e01701007387 */ /* 0x000fe60000100800 */
[----:B0-----:R-:W2:Y:S01]  /*53420*/  LDL.LU R2, [R1+0x8a4] ;  /* 0x0008a40001027983 */ /* 0x001ea20000300800 */
[----:B------:R-:W-:Y:S02]  /*53430*/  STL [R1+0x8b4], R29 ;  /* 0x0008b41d01007387 */ /* 0x000fe40000100800 */
[----:B------:R-:W3:Y:S01]  /*53440*/  LDL.LU R7, [R1+0x894] ;  /* 0x0008940001077983 */ /* 0x000ee20000300800 */
[-C--:B------:R-:W-:Y:S01]  /*53450*/  IADD3 R28, P5, R28, R26.reuse, RZ ;  /* 0x0000001a1c1c7210 */ /* 0x080fe20007fbe0ff */
[----:B------:R-:W-:Y:S01]  /*53460*/  IMAD.X R3, R3, 0x1, R0, P6 ;  /* 0x0000000103037824 */ /* 0x000fe200030e0600 */
[----:B---3--:R0:W-:Y:S03]  /*53470*/  STL [R1+0x1868], R7 ;  /* 0x0018680701007387 */ /* 0x0081e60000100800 */
[----:B------:R-:W-:Y:S01]  /*53480*/  STL [R1+0x8ac], R28 ;  /* 0x0008ac1c01007387 */ /* 0x000fe20000100800 */
[----:B0-----:R-:W3:Y:S01]  /*53490*/  LDL.LU R7, [R1+0x8c0] ;  /* 0x0008c00001077983 */ /* 0x001ee20000300800 */
[----:B------:R-:W-:Y:S03]  /*534a0*/  STL [R1+0x8d0], R3 ;  /* 0x0008d00301007387 */ /* 0x000fe60000100800 */
[----:B---3--:R0:W-:Y:S04]  /*534b0*/  STL [R1+0x186c], R7 ;  /* 0x00186c0701007387 */ /* 0x0081e80000100800 */
[----:B0-----:R-:W3:Y:S01]  /*534c0*/  LDL.LU R7, [R1+0x89c] ;  /* 0x00089c0001077983 */ /* 0x001ee20000300800 */
[----:B--2---:R-:W-:-:S03]  /*534d0*/  IADD3 R2, P6, R2, R26, RZ ;  /* 0x0000001a02027210 */ /* 0x004fc60007fde0ff */
        /* <DEDUP_REMOVED lines=26> */
[----:B------:R0:W-:Y:S02]  /*53680*/  STL [R1+0x8a4], R2 ;  /* 0x0008a40201007387 */ /* 0x0001e40000100800 */
[----:B------:R-:W3:Y:S01]  /*53690*/  LDL.LU R28, [R1+0x858] ;  /* 0x00085800011c7983 */ /* 0x000ee20000300800 */
[----:B0-----:R-:W3:Y:S01]  /*536a0*/  LDL.LU R2, [R1+0x82c] ;  /* 0x00082c0001027983 */ /* 0x001ee20000300800 */
        /* <DEDUP_REMOVED lines=26> */
[----:B------:R-:W-:Y:S01]  /*53850*/  IMAD.X R20, R20, 0x1, R0, P6 ;  /* 0x0000000114147824 */ /* 0x000fe200030e0600 */
[-C--:B------:R-:W-:Y:S02]  /*53860*/  IADD3 R21, P6, R21, R26.reuse, RZ ;  /* 0x0000001a15157210 */ /* 0x080fe40007fde0ff */
[-C--:B------:R-:W-:Y:S02]  /*53870*/  IADD3 R22, P1, R22, R26.reuse, RZ ;  /* 0x0000001a16167210 */ /* 0x080fe40007f3e0ff */
        /* <DEDUP_REMOVED lines=22> */
[----:B------:R0:W-:Y:S02]  /*539e0*/  STL [R1+0x868], R3 ;  /* 0x0008680301007387 */ /* 0x0001e40000100800 */
[----:B------:R-:W-:-:S02]  /*539f0*/  IMAD.X R23, R23, 0x1, R0, P2 ;  /* 0x0000000117177824 */ /* 0x000fc400010e0600 */
[----:B------:R-:W-:Y:S01]  /*53a00*/  STL [R1+0x870], R20 ;  /* 0x0008701401007387 */ /* 0x000fe20000100800 */
[----:B0-----:R-:W2:Y:S01]  /*53a10*/  LDL.LU R3, [R1+0x850] ;  /* 0x0008500001037983 */ /* 0x001ea20000300800 */
[----:B------:R-:W-:Y:S02]  /*53a20*/  STL [R1+0x844], R21 ;  /* 0x0008441501007387 */ /* 0x000fe40000100800 */
[----:B------:R-:W-:Y:S02]  /*53a30*/  STL [R1+0x83c], R22 ;  /* 0x00083c1601007387 */ /* 0x000fe40000100800 */
[----:B------:R-:W-:Y:S01]  /*53a40*/  STL [R1+0x860], R23 ;  /* 0x0008601701007387 */ /* 0x000fe20000100800 */
[----:B------:R-:W3:Y:S01]  /*53a50*/  LDL.LU R7, [R1+0x840] ;  /* 0x0008400001077983 */ /* 0x000ee20000300800 */
[----:B------:R-:W-:Y:S01]  /*53a60*/  IADD3 R29, P2, R29, R26, RZ ;  /* 0x0000001a1d1d7210 */ /* 0x000fe20007f5e0ff */
[----:B------:R-:W-:-:S04]  /*53a70*/  IMAD.X R28, R28, 0x1, R0, P3 ;  /* 0x000000011c1c7824 */ /* 0x000fc800018e0600 */
[----:B------:R-:W-:Y:S04]  /*53a80*/  STL [R1+0x834], R29 ;  /* 0x0008341d01007387 */ /* 0x000fe80000100800 */
[----:B---3--:R0:W-:Y:S01]  /*53a90*/  STL [R1+0x185c], R7 ;  /* 0x00185c0701007387 */ /* 0x0081e20000100800 */
[----:B------:R-:W-:Y:S03]  /*53aa0*/  STL [R1+0x858], R28 ;  /* 0x0008581c01007387 */ /* 0x000fe60000100800 */
[----:B0-----:R-:W3:Y:S01]  /*53ab0*/  LDL.LU R7, [R1+0x81c] ;  /* 0x00081c0001077983 */ /* 0x001ee20000300800 */
[----:B------:R-:W-:-:S05]  /*53ac0*/  IADD3 R2, P3, R2, R26, RZ ;  /* 0x0000001a02027210 */ /* 0x000fca0007f7e0ff */
[----:B------:R-:W-:Y:S04]  /*53ad0*/  STL [R1+0x82c], R2 ;  /* 0x00082c0201007387 */ /* 0x000fe80000100800 */
        /* <DEDUP_REMOVED lines=27> */
[----:B------:R-:W3:Y:S01]  /*53c90*/  LDL.LU R22, [R1+0x7e8] ;  /* 0x0007e80001167983 */ /* 0x000ee20000300800 */
[----:B------:R-:W3:Y:S01]  /*53ca0*/  LDL.LU R23, [R1+0x7bc] ;  /* 0x0007bc0001177983 */ /* 0x000ee20000300800 */
[----:B------:R-:W3:Y:S02]  /*53cb0*/  LDL.LU R29, [R1+0x7e0] ;  /* 0x0007e000011d7983 */ /* 0x000ee40000300800 */
[----:B------:R-:W3:Y:S01]  /*53cc0*/  LDL.LU R28, [R1+0x7b4] ;  /* 0x0007b400011c7983 */ /* 0x000ee20000300800 */
        /* <DEDUP_REMOVED lines=23> */
[--C-:B------:R-:W-:Y:S01]  /*53e40*/  IMAD.X R19, R19, 0x1, R0.reuse, P2 ;  /* 0x0000000113137824 */ /* 0x100fe200010e0600 */
[-C--:B------:R-:W-:Y:S02]  /*53e50*/  IADD3 R5, P2, R5, R26.reuse, RZ ;  /* 0x0000001a05057210 */ /* 0x080fe40007f5e0ff */
        /* <DEDUP_REMOVED lines=26> */
[----:B------:R-:W-:Y:S01]  /*54000*/  STL [R1+0x800], R19 ;  /* 0x0008001301007387 */ /* 0x000fe20000100800 */
[----:B0-----:R-:W2:Y:S01]  /*54010*/  LDL.LU R2, [R1+0x7ac] ;  /* 0x0007ac0001027983 */ /* 0x001ea20000300800 */
[----:B------:R-:W-:Y:S02]  /*54020*/  STL [R1+0x7d4], R5 ;  /* 0x0007d40501007387 */ /* 0x000fe40000100800 */
[----:B------:R-:W-:Y:S02]  /*54030*/  STL [R1+0x7cc], R4 ;  /* 0x0007cc0401007387 */ /* 0x000fe40000100800 */
[----:B------:R-:W-:Y:S01]  /*54040*/  STL [R1+0x7f0], R20 ;  /* 0x0007f01401007387 */ /* 0x000fe20000100800 */
[----:B------:R-:W-:Y:S01]  /*54050*/  STL [R1+0x7c4], R21 ;  /* 0x0007c41501007387 */ /* 0x000fe20000100800 */
[----:B------:R-:W-:Y:S02]  /*54060*/  STL [R1+0x7e8], R22 ;  /* 0x0007e81601007387 */ /* 0x000fe40000100800 */
[----:B------:R-:W-:Y:S02]  /*54070*/  STL [R1+0x7bc], R23 ;  /* 0x0007bc1701007387 */ /* 0x000fe40000100800 */
[----:B------:R-:W3:Y:S02]  /*54080*/  LDL.LU R7, [R1+0x79c] ;  /* 0x00079c0001077983 */ /* 0x000ee40000300800 */
[----:B------:R-:W-:Y:S01]  /*54090*/  IMAD.X R29, R29, 0x1, R0, P6 ;  /* 0x000000011d1d7824 */ /* 0x000fe200030e0600 */
[----:B------:R-:W-:-:S04]  /*540a0*/  IADD3 R28, P6, R28, R26, RZ ;  /* 0x0000001a1c1c7210 */ /* 0x000fc80007fde0ff */
[----:B------:R-:W-:Y:S04]  /*540b0*/  STL [R1+0x7e0], R29 ;  /* 0x0007e01d01007387 */ /* 0x000fe80000100800 */
[----:B---3--:R0:W-:Y:S01]  /*540c0*/  STL [R1+0x1850], R7 ;  /* 0x0018500701007387 */ /* 0x0081e20000100800 */
[----:B------:R-:W-:Y:S03]  /*540d0*/  STL [R1+0x7b4], R28 ;  /* 0x0007b41c01007387 */ /* 0x000fe60000100800 */
[----:B0-----:R-:W3:Y:S01]  /*540e0*/  LDL.LU R7, [R1+0x7c8] ;  /* 0x0007c80001077983 */ /* 0x001ee20000300800 */
[----:B------:R-:W-:-:S05]  /*540f0*/  IMAD.X R3, R3, 0x1, R0, P1 ;  /* 0x0000000103037824 */ /* 0x000fca00008e0600 */
[----:B------:R-:W-:Y:S04]  /*54100*/  STL [R1+0x7d8], R3 ;  /* 0x0007d80301007387 */ /* 0x000fe80000100800 */
        /* <DEDUP_REMOVED lines=23> */
[----:B------:R0:W-:Y:S01]  /*54280*/  STL [R1+0x7ac], R2 ;  /* 0x0007ac0201007387 */ /* 0x0001e20000100800 */
[----:B------:R-:W3:Y:S01]  /*54290*/  LDL.LU R20, [R1+0x784] ;  /* 0x0007840001147983 */ /* 0x000ee20000300800 */
[----:B------:R-:W3:Y:S02]  /*542a0*/  LDL.LU R21, [R1+0x12cc] ;  /* 0x0012cc0001157983 */ /* 0x000ee40000300800 */
[----:B------:R-:W3:Y:S02]  /*542b0*/  LDL.LU R22, [R1+0xb90] ;  /* 0x000b900001167983 */ /* 0x000ee40000300800 */
[----:B------:R-:W3:Y:S01]  /*542c0*/  LDL.LU R23, [R1+0x12c4] ;  /* 0x0012c40001177983 */ /* 0x000ee20000300800 */
[----:B------:R-:W3:Y:S01]  /*542d0*/  LDL.LU R29, [R1+0xb8c] ;  /* 0x000b8c00011d7983 */ /* 0x000ee20000300800 */
[----:B------:R-:W3:Y:S02]  /*542e0*/  LDL.LU R28, [R1+0x12bc] ;  /* 0x0012bc00011c7983 */ /* 0x000ee40000300800 */
        /* <DEDUP_REMOVED lines=14> */
[----:B------:R-:W-:Y:S01]  /*543d0*/  IADD3 R27, P5, R27, R26, RZ ;  /* 0x0000001a1b1b7210 */ /* 0x000fe20007fbe0ff */
[--C-:B------:R-:W-:Y:S01]  /*543e0*/  IMAD.X R8, R8, 0x1, R0.reuse, P6 ;  /* 0x0000000108087824 */ /* 0x100fe200030e0600 */
[----:B------:R-:W-:Y:S01]  /*543f0*/  IADD3 R9, P6, R9, UR8, RZ ;  /* 0x0000000809097c10 */ /* 0x000fe2000ffde0ff */
[--C-:B------:R-:W-:Y:S01]  /*54400*/  IMAD.X R10, R10, 0x1, R0.reuse, P1 ;  /* 0x000000010a0a7824 */ /* 0x100fe200008e0600 */
[----:B------:R-:W-:Y:S01]  /*54410*/  IADD3 R11, P1, R11, UR8, RZ ;  /* 0x000000080b0b7c10 */ /* 0x000fe2000ff3e0ff */
[--C-:B------:R-:W-:Y:S01]  /*54420*/  IMAD.X R12, R12, 0x1, R0.reuse, P2 ;  /* 0x000000010c0c7824 */ /* 0x100fe200010e0600 */
[----:B------:R-:W-:Y:S01]  /*54430*/  IADD3 R13, P2, R13, UR8, RZ ;  /* 0x000000080d0d7c10 */ /* 0x000fe2000ff5e0ff */
[--C-:B------:R-:W-:Y:S01]  /*54440*/  IMAD.X R16, R16, 0x1, R0.reuse, P4 ;  /* 0x0000000110107824 */ /* 0x100fe200020e0600 */
[----:B------:R-:W-:Y:S01]  /*54450*/  IADD3 R17, P4, R17, UR8, RZ ;  /* 0x0000000811117c10 */ /* 0x000fe2000ff9e0ff */
[----:B------:R-:W-:Y:S01]  /*54460*/  IMAD.X R18, R18, 0x1, R0, P5 ;  /* 0x0000000112127824 */ /* 0x000fe200028e0600 */
[----:B------:R-:W-:-:S02]  /*54470*/  IADD3 R19, P5, R19, UR8, RZ ;  /* 0x0000000813137c10 */ /* 0x000fc4000ffbe0ff */
[----:B------:R-:W-:Y:S01]  /*54480*/  IADD3.X R5, R5, UR5, RZ, P6, !PT ;  /* 0x0000000505057c10 */ /* 0x000fe2000b7fe4ff */
[----:B------:R-:W-:Y:S01]  /*54490*/  IADD3 R4, P6, R4, UR8, RZ ;  /* 0x0000000804047c10 */ /* 0x000fe2000ffde0ff */
[----:B------:R-:W-:Y:S01]  /*544a0*/  IADD3.X R20, R20, UR5, RZ, P1, !PT ;  /* 0x0000000514147c10 */ /* 0x000fe20008ffe4ff */
[----:B------:R-:W-:Y:S01]  /*544b0*/  IADD3 R21, P1, R21, UR8, RZ ;  /* 0x0000000815157c10 */ /* 0x000fe2000ff3e0ff */
[----:B------:R-:W-:Y:S01]  /*544c0*/  IADD3.X R22, R22, UR5, RZ, P2, !PT ;  /* 0x0000000516167c10 */ /* 0x000fe200097fe4ff */
[----:B------:R-:W-:Y:S01]  /*544d0*/  IADD3 R23, P2, R23, UR8, RZ ;  /* 0x0000000817177c10 */ /* 0x000fe2000ff5e0ff */
        /* <DEDUP_REMOVED lines=8> */
[----:B------:R-:W-:Y:S01]  /*54560*/  IMAD.X R14, R14, 0x1, R0, P3 ;  /* 0x000000010e0e7824 */ /* 0x000fe200018e0600 */
[----:B------:R-:W-:Y:S01]  /*54570*/  STL [R1+0x7a8], R10 ;  /* 0x0007a80a01007387 */ /* 0x000fe20000100800 */
[----:B------:R-:W-:Y:S01]  /*54580*/  IADD3 R15, P3, R15, UR8, RZ ;  /* 0x000000080f0f7c10 */ /* 0x000fe2000ff7e0ff */
[----:B------:R-:W-:Y:S02]  /*54590*/  STL [R1+0xb94], R11 ;  /* 0x000b940b01007387 */ /* 0x000fe40000100800 */
[----:B------:R-:W-:Y:S01]  /*545a0*/  STL [R1+0x7a0], R12 ;  /* 0x0007a00c01007387 */ /* 0x000fe20000100800 */
[----:B------:R-:W-:Y:S01]  /*545b0*/  STL [R1+0x12e0], R13 ;  /* 0x0012e00d01007387 */ /* 0x000fe20000100800 */
[----:B------:R-:W-:Y:S02]  /*545c0*/  STL [R1+0x798], R14 ;  /* 0x0007980e01007387 */ /* 0x000fe40000100800 */
[----:B------:R-:W-:Y:S02]  /*545d0*/  STL [R1+0x12dc], R15 ;  /* 0x0012dc0f01007387 */ /* 0x000fe40000100800 */
[----:B------:R0:W-:Y:S01]  /*545e0*/  STL [R1+0x17cc], R0 ;  /* 0x0017cc0001007387 */ /* 0x0001e20000100800 */
[----:B------:R-:W-:Y:S01]  /*545f0*/  STL [R1+0x790], R16 ;  /* 0x0007901001007387 */ /* 0x000fe20000100800 */
[----:B------:R-:W-:Y:S02]  /*54600*/  STL [R1+0x12d8], R17 ;  /* 0x0012d81101007387 */ /* 0x000fe40000100800 */
[----:B------:R-:W-:Y:S02]  /*54610*/  STL [R1+0x788], R18 ;  /* 0x0007881201007387 */ /* 0x000fe40000100800 */
[----:B------:R-:W-:Y:S01]  /*54620*/  STL [R1+0x12d4], R19 ;  /* 0x0012d41301007387 */ /* 0x000fe20000100800 */
[----:B------:R-:W-:Y:S01]  /*54630*/  STL [R1+0xb98], R5 ;  /* 0x000b980501007387 */ /* 0x000fe20000100800 */
[----:B------:R-:W-:Y:S01]  /*54640*/  STL [R1+0x12d0], R4 ;  /* 0x0012d00401007387 */ /* 0x000fe20000100800 */
[----:B------:R-:W-:Y:S01]  /*54650*/  IADD3.X R29, R29, UR5, RZ, P3, !PT ;  /* 0x000000051d1d7c10 */ /* 0x000fe20009ffe4ff */
[----:B------:R-:W-:Y:S01]  /*54660*/  STL [R1+0x784], R20 ;  /* 0x0007841401007387 */ /* 0x000fe20000100800 */
[----:B------:R-:W-:Y:S01]  /*54670*/  STL [R1+0x12cc], R21 ;  /* 0x0012cc1501007387 */ /* 0x000fe20000100800 */
[----:B------:R-:W-:Y:S02]  /*54680*/  STL [R1+0xb90], R22 ;  /* 0x000b901601007387 */ /* 0x000fe40000100800 */
[----:B------:R-:W-:Y:S02]  /*54690*/  STL [R1+0x12c4], R23 ;  /* 0x0012c41701007387 */ /* 0x000fe40000100800 */
[----:B------:R-:W-:Y:S01]  /*546a0*/  STL [R1+0xb8c], R29 ;  /* 0x000b8c1d01007387 */ /* 0x000fe20000100800 */
[----:B0-----:R-:W2:Y:S01]  /*546b0*/  LDL.LU R0, [R1+0xb80] ;  /* 0x000b800001007983 */ /* 0x001ea20000300800 */
[----:B------:R-:W-:-:S02]  /*546c0*/  IADD3 R28, P3, R28, UR8, RZ ;  /* 0x000000081c1c7c10 */ /* 0x000fc4000ff7e0ff */
[----:B------:R-:W-:-:S03]  /*546d0*/  IADD3.X R3, R3, UR5, RZ, P4, !PT ;  /* 0x0000000503037c10 */ /* 0x000fc6000a7fe4ff */
[----:B------:R-:W-:Y:S04]  /*546e0*/  STL [R1+0x12bc], R28 ;  /* 0x0012bc1c01007387 */ /* 0x000fe80000100800 */
[----:B--2---:R0:W-:Y:S01]  /*546f0*/  STL [R1+0x1848], R0 ;  /* 0x0018480001007387 */ /* 0x0041e20000100800 */
[----:B------:R-:W-:Y:S03]  /*54700*/  STL [R1+0xb88], R3 ;  /* 0x000b880301007387 */ /* 0x000fe60000100800 */
[----:B0-----:R-:W2:Y:S01]  /*54710*/  LDL.LU R0, [R1+0x12ac] ;  /* 0x0012ac0001007983 */ /* 0x001ea20000300800 */
[----:B------:R-:W-:-:S05]  /*54720*/  IADD3 R2, P4, R2, UR8, RZ ;  /* 0x0000000802027c10 */ /* 0x000fca000ff9e0ff */
[----:B------:R-:W-:Y:S04]  /*54730*/  STL [R1+0x12b4], R2 ;  /* 0x0012b40201007387 */ /* 0x000fe80000100800 */
        /* <DEDUP_REMOVED lines=30> */
[----:B--2---:R-:W-:-:S05]  /*54920*/  IADD3.X R0, R0, UR5, RZ, P5, !PT ;  /* 0x0000000500007c10 */ /* 0x004fca000affe4ff */
[----:B------:R0:W-:Y:S04]  /*54930*/  STL [R1+0xb84], R0 ;  /* 0x000b840001007387 */ /* 0x0001e80000100800 */
[----:B0-----:R-:W2:Y:S02]  /*54940*/  LDL.LU R0, [R1+0x184c] ;  /* 0x00184c0001007983 */ /* 0x001ea40000300800 */
[----:B--2---:R-:W-:-:S05]  /*54950*/  IADD3 R0, P5, R0, UR8, RZ ;  /* 0x0000000800007c10 */ /* 0x004fca000ffbe0ff */
[----:B------:R0:W-:Y:S04]  /*54960*/  STL [R1+0x12ac], R0 ;  /* 0x0012ac0001007387 */ /* 0x0001e80000100800 */
[----:B0-----:R-:W2:Y:S01]  /*54970*/  LDL.LU R0, [R1+0x1848] ;  /* 0x0018480001007983 */ /* 0x001ea20000300800 */
[----:B----4-:R-:W-:Y:S01]  /*54980*/  IADD3.X R6, R6, UR5, RZ, P1, !PT ;  /* 0x0000000506067c10 */ /* 0x010fe20008ffe4ff */
[----:B---3--:R-:W-:Y:S01]  /*54990*/  IADD3 R24, P1, R24, UR8, RZ ;  /* 0x0000000818187c10 */ /* 0x008fe2000ff3e0ff */
[----:B------:R-:W-:Y:S01]  /*549a0*/  IADD3.X R25, R25, UR5, RZ, P2, !PT ;  /* 0x0000000519197c10 */ /* 0x000fe200097fe4ff */
[----:B------:R-:W-:Y:S01]  /*549b0*/  IADD3 R26, P2, R26, UR8, RZ ;  /* 0x000000081a1a7c10 */ /* 0x000fe2000ff5e0ff */
        /* <DEDUP_REMOVED lines=16> */
[----:B--2---:R-:W-:Y:S01]  /*54ac0*/  IADD3.X R0, R0, UR5, RZ, P6, !PT ;  /* 0x0000000500007c10 */ /* 0x004fe2000b7fe4ff */
[----:B------:R-:W-:-:S04]  /*54ad0*/  IADD3 R7, P6, R7, UR8, RZ ;  /* 0x0000000807077c10 */ /* 0x000fc8000ffde0ff */
[----:B------:R0:W-:Y:S01]  /*54ae0*/  STL [R1+0xb80], R0 ;  /* 0x000b800001007387 */ /* 0x0001e20000100800 */
[----:B------:R-:W-:Y:S02]  /*54af0*/  STL [R1+0x12a4], R7 ;  /* 0x0012a40701007387 */ /* 0x000fe40000100800 */
[----:B------:R-:W-:Y:S02]  /*54b00*/  STL [R1+0x12c8], R6 ;  /* 0x0012c80601007387 */ /* 0x000fe40000100800 */
[----:B------:R-:W-:Y:S01]  /*54b10*/  STL [R1+0x129c], R24 ;  /* 0x00129c1801007387 */ /* 0x000fe20000100800 */
[----:B------:R-:W-:Y:S01]  /*54b20*/  STL [R1+0x12c0], R25 ;  /* 0x0012c01901007387 */ /* 0x000fe20000100800 */
[----:B------:R-:W-:Y:S02]  /*54b30*/  STL [R1+0x1294], R26 ;  /* 0x0012941a01007387 */ /* 0x000fe40000100800 */
[----:B------:R-:W-:Y:S02]  /*54b40*/  STL [R1+0x12b8], R27 ;  /* 0x0012b81b01007387 */ /* 0x000fe40000100800 */
[----:B------:R-:W-:Y:S01]  /*54b50*/  STL [R1+0x128c], R8 ;  /* 0x00128c0801007387 */ /* 0x000fe20000100800 */
[----:B------:R-:W-:Y:S01]  /*54b60*/  IADD3.X R13, R13, UR5, RZ, P6, !PT ;  /* 0x000000050d0d7c10 */ /* 0x000fe2000b7fe4ff */
[----:B------:R-:W-:Y:S01]  /*54b70*/  STL [R1+0x12b0], R9 ;  /* 0x0012b00901007387 */ /* 0x000fe20000100800 */
[----:B------:R-:W-:Y:S01]  /*54b80*/  IADD3 R14, P6, R14, UR8, RZ ;  /* 0x000000080e0e7c10 */ /* 0x000fe2000ffde0ff */
        /* <DEDUP_REMOVED lines=11> */
[----:B------:R-:W-:Y:S01]  /*54c40*/  IADD3.X R23, R23, UR5, RZ, P6, !PT ;  /* 0x0000000517177c10 */ /* 0x000fe2000b7fe4ff */
[----:B------:R-:W-:Y:S01]  /*54c50*/  STL [R1+0x1280], R4 ;  /* 0x0012800401007387 */ /* 0x000fe20000100800 */
[----:B------:R-:W-:Y:S01]  /*54c60*/  IADD3 R29, P6, R29, UR8, RZ ;  /* 0x000000081d1d7c10 */ /* 0x000fe2000ffde0ff */
[----:B------:R-:W-:Y:S01]  /*54c70*/  STL [R1+0x1254], R20 ;  /* 0x0012541401007387 */ /* 0x000fe20000100800 */
[----:B------:R-:W-:Y:S02]  /*54c80*/  STL [R1+0x1278], R21 ;  /* 0x0012781501007387 */ /* 0x000fe40000100800 */
[----:B------:R-:W-:Y:S02]  /*54c90*/  STL [R1+0x124c], R22 ;  /* 0x00124c1601007387 */ /* 0x000fe40000100800 */
[----:B------:R-:W-:Y:S01]  /*54ca0*/  STL [R1+0x1270], R23 ;  /* 0x0012701701007387 */ /* 0x000fe20000100800 */
[----:B------:R-:W-:Y:S01]  /*54cb0*/  STL [R1+0x1244], R29 ;  /* 0x0012441d01007387 */ /* 0x000fe20000100800 */
[----:B0-----:R-:W2:Y:S01]  /*54cc0*/  LDL.LU R0, [R1+0x122c] ;  /* 0x00122c0001007983 */ /* 0x001ea20000300800 */
[----:B------:R-:W-:Y:S01]  /*54cd0*/  IADD3.X R28, R28, UR5, RZ, P1, !PT ;  /* 0x000000051c1c7c10 */ /* 0x000fe20008ffe4ff */
[----:B------:R-:W-:-:S04]  /*54ce0*/  IADD3 R3, P1, R3, UR8, RZ ;  /* 0x0000000803037c10 */ /* 0x000fc8000ff3e0ff */
[----:B------:R-:W-:Y:S04]  /*54cf0*/  STL [R1+0x1268], R28 ;  /* 0x0012681c01007387 */ /* 0x000fe80000100800 */
[----:B--2---:R0:W-:Y:S01]  /*54d00*/  STL [R1+0x1840], R0 ;  /* 0x0018400001007387 */ /* 0x0041e20000100800 */
[----:B------:R-:W-:Y:S03]  /*54d10*/  STL [R1+0x123c], R3 ;  /* 0x00123c0301007387 */ /* 0x000fe60000100800 */
[----:B0-----:R-:W2:Y:S01]  /*54d20*/  LDL.LU R0, [R1+0x1258] ;  /* 0x0012580001007983 */ /* 0x001ea20000300800 */
[----:B------:R-:W-:-:S05]  /*54d30*/  IADD3.X R2, R2, UR5, RZ, P2, !PT ;  /* 0x0000000502027c10 */ /* 0x000fca00097fe4ff */
        /* <DEDUP_REMOVED lines=31> */
[----:B--2---:R-:W-:-:S05]  /*54f30*/  IADD3 R0, P2, R0, UR8, RZ ;  /* 0x0000000800007c10 */ /* 0x004fca000ff5e0ff */
[----:B------:R0:W-:Y:S04]  /*54f40*/  STL [R1+0x1234], R0 ;  /* 0x0012340001007387 */ /* 0x0001e80000100800 */
[----:B0-----:R-:W2:Y:S02]  /*54f50*/  LDL.LU R0, [R1+0x1844] ;  /* 0x0018440001007983 */ /* 0x001ea40000300800 */
[----:B--2---:R-:W-:-:S05]  /*54f60*/  IADD3.X R0, R0, UR5, RZ, P3, !PT ;  /* 0x0000000500007c10 */ /* 0x004fca0009ffe4ff */
[----:B------:R0:W-:Y:S04]  /*54f70*/  STL [R1+0x1258], R0 ;  /* 0x0012580001007387 */ /* 0x0001e80000100800 */
[----:B0-----:R-:W2:Y:S01]  /*54f80*/  LDL.LU R0, [R1+0x1840] ;  /* 0x0018400001007983 */ /* 0x001ea20000300800 */
[----:B---3--:R-:W-:Y:S01]  /*54f90*/  IADD3.X R7, R7, UR5, RZ, P4, !PT ;  /* 0x0000000507077c10 */ /* 0x008fe2000a7fe4ff */
[----:B----4-:R-:W-:Y:S01]  /*54fa0*/  IADD3 R6, P4, R6, UR8, RZ ;  /* 0x0000000806067c10 */ /* 0x010fe2000ff9e0ff */
        /* <DEDUP_REMOVED lines=18> */
[----:B------:R-:W-:-:S02]  /*550d0*/  IADD3.X R29, R29, UR5, RZ, P4, !PT ;  /* 0x000000051d1d7c10 */ /* 0x000fc4000a7fe4ff */
[----:B--2---:R-:W-:-:S05]  /*550e0*/  IADD3 R0, P3, R0, UR8, RZ ;  /* 0x0000000800007c10 */ /* 0x004fca000ff7e0ff */
[----:B------:R0:W-:Y:S01]  /*550f0*/  STL [R1+0x122c], R0 ;  /* 0x00122c0001007387 */ /* 0x0001e20000100800 */
[----:B------:R-:W-:Y:S02]  /*55100*/  STL [R1+0x1250], R7 ;  /* 0x0012500701007387 */ /* 0x000fe40000100800 */
[----:B------:R-:W-:Y:S02]  /*55110*/  STL [R1+0x1224], R6 ;  /* 0x0012240601007387 */ /* 0x000fe40000100800 */
[----:B------:R-:W-:Y:S01]  /*55120*/  STL [R1+0x1248], R24 ;  /* 0x0012481801007387 */ /* 0x000fe20000100800 */
[----:B------:R-:W-:Y:S01]  /*55130*/  STL [R1+0x121c], R25 ;  /* 0x00121c1901007387 */ /* 0x000fe20000100800 */
        /* <DEDUP_REMOVED lines=24> */
[----:B------:R-:W-:Y:S02]  /*552c0*/  STL [R1+0x11f0], R29 ;  /* 0x0011f01d01007387 */ /* 0x000fe40000100800 */
        /* <DEDUP_REMOVED lines=1327> */
[----:B------:R-:W-:Y:S02]  /*5a5c0*/  IADD3.X R20, R20, UR5, RZ, P6, !PT ;  /* 0x0000000514147c10 */ /* 0x000fe4000b7fe4ff */
[----:B------:R-:W-:Y:S02]  /*5a5d0*/  IADD3.X R21, R21, UR5, RZ, P1, !PT ;  /* 0x0000000515157c10 */ /* 0x000fe40008ffe4ff */
[----:B------:R-:W-:Y:S02]  /*5a5e0*/  IADD3.X R23, R23, UR5, RZ, P3, !PT ;  /* 0x0000000517177c10 */ /* 0x000fe40009ffe4ff */
[----:B------:R-:W-:Y:S02]  /*5a5f0*/  IADD3.X R22, R22, UR5, RZ, P2, !PT ;  /* 0x0000000516167c10 */ /* 0x000fe400097fe4ff */
[----:B--2---:R-:W-:-:S05]  /*5a600*/  IADD3 R0, P4, R0, UR8, RZ ;  /* 0x0000000800007c10 */ /* 0x004fca000ff9e0ff */
[----:B------:R0:W-:Y:S04]  /*5a610*/  STL [R1+0x133c], R0 ;  /* 0x00133c0001007387 */ /* 0x0001e80000100800 */
[----:B0-----:R0:W5:Y:S01]  /*5a620*/  LDL.LU R0, [R1+0x17cc] ;  /* 0x0017cc0001007983 */ /* 0x0011620000300800 */
[----:B------:R1:W-:Y:S03]  /*5a630*/  STL [R1+0xba0], R6 ;  /* 0x000ba00601007387 */ /* 0x0003e60000100800 */
[----:B-1----:R0:W5:Y:S01]  /*5a640*/  LDL.LU R6, [R1+0x17c8] ;  /* 0x0017c80001067983 */ /* 0x0021620000300800 */
[----:B------:R1:W-:Y:S03]  /*5a650*/  STL [R1+0x1344], R7 ;  /* 0x0013440701007387 */ /* 0x0003e60000100800 */
[----:B-1----:R0:W5:Y:S01]  /*5a660*/  LDL.LU R7, [R1+0x17c4] ;  /* 0x0017c40001077983 */ /* 0x0021620000300800 */
[----:B------:R1:W-:Y:S01]  /*5a670*/  STL [R1+0xb9c], R5 ;  /* 0x000b9c0501007387 */ /* 0x0003e20000100800 */
[----:B------:R-:W-:-:S02]  /*5a680*/  IADD3.X R26, R26, UR5, RZ, P4, !PT ;  /* 0x000000051a1a7c10 */ /* 0x000fc4000a7fe4ff */
[----:B-1----:R0:W5:Y:S01]  /*5a690*/  LDL.LU R5, [R1+0x17c0] ;  /* 0x0017c00001057983 */ /* 0x0021620000300800 */
[----:B------:R1:W-:Y:S01]  /*5a6a0*/  STL [R1+0x134c], R4 ;  /* 0x00134c0401007387 */ /* 0x0003e20000100800 */
[----:B------:R-:W-:Y:S02]  /*5a6b0*/  IADD3 R27, P4, R27, UR8, RZ ;  /* 0x000000081b1b7c10 */ /* 0x000fe4000ff9e0ff */
[----:B-1----:R0:W5:Y:S01]  /*5a6c0*/  LDL.LU R4, [R1+0x17bc] ;  /* 0x0017bc0001047983 */ /* 0x0021620000300800 */
[----:B------:R1:W-:Y:S03]  /*5a6d0*/  STL [R1+0x12e8], R28 ;  /* 0x0012e81c01007387 */ /* 0x0003e60000100800 */
[----:B-1----:R0:W5:Y:S01]  /*5a6e0*/  LDL.LU R28, [R1+0x17b8] ;  /* 0x0017b800011c7983 */ /* 0x0021620000300800 */
[----:B------:R1:W-:Y:S03]  /*5a6f0*/  STL [R1+0x1354], R29 ;  /* 0x0013541d01007387 */ /* 0x0003e60000100800 */
[----:B-1----:R0:W5:Y:S01]  /*5a700*/  LDL.LU R29, [R1+0x17b4] ;  /* 0x0017b400011d7983 */ /* 0x0021620000300800 */
[----:B------:R1:W-:Y:S03]  /*5a710*/  STL [R1+0x12f0], R2 ;  /* 0x0012f00201007387 */ /* 0x0003e60000100800 */
[----:B-1----:R0:W5:Y:S01]  /*5a720*/  LDL.LU R2, [R1+0x17b0] ;  /* 0x0017b00001027983 */ /* 0x0021620000300800 */
[----:B------:R1:W-:Y:S03]  /*5a730*/  STL [R1+0x135c], R3 ;  /* 0x00135c0301007387 */ /* 0x0003e60000100800 */
[----:B-1----:R0:W5:Y:S01]  /*5a740*/  LDL.LU R3, [R1+0x17ac] ;  /* 0x0017ac0001037983 */ /* 0x0021620000300800 */
[----:B------:R0:W-:Y:S02]  /*5a750*/  STL [R1+0x12f8], R24 ;  /* 0x0012f81801007387 */ /* 0x0001e40000100800 */
[----:B------:R0:W-:Y:S02]  /*5a760*/  STL [R1+0x1378], R25 ;  /* 0x0013781901007387 */ /* 0x0001e40000100800 */
[----:B------:R0:W-:Y:S01]  /*5a770*/  STL [R1+0x1300], R26 ;  /* 0x0013001a01007387 */ /* 0x0001e20000100800 */
[----:B------:R0:W-:Y:S01]  /*5a780*/  STL [R1+0x1374], R27 ;  /* 0x0013741b01007387 */ /* 0x0001e20000100800 */
[----:B------:R0:W-:Y:S02]  /*5a790*/  STL [R1+0x1308], R8 ;  /* 0x0013080801007387 */ /* 0x0001e40000100800 */
[----:B------:R0:W-:Y:S02]  /*5a7a0*/  STL [R1+0x1370], R9 ;  /* 0x0013700901007387 */ /* 0x0001e40000100800 */
[----:B------:R0:W-:Y:S01]  /*5a7b0*/  STL [R1+0x1310], R10 ;  /* 0x0013100a01007387 */ /* 0x0001e20000100800 */
[----:B------:R0:W-:Y:S01]  /*5a7c0*/  STL [R1+0x136c], R11 ;  /* 0x00136c0b01007387 */ /* 0x0001e20000100800 */
[----:B------:R0:W-:Y:S02]  /*5a7d0*/  STL [R1+0x1318], R12 ;  /* 0x0013180c01007387 */ /* 0x0001e40000100800 */
[----:B------:R0:W-:Y:S01]  /*5a7e0*/  STL [R1+0x1368], R13 ;  /* 0x0013680d01007387 */ /* 0x0001e20000100800 */
[----:B------:R-:W-:Y:S01]  /*5a7f0*/  IADD3.X R18, R18, UR5, RZ, P4, !PT ;  /* 0x0000000512127c10 */ /* 0x000fe2000a7fe4ff */
[----:B------:R0:W-:Y:S01]  /*5a800*/  STL [R1+0x1320], R14 ;  /* 0x0013200e01007387 */ /* 0x0001e20000100800 */
        /* <DEDUP_REMOVED lines=8> */
[----:B------:R0:W-:Y:S01]  /*5a890*/  STL [R1+0x1350], R22 ;  /* 0x0013501601007387 */ /* 0x0001e20000100800 */
[----:B------:R-:W-:Y:S01]  /*5a8a0*/  @!P0 CALL.REL.NOINC `(.L_x_2) ;  /* 0x0000001000008944 */ /* 0x000fe20003c00000 */
[----:B------:R-:W-:Y:S05]  /*5a8b0*/  BRA `(.L_x_3) ;  /* 0xfffc8a9000007947 */ /* 0x000fea000383ffff */
.L_x_2:
[----:B-----5:R-:W2:Y:S04]  /*5a8c0*/  LDL.LU R0, [R1+0x190] ;  /* 0x0001900001007983 */ /* 0x020ea80000300800 */
[----:B--2---:R1:W-:Y:S04]  /*5a8d0*/  STL [R1+0x1950], R0 ;  /* 0x0019500001007387 */ /* 0x0043e80000100800 */
[----:B-1----:R-:W2:Y:S04]  /*5a8e0*/  LDL.LU R0, [R1+0x1bc] ;  /* 0x0001bc0001007983 */ /* 0x002ea80000300800 */
        /* <DEDUP_REMOVED lines=33> */
[----:B0-----:R-:W2:Y:S01]  /*5ab00*/  LDL.LU R24, [R1+0x1b4] ;  /* 0x0001b40001187983 */ /* 0x001ea20000300800 */
[----:B-1----:R-:W-:-:S03]  /*5ab10*/  IMAD.MOV.U32 R0, RZ, RZ, R7 ;  /* 0x000000ffff007224 */ /* 0x002fc600078e0007 */
[----:B--2---:R0:W-:Y:S04]  /*5ab20*/  STL [R1+0x1958], R24 ;  /* 0x0019581801007387 */ /* 0x0041e80000100800 */
[----:B0-----:R-:W2:Y:S04]  /*5ab30*/  LDL.LU R24, [R1+0x19c] ;  /* 0x00019c0001187983 */ /* 0x001ea80000300800 */
        /* <DEDUP_REMOVED lines=31> */
[----:B------:R-:W2:Y:S04]  /*5ad30*/  LDL.LU R25, [R1+0x1b0] ;  /* 0x0001b00001197983 */ /* 0x000ea80000300800 */
[----:B------:R-:W3:Y:S01]  /*5ad40*/  LDL.LU R26, [R1+0x1c4] ;  /* 0x0001c400011a7983 */ /* 0x000ee20000300800 */
[----:B0-----:R-:W-:-:S03]  /*5ad50*/  IMAD.MOV.U32 R24, RZ, RZ, R6 ;  /* 0x000000ffff187224 */ /* 0x001fc600078e0006 */
[----:B------:R-:W3:Y:S04]  /*5ad60*/  LDL.LU R27, [R1+0x1c0] ;  /* 0x0001c000011b7983 */ /* 0x000ee80000300800 */
[----:B------:R-:W4:Y:S04]  /*5ad70*/  LDL.LU R6, [R1+0x244] ;  /* 0x0002440001067983 */ /* 0x000f280000300800 */
[----:B------:R-:W4:Y:S04]  /*5ad80*/  LDL.LU R7, [R1+0x240] ;  /* 0x0002400001077983 */ /* 0x000f280000300800 */
[----:B------:R-:W2:Y:S04]  /*5ad90*/  LDL.LU R8, [R1+0x25c] ;  /* 0x00025c0001087983 */ /* 0x000ea80000300800 */
        /* <DEDUP_REMOVED lines=15> */
[----:B------:R0:W-:Y:S01]  /*5ae90*/  STL [R1+0x17f0], R5 ;  /* 0x0017f00501007387 */ /* 0x0001e20000100800 */
[----:B------:R-:W-:-:S03]  /*5aea0*/  F2FP.PACK_AB R0, R24, R0 ;  /* 0x000000001800723e */ /* 0x000fc600000000ff */
        /* <DEDUP_REMOVED lines=11> */
[----:B------:R-:W2:Y:S04]  /*5af60*/  LDL.LU R24, [R1+0x19d8] ;  /* 0x0019d80001187983 */ /* 0x000ea80000300800 */
[----:B------:R0:W-:Y:S04]  /*5af70*/  STL [R1+0x1dc], R0 ;  /* 0x0001dc0001007387 */ /* 0x0001e80000100800 */
[----:B0-----:R-:W2:Y:S02]  /*5af80*/  LDL.LU R0, [R1+0x19d4] ;  /* 0x0019d40001007983 */ /* 0x001ea40000300800 */
[----:B--2---:R-:W-:-:S02]  /*5af90*/  F2FP.PACK_AB R0, R24, R0 ;  /* 0x000000001800723e */ /* 0x004fc400000000ff */
        /* <DEDUP_REMOVED lines=62> */
[----:B0-----:R-:W2:Y:S01]  /*5b380*/  LDL.LU R0, [R1+0x1954] ;  /* 0x0019540001007983 */ /* 0x001ea20000300800 */
[----:B------:R-:W-:Y:S02]  /*5b390*/  F2FP.PACK_AB R2, R2, R29 ;  /* 0x0000001d0202723e */ /* 0x000fe400000000ff */
[----:B--2---:R-:W-:-:S02]  /*5b3a0*/  F2FP.PACK_AB R3, R0, R3 ;  /* 0x000000030003723e */ /* 0x004fc400000000ff */
[----:B------:R-:W2:Y:S01]  /*5b3b0*/  LDL.LU R0, [R1+0x1950] ;  /* 0x0019500001007983 */ /* 0x000ea20000300800 */
[----:B------:R-:W-:-:S03]  /*5b3c0*/  F2FP.PACK_AB R4, R28, R4 ;  /* 0x000000041c04723e */ /* 0x000fc600000000ff */
[----:B------:R-:W-:Y:S04]  /*5b3d0*/  STL [R1+0x158], R3 ;  /* 0x0001580301007387 */ /* 0x000fe80000100800 */
[----:B------:R0:W-:Y:S04]  /*5b3e0*/  STL [R1+0x154], R2 ;  /* 0x0001540201007387 */ /* 0x0001e80000100800 */
[----:B------:R-:W-:Y:S01]  /*5b3f0*/  STL [R1+0x150], R4 ;  /* 0x0001500401007387 */ /* 0x000fe20000100800 */
[----:B0-----:R-:W-:Y:S02]  /*5b400*/  F2FP.PACK_AB R2, R24, R25 ;  /* 0x000000191802723e */ /* 0x001fe400000000ff */
[----:B--2---:R-:W-:-:S02]  /*5b410*/  F2FP.PACK_AB R3, R5, R0 ;  /* 0x000000000503723e */ /* 0x004fc400000000ff */
[----:B---3--:R-:W-:-:S03]  /*5b420*/  F2FP.PACK_AB R0, R26, R27 ;  /* 0x0000001b1a00723e */ /* 0x008fc600000000ff */
[----:B------:R4:W-:Y:S04]  /*5b430*/  STL [R1+0x14c], R3 ;  /* 0x00014c0301007387 */ /* 0x0009e80000100800 */
[----:B------:R0:W-:Y:S01]  /*5b440*/  STL [R1+0x148], R2 ;  /* 0x0001480201007387 */ /* 0x0001e20000100800 */
[----:B----4-:R-:W-:-:S03]  /*5b450*/  F2FP.PACK_AB R3, R6, R7 ;  /* 0x000000070603723e */ /* 0x010fc600000000ff */
[----:B------:R1:W-:Y:S01]  /*5b460*/  STL [R1+0x144], R0 ;  /* 0x0001440001007387 */ /* 0x0003e20000100800 */
[----:B0-----:R-:W-:-:S03]  /*5b470*/  F2FP.PACK_AB R2, R8, R9 ;  /* 0x000000090802723e */ /* 0x001fc600000000ff */
[----:B------:R0:W-:Y:S01]  /*5b480*/  STL [R1+0x140], R3 ;  /* 0x0001400301007387 */ /* 0x0001e20000100800 */
[----:B-1----:R-:W-:-:S03]  /*5b490*/  F2FP.PACK_AB R0, R10, R11 ;  /* 0x0000000b0a00723e */ /* 0x002fc600000000ff */
[----:B------:R1:W-:Y:S01]  /*5b4a0*/  STL [R1+0x13c], R2 ;  /* 0x00013c0201007387 */ /* 0x0003e20000100800 */
[----:B0-----:R-:W-:-:S03]  /*5b4b0*/  F2FP.PACK_AB R3, R12, R13 ;  /* 0x0000000d0c03723e */ /* 0x001fc600000000ff */
[----:B------:R0:W-:Y:S04]  /*5b4c0*/  STL [R1+0x138], R0 ;  /* 0x0001380001007387 */ /* 0x0001e80000100800 */
[----:B------:R2:W-:Y:S01]  /*5b4d0*/  STL [R1+0x134], R3 ;  /* 0x0001340301007387 */ /* 0x0005e20000100800 */
[----:B-1----:R-:W-:Y:S02]  /*5b4e0*/  F2FP.PACK_AB R2, R14, R15 ;  /* 0x0000000f0e02723e */ /* 0x002fe400000000ff */
[----:B0-----:R-:W-:-:S03]  /*5b4f0*/  F2FP.PACK_AB R0, R16, R17 ;  /* 0x000000111000723e */ /* 0x001fc600000000ff */
[----:B------:R-:W-:Y:S01]  /*5b500*/  STL [R1+0x130], R2 ;  /* 0x0001300201007387 */ /* 0x000fe20000100800 */
[----:B--2---:R-:W-:-:S03]  /*5b510*/  F2FP.PACK_AB R3, R18, R19 ;  /* 0x000000131203723e */ /* 0x004fc600000000ff */
[----:B------:R-:W-:Y:S04]  /*5b520*/  STL [R1+0x12c], R0 ;  /* 0x00012c0001007387 */ /* 0x000fe80000100800 */
[----:B------:R0:W-:Y:S04]  /*5b530*/  STL [R1+0x128], R3 ;  /* 0x0001280301007387 */ /* 0x0001e80000100800 */
[----:B0-----:R-:W2:Y:S01]  /*5b540*/  LDL.LU R3, [R1+0x408] ;  /* 0x0004080001037983 */ /* 0x001ea20000300800 */
[----:B------:R-:W-:Y:S02]  /*5b550*/  F2FP.PACK_AB R2, R20, R21 ;  /* 0x000000151402723e */ /* 0x000fe400000000ff */
[----:B------:R-:W-:-:S03]  /*5b560*/  F2FP.PACK_AB R0, R22, R23 ;  /* 0x000000171600723e */ /* 0x000fc600000000ff */
        /* <DEDUP_REMOVED lines=36> */
[----:B------:R-:W3:Y:S04]  /*5b7b0*/  LDL.LU R2, [R1+0x51c] ;  /* 0x00051c0001027983 */ /* 0x000ee80000300800 */
[----:B---3--:R0:W-:Y:S04]  /*5b7c0*/  STL [R1+0x18c4], R2 ;  /* 0x0018c40201007387 */ /* 0x0081e80000100800 */
[----:B0-----:R-:W3:Y:S04]  /*5b7d0*/  LDL.LU R2, [R1+0x40c] ;  /* 0x00040c0001027983 */ /* 0x001ee80000300800 */
        /* <DEDUP_REMOVED lines=33> */
[----:B0-----:R-:W2:Y:S04]  /*5b9f0*/  LDL.LU R2, [R1+0x4ac] ;  /* 0x0004ac0001027983 */ /* 0x001ea80000300800 */
[----:B------:R-:W3:Y:S04]  /*5ba00*/  LDL.LU R29, [R1+0x518] ;  /* 0x00051800011d7983 */ /* 0x000ee80000300800 */
[----:B------:R-:W4:Y:S04]  /*5ba10*/  LDL.LU R28, [R1+0x53c] ;  /* 0x00053c00011c7983 */ /* 0x000f280000300800 */
[----:B------:R-:W4:Y:S04]  /*5ba20*/  LDL.LU R4, [R1+0x538] ;  /* 0x0005380001047983 */ /* 0x000f280000300800 */
        /* <DEDUP_REMOVED lines=24> */
[----:B--2---:R-:W-:-:S03]  /*5bbb0*/  F2FP.PACK_AB R3, R2, R3 ;  /* 0x000000030203723e */ /* 0x004fc600000000ff */
        /* <DEDUP_REMOVED lines=68> */
[----:B------:R-:W2:Y:S01]  /*5c000*/  LDL.LU R2, [R1+0x18c4] ;  /* 0x0018c40001027983 */ /* 0x000ea20000300800 */
[----:B----4-:R-:W-:-:S03]  /*5c010*/  F2FP.PACK_AB R4, R28, R4 ;  /* 0x000000041c04723e */ /* 0x010fc600000000ff */
[----:B------:R3:W-:Y:S02]  /*5c020*/  STL [R1+0xd8], R3 ;  /* 0x0000d80301007387 */ /* 0x0007e40000100800 */
[----:B---3--:R-:W-:Y:S02]  /*5c030*/  F2FP.PACK_AB R3, R5, R0 ;  /* 0x000000000503723e */ /* 0x008fe400000000ff */
[----:B------:R-:W-:Y:S02]  /*5c040*/  F2FP.PACK_AB R0, R26, R27 ;  /* 0x0000001b1a00723e */ /* 0x000fe400000000ff */
[----:B--2---:R-:W-:-:S05]  /*5c050*/  F2FP.PACK_AB R2, R2, R29 ;  /* 0x0000001d0202723e */ /* 0x004fca00000000ff */
[----:B------:R0:W-:Y:S04]  /*5c060*/  STL [R1+0xd4], R2 ;  /* 0x0000d40201007387 */ /* 0x0001e80000100800 */
[----:B------:R-:W-:Y:S04]  /*5c070*/  STL [R1+0xd0], R4 ;  /* 0x0000d00401007387 */ /* 0x000fe80000100800 */
[----:B------:R1:W-:Y:S01]  /*5c080*/  STL [R1+0xcc], R3 ;  /* 0x0000cc0301007387 */ /* 0x0003e20000100800 */
[----:B0-----:R-:W-:-:S05]  /*5c090*/  F2FP.PACK_AB R2, R24, R25 ;  /* 0x000000191802723e */ /* 0x001fca00000000ff */
[----:B------:R0:W-:Y:S01]  /*5c0a0*/  STL [R1+0xc8], R2 ;  /* 0x0000c80201007387 */ /* 0x0001e20000100800 */
[----:B-1----:R-:W-:-:S03]  /*5c0b0*/  F2FP.PACK_AB R3, R6, R7 ;  /* 0x000000070603723e */ /* 0x002fc600000000ff */
[----:B------:R1:W-:Y:S04]  /*5c0c0*/  STL [R1+0xc4], R0 ;  /* 0x0000c40001007387 */ /* 0x0003e80000100800 */
[----:B------:R2:W-:Y:S01]  /*5c0d0*/  STL [R1+0xc0], R3 ;  /* 0x0000c00301007387 */ /* 0x0005e20000100800 */
[----:B0-----:R-:W-:Y:S02]  /*5c0e0*/  F2FP.PACK_AB R2, R8, R9 ;  /* 0x000000090802723e */ /* 0x001fe400000000ff */
[----:B-1----:R-:W-:-:S03]  /*5c0f0*/  F2FP.PACK_AB R0, R10, R11 ;  /* 0x0000000b0a00723e */ /* 0x002fc600000000ff */
[----:B------:R0:W-:Y:S01]  /*5c100*/  STL [R1+0xbc], R2 ;  /* 0x0000bc0201007387 */ /* 0x0001e20000100800 */
[----:B--2---:R-:W-:-:S03]  /*5c110*/  F2FP.PACK_AB R3, R12, R13 ;  /* 0x0000000d0c03723e */ /* 0x004fc600000000ff */
[----:B------:R1:W-:Y:S04]  /*5c120*/  STL [R1+0xb8], R0 ;  /* 0x0000b80001007387 */ /* 0x0003e80000100800 */
[----:B------:R2:W-:Y:S01]  /*5c130*/  STL [R1+0xb4], R3 ;  /* 0x0000b40301007387 */ /* 0x0005e20000100800 */
[----:B0-----:R-:W-:Y:S02]  /*5c140*/  F2FP.PACK_AB R2, R14, R15 ;  /* 0x0000000f0e02723e */ /* 0x001fe400000000ff */
[----:B-1----:R-:W-:-:S03]  /*5c150*/  F2FP.PACK_AB R0, R16, R17 ;  /* 0x000000111000723e */ /* 0x002fc600000000ff */
        /* <DEDUP_REMOVED lines=190> */
[----:B------:R0:W-:Y:S01]  /*5cd40*/  STL [R1+0x34], R2 ;  /* 0x0000340201007387 */ /* 0x0001e20000100800 */
[----:B--2---:R-:W-:-:S03]  /*5cd50*/  F2FP.PACK_AB R3, R18, R19 ;  /* 0x000000131203723e */ /* 0x004fc600000000ff */
[----:B------:R1:W-:Y:S04]  /*5cd60*/  STL [R1+0x30], R0 ;  /* 0x0000300001007387 */ /* 0x0003e80000100800 */
[----:B------:R-:W-:Y:S04]  /*5cd70*/  STL [R1+0x2c], R3 ;  /* 0x00002c0301007387 */ /* 0x000fe80000100800 */
[----:B------:R-:W2:Y:S01]  /*5cd80*/  LDL.LU R7, [R1+0x678] ;  /* 0x0006780001077983 */ /* 0x000ea20000300800 */
[----:B0-----:R-:W-:Y:S02]  /*5cd90*/  F2FP.PACK_AB R2, R20, R21 ;  /* 0x000000151402723e */ /* 0x001fe400000000ff */
[----:B-1----:R-:W-:-:S03]  /*5cda0*/  F2FP.PACK_AB R0, R22, R23 ;  /* 0x000000171600723e */ /* 0x002fc600000000ff */
        /* <DEDUP_REMOVED lines=43> */
[----:B------:R-:W2:Y:S04]  /*5d060*/  LDL.LU R11, [R1+0x670] ;  /* 0x00067000010b7983 */ /* 0x000ea80000300800 */
[----:B--2---:R0:W-:Y:S04]  /*5d070*/  STL [R1+0x17e8], R11 ;  /* 0x0017e80b01007387 */ /* 0x0041e80000100800 */
[----:B0-----:R-:W2:Y:S04]  /*5d080*/  LDL.LU R11, [R1+0x6dc] ;  /* 0x0006dc00010b7983 */ /* 0x001ea80000300800 */
        /* <DEDUP_REMOVED lines=30> */
[----:B------:R-:W2:Y:S01]  /*5d270*/  LDL.LU R28, [R1+0x764] ;  /* 0x00076400011c7983 */ /* 0x000ea20000300800 */
[----:B------:R-:W-:-:S03]  /*5d280*/  F2FP.PACK_AB R7, R5, R7 ;  /* 0x000000070507723e */ /* 0x000fc600000000ff */
[----:B--2---:R0:W-:Y:S04]  /*5d290*/  STL [R1+0x17bc], R28 ;  /* 0x0017bc1c01007387 */ /* 0x0041e80000100800 */
[----:B0-----:R-:W2:Y:S04]  /*5d2a0*/  LDL.LU R28, [R1+0x754] ;  /* 0x00075400011c7983 */ /* 0x001ea80000300800 */
        /* <DEDUP_REMOVED lines=46> */
[----:B------:R0:W-:Y:S04]  /*5d590*/  STL [R1], R7 ;  /* 0x0000000701007387 */ /* 0x0001e80000100800 */
[----:B0-----:R-:W2:Y:S02]  /*5d5a0*/  LDL.LU R7, [R1+0x17f8] ;  /* 0x0017f80001077983 */ /* 0x001ea40000300800 */
[----:B--2---:R-:W-:-:S02]  /*5d5b0*/  F2FP.PACK_AB R7, R5, R7 ;  /* 0x000000070507723e */ /* 0x004fc400000000ff */
[----:B------:R-:W3:Y:S02]  /*5d5c0*/  LDL.LU R5, [R1+0x17f4] ;  /* 0x0017f40001057983 */ /* 0x000ee40000300800 */
[----:B---3--:R-:W-:Y:S02]  /*5d5d0*/  F2FP.PACK_AB R6, R5, R6 ;  /* 0x000000060506723e */ /* 0x008fe400000000ff */
[----:B------:R-:W4:Y:S02]  /*5d5e0*/  LDL.LU R5, [R1+0x17f0] ;  /* 0x0017f00001057983 */ /* 0x000f240000300800 */
[----:B----4-:R-:W-:Y:S02]  /*5d5f0*/  F2FP.PACK_AB R5, R4, R5 ;  /* 0x000000050405723e */ /* 0x010fe400000000ff */
[----:B------:R-:W2:Y:S02]  /*5d600*/  LDL.LU R4, [R1+0x17ec] ;  /* 0x0017ec0001047983 */ /* 0x000ea40000300800 */
[----:B--2---:R-:W-:-:S02]  /*5d610*/  F2FP.PACK_AB R4, R11, R4 ;  /* 0x000000040b04723e */ /* 0x004fc400000000ff */
[----:B------:R-:W2:Y:S02]  /*5d620*/  LDL.LU R11, [R1+0x17e8] ;  /* 0x0017e800010b7983 */ /* 0x000ea40000300800 */
[----:B--2---:R-:W-:Y:S02]  /*5d630*/  F2FP.PACK_AB R11, R10, R11 ;  /* 0x0000000b0a0b723e */ /* 0x004fe400000000ff */
[----:B------:R-:W2:Y:S02]  /*5d640*/  LDL.LU R10, [R1+0x17e4] ;  /* 0x0017e400010a7983 */ /* 0x000ea40000300800 */
[----:B--2---:R-:W-:Y:S02]  /*5d650*/  F2FP.PACK_AB R10, R9, R10 ;  /* 0x0000000a090a723e */ /* 0x004fe400000000ff */
        /* <DEDUP_REMOVED lines=18> */
[----:B------:R-:W2:Y:S01]  /*5d780*/  LDL.LU R28, [R1+0x17bc] ;  /* 0x0017bc00011c7983 */ /* 0x000ea20000300800 */
[----:B------:R-:W-:Y:S02]  /*5d790*/  F2FP.PACK_AB R23, R29, R23 ;  /* 0x000000171d17723e */ /* 0x000fe400000000ff */
[----:B------:R-:W-:-:S02]  /*5d7a0*/  F2FP.PACK_AB R22, R2, R22 ;  /* 0x000000160216723e */ /* 0x000fc400000000ff */
[----:B------:R-:W-:Y:S02]  /*5d7b0*/  F2FP.PACK_AB R21, R3, R21 ;  /* 0x000000150315723e */ /* 0x000fe400000000ff */
[----:B--2---:R-:W-:Y:S02]  /*5d7c0*/  F2FP.PACK_AB R16, R28, R16 ;  /* 0x000000101c10723e */ /* 0x004fe400000000ff */
[----:B------:R-:W2:Y:S04]  /*5d7d0*/  LDL.LU R28, [R1+0x17b8] ;  /* 0x0017b800011c7983 */ /* 0x000ea80000300800 */
[----:B------:R-:W2:Y:S04]  /*5d7e0*/  LDL.LU R29, [R1+0x17b4] ;  /* 0x0017b400011d7983 */ /* 0x000ea80000300800 */
[----:B------:R-:W3:Y:S04]  /*5d7f0*/  LDL.LU R2, [R1+0x17b0] ;  /* 0x0017b00001027983 */ /* 0x000ee80000300800 */
[----:B------:R-:W3:Y:S01]  /*5d800*/  LDL.LU R3, [R1+0x17ac] ;  /* 0x0017ac0001037983 */ /* 0x000ee20000300800 */
[----:B------:R-:W-:-:S02]  /*5d810*/  F2FP.PACK_AB R27, R24, R27 ;  /* 0x0000001b181b723e */ /* 0x000fc400000000ff */
[----:B------:R-:W-:Y:S02]  /*5d820*/  F2FP.PACK_AB R26, R25, R26 ;  /* 0x0000001a191a723e */ /* 0x000fe400000000ff */
[----:B------:R-:W-:Y:S02]  /*5d830*/  F2FP.PACK_AB R20, R0, R20 ;  /* 0x000000140014723e */ /* 0x000fe400000000ff */
[----:B--2---:R-:W-:Y:S02]  /*5d840*/  F2FP.PACK_AB R25, R29, R28 ;  /* 0x0000001c1d19723e */ /* 0x004fe400000000ff */
[----:B---3--:R-:W-:Y:S02]  /*5d850*/  F2FP.PACK_AB R24, R3, R2 ;  /* 0x000000020318723e */ /* 0x008fe400000000ff */
.L_x_1:
[----:B------:R-:W2:Y:S04]  /*5d860*/  LDL.LU R2, [R1+0x13ac] ;  /* 0x0013ac0001027983 */ /* 0x000ea80000300800 */
[----:B------:R-:W0:Y:S02]  /*5d870*/  S2R R28, SR_TID.X ;  /* 0x00000000001c7919 */ /* 0x000e240000002100 */
[----:B0-----:R-:W-:-:S02]  /*5d880*/  IMAD.SHL.U32 R3, R28, 0x20, RZ ;  /* 0x000000201c037824 */ /* 0x001fc400078e00ff */
[----:B-1----:R-:W-:-:S03]  /*5d890*/  IMAD.SHL.U32 R0, R28, 0x4, RZ ;  /* 0x000000041c007824 */ /* 0x002fc600078e00ff */
[----:B------:R-:W-:-:S04]  /*5d8a0*/  LOP3.LUT R3, R3, 0x60, RZ, 0xc0, !PT ;  /* 0x0000006003037812 */ /* 0x000fc800078ec0ff */
[----:B------:R-:W-:Y:S01]  /*5d8b0*/  LOP3.LUT R3, R3, 0x70, R0, 0x78, !PT ;  /* 0x0000007003037812 */ /* 0x000fe200078e7800 */
[----:B------:R-:W-:-:S05]  /*5d8c0*/  IMAD.SHL.U32 R0, R28, 0x400, RZ ;  /* 0x000004001c007824 */ /* 0x000fca00078e00ff */
[----:B------:R-:W-:Y:S01]  /*5d8d0*/  LOP3.LUT R0, R0, 0x6000, RZ, 0xc0, !PT ;  /* 0x0000600000007812 */ /* 0x000fe200078ec0ff */
[----:B------:R-:W-:Y:S03]  /*5d8e0*/  BAR.SYNC.DEFER_BLOCKING 0x0 ;  /* 0x0000000000007b1d */ /* 0x000fe60000010000 */
[----:B--2---:R-:W-:-:S05]  /*5d8f0*/  IADD3 R3, R3, R0, R2 ;  /* 0x0000000003037210 */ /* 0x004fca0007ffe002 */
[----:B------:R0:W-:Y:S04]  /*5d900*/  STS.128 [R3], R24 ;  /* 0x0000001803007388 */ /* 0x0001e80000000c00 */
[----:B0-----:R-:W2:Y:S04]  /*5d910*/  LDL.LU R24, [R1+0x90] ;  /* 0x0000900001187983 */ /* 0x001ea80000300800 */
[----:B------:R-:W2:Y:S04]  /*5d920*/  LDL.LU R25, [R1+0x94] ;  /* 0x0000940001197983 */ /* 0x000ea80000300800 */
[----:B------:R-:W3:Y:S04]  /*5d930*/  LDL.LU R26, [R1+0x98] ;  /* 0x00009800011a7983 */ /* 0x000ee80000300800 */
[----:B------:R-:W3:Y:S04]  /*5d940*/  LDL.LU R27, [R1+0x9c] ;  /* 0x00009c00011b7983 */ /* 0x000ee80000300800 */
[----:B---3--:R-:W-:Y:S04]  /*5d950*/  STL.64 [R1+0x1930], R26 ;  /* 0x0019301a01007387 */ /* 0x008fe80000100a00 */
[----:B--2---:R0:W-:Y:S04]  /*5d960*/  STL.64 [R1+0x1928], R24 ;  /* 0x0019281801007387 */ /* 0x0041e80000100a00 */
        /* <DEDUP_REMOVED lines=16> */
[----:B------:R-:W-:Y:S04]  /*5da70*/  STS.128 [R3+0x80], R20 ;  /* 0x0000801403007388 */ /* 0x000fe80000000c00 */
[----:B------:R-:W-:Y:S04]  /*5da80*/  STS.128 [R3+0x100], R16 ;  /* 0x0001001003007388 */ /* 0x000fe80000000c00 */
[----:B---3--:R-:W-:Y:S04]  /*5da90*/  STL.64 [R1+0x1960], R26 ;  /* 0x0019601a01007387 */ /* 0x008fe80000100a00 */
[----:B--2---:R0:W-:Y:S04]  /*5daa0*/  STL.64 [R1+0x1958], R24 ;  /* 0x0019581801007387 */ /* 0x0041e80000100a00 */
[----:B0-----:R-:W2:Y:S04]  /*5dab0*/  LDL.LU R24, [R1] ;  /* 0x0000000001187983 */ /* 0x001ea80000300800 */
[----:B------:R-:W2:Y:S04]  /*5dac0*/  LDL.LU R25, [R1+0x4] ;  /* 0x0000040001197983 */ /* 0x000ea80000300800 */
[----:B------:R-:W2:Y:S04]  /*5dad0*/  LDL.LU R26, [R1+0x8] ;  /* 0x00000800011a7983 */ /* 0x000ea80000300800 */
[----:B------:R-:W2:Y:S04]  /*5dae0*/  LDL.LU R27, [R1+0xc] ;  /* 0x00000c00011b7983 */ /* 0x000ea80000300800 */
[----:B------:R-:W3:Y:S04]  /*5daf0*/  LDL.LU R20, [R1+0x80] ;  /* 0x0000800001147983 */ /* 0x000ee80000300800 */
[----:B------:R-:W3:Y:S04]  /*5db00*/  LDL.LU R21, [R1+0x84] ;  /* 0x0000840001157983 */ /* 0x000ee80000300800 */
[----:B------:R-:W3:Y:S04]  /*5db10*/  LDL.LU R22, [R1+0x88] ;  /* 0x0000880001167983 */ /* 0x000ee80000300800 */
[----:B------:R-:W3:Y:S04]  /*5db20*/  LDL.LU R23, [R1+0x8c] ;  /* 0x00008c0001177983 */ /* 0x000ee80000300800 */
[----:B------:R-:W4:Y:S04]  /*5db30*/  LDL.LU R16, [R1+0x70] ;  /* 0x0000700001107983 */ /* 0x000f280000300800 */
[----:B------:R-:W4:Y:S04]  /*5db40*/  LDL.LU R17, [R1+0x74] ;  /* 0x0000740001117983 */ /* 0x000f280000300800 */
[----:B------:R-:W4:Y:S04]  /*5db50*/  LDL.LU R18, [R1+0x78] ;  /* 0x0000780001127983 */ /* 0x000f280000300800 */
[----:B------:R-:W4:Y:S04]  /*5db60*/  LDL.LU R19, [R1+0x7c] ;  /* 0x00007c0001137983 */ /* 0x000f280000300800 */
[----:B------:R0:W-:Y:S04]  /*5db70*/  STS.128 [R3+0x180], R12 ;  /* 0x0001800c03007388 */ /* 0x0001e80000000c00 */
[----:B------:R1:W-:Y:S04]  /*5db80*/  STS.128 [R3+0x200], R8 ;  /* 0x0002000803007388 */ /* 0x0003e80000000c00 */
[----:B------:R5:W-:Y:S04]  /*5db90*/  STS.128 [R3+0x280], R4 ;  /* 0x0002800403007388 */ /* 0x000be80000000c00 */
[----:B0-----:R-:W3:Y:S04]  /*5dba0*/  LDL.LU R12, [R1+0x60] ;  /* 0x00006000010c7983 */ /* 0x001ee80000300800 */
[----:B------:R-:W3:Y:S04]  /*5dbb0*/  LDL.LU R13, [R1+0x64] ;  /* 0x00006400010d7983 */ /* 0x000ee80000300800 */
[----:B------:R-:W3:Y:S04]  /*5dbc0*/  LDL.LU R14, [R1+0x68] ;  /* 0x00006800010e7983 */ /* 0x000ee80000300800 */
[----:B------:R-:W3:Y:S04]  /*5dbd0*/  LDL.LU R15, [R1+0x6c] ;  /* 0x00006c00010f7983 */ /* 0x000ee80000300800 */
[----:B-1----:R-:W3:Y:S04]  /*5dbe0*/  LDL.LU R8, [R1+0x50] ;  /* 0x0000500001087983 */ /* 0x002ee80000300800 */
[----:B------:R-:W3:Y:S04]  /*5dbf0*/  LDL.LU R9, [R1+0x54] ;  /* 0x0000540001097983 */ /* 0x000ee80000300800 */
[----:B------:R-:W3:Y:S04]  /*5dc00*/  LDL.LU R10, [R1+0x58] ;  /* 0x00005800010a7983 */ /* 0x000ee80000300800 */
[----:B------:R-:W3:Y:S04]  /*5dc10*/  LDL.LU R11, [R1+0x5c] ;  /* 0x00005c00010b7983 */ /* 0x000ee80000300800 */
[----:B-----5:R-:W5:Y:S04]  /*5dc20*/  LDL.LU R4, [R1+0x40] ;  /* 0x0000400001047983 */ /* 0x020f680000300800 */
[----:B------:R-:W5:Y:S04]  /*5dc30*/  LDL.LU R5, [R1+0x44] ;  /* 0x0000440001057983 */ /* 0x000f680000300800 */
[----:B------:R-:W5:Y:S01]  /*5dc40*/  LDL.LU R6, [R1+0x48] ;  /* 0x0000480001067983 */ /* 0x000f620000300800 */
[C---:B------:R-:W-:Y:S01]  /*5dc50*/  IMAD.SHL.U32 R29, R28.reuse, 0x1000, RZ ;  /* 0x000010001c1d7824 */ /* 0x040fe200078e00ff */
[----:B------:R-:W-:-:S02]  /*5dc60*/  LOP3.LUT R2, R28, 0x7f, RZ, 0xc0, !PT ;  /* 0x0000007f1c027812 */ /* 0x000fc400078ec0ff */
[----:B------:R-:W5:Y:S02]  /*5dc70*/  LDL.LU R7, [R1+0x4c] ;  /* 0x00004c0001077983 */ /* 0x000f640000300800 */
[----:B------:R-:W-:-:S05]  /*5dc80*/  LOP3.LUT R29, R29, 0x6000, RZ, 0xc0, !PT ;  /* 0x000060001d1d7812 */ /* 0x000fca00078ec0ff */
[----:B------:R-:W-:Y:S01]  /*5dc90*/  IMAD R29, R2, 0x10, R29 ;  /* 0x00000010021d7824 */ /* 0x000fe200078e021d */
[----:B--2---:R0:W-:Y:S04]  /*5dca0*/  STS.128 [R3+0x300], R24 ;  /* 0x0003001803007388 */ /* 0x0041e80000000c00 */
[----:B0-----:R-:W2:Y:S04]  /*5dcb0*/  LDL.LU.64 R26, [R1+0x1960] ;  /* 0x00196000011a7983 */ /* 0x001ea80000300a00 */
[----:B------:R-:W2:Y:S04]  /*5dcc0*/  LDL.LU.64 R24, [R1+0x1958] ;  /* 0x0019580001187983 */ /* 0x000ea80000300a00 */
        /* <DEDUP_REMOVED lines=8> */
[----:B------:R-:W2:Y:S01]  /*5dd50*/  LDL.LU.64 R24, [R1+0x1928] ;  /* 0x0019280001187983 */ /* 0x000ea20000300a00 */
[----:B------:R-:W-:-:S02]  /*5dd60*/  LOP3.LUT R2, R29, 0x40, RZ, 0x3c, !PT ;  /* 0x000000401d027812 */ /* 0x000fc400078e3cff */
[C---:B------:R-:W-:Y:S01]  /*5dd70*/  LOP3.LUT R0, R29.reuse, 0x60, RZ, 0x3c, !PT ;  /* 0x000000601d007812 */ /* 0x040fe200078e3cff */
[----:B-----5:R0:W-:Y:S04]  /*5dd80*/  STS.128 [R3+0x500], R4 ;  /* 0x0005000403007388 */ /* 0x0201e80000000c00 */
[----:B---3--:R-:W-:Y:S04]  /*5dd90*/  STS.128 [R3+0x580], R8 ;  /* 0x0005800803007388 */ /* 0x008fe80000000c00 */
[----:B------:R-:W-:Y:S04]  /*5dda0*/  STS.128 [R3+0x600], R12 ;  /* 0x0006000c03007388 */ /* 0x000fe80000000c00 */
[----:B----4-:R-:W-:Y:S04]  /*5ddb0*/  STS.128 [R3+0x680], R16 ;  /* 0x0006801003007388 */ /* 0x010fe80000000c00 */
[----:B------:R-:W-:Y:S01]  /*5ddc0*/  STS.128 [R3+0x700], R20 ;  /* 0x0007001403007388 */ /* 0x000fe20000000c00 */
[----:B0-----:R-:W-:-:S03]  /*5ddd0*/  LOP3.LUT R4, R29, 0x20, RZ, 0x3c, !PT ;  /* 0x000000201d047812 */ /* 0x001fc600078e3cff */
[----:B--2---:R-:W-:Y:S04]  /*5dde0*/  STS.128 [R3+0x780], R24 ;  /* 0x0007801803007388 */ /* 0x004fe80000000c00 */
[----:B------:R-:W-:Y:S06]  /*5ddf0*/  BAR.SYNC.DEFER_BLOCKING 0x0 ;  /* 0x0000000000007b1d */ /* 0x000fec0000010000 */
[----:B------:R-:W0:Y:S04]  /*5de00*/  LDS.128 R8, [R29] ;  /* 0x000000001d087984 */ /* 0x000e280000000c00 */
[----:B------:R-:W1:Y:S04]  /*5de10*/  LDS.128 R16, [R29+0x800] ;  /* 0x000800001d107984 */ /* 0x000e680000000c00 */
[----:B------:R-:W2:Y:S04]  /*5de20*/  LDS.128 R12, [R29+0x1000] ;  /* 0x001000001d0c7984 */ /* 0x000ea80000000c00 */
[----:B------:R-:W-:Y:S04]  /*5de30*/  LDS.128 R20, [R2+0x800] ;  /* 0x0008000002147984 */ /* 0x000fe80000000c00 */
[----:B0-----:R-:W-:Y:S04]  /*5de40*/  STL.64 [R1+0x40], R8 ;  /* 0x0000400801007387 */ /* 0x001fe80000100a00 */
[----:B------:R-:W-:Y:S04]  /*5de50*/  STL.64 [R1+0x48], R10 ;  /* 0x0000480a01007387 */ /* 0x000fe80000100a00 */
[----:B------:R-:W0:Y:S04]  /*5de60*/  LDS.128 R8, [R29+0x1800] ;  /* 0x001800001d087984 */ /* 0x000e280000000c00 */
[----:B-1----:R-:W-:Y:S04]  /*5de70*/  STL.64 [R1+0x70], R16 ;  /* 0x0000701001007387 */ /* 0x002fe80000100a00 */
[----:B------:R-:W-:Y:S04]  /*5de80*/  STL.64 [R1+0x78], R18 ;  /* 0x0000781201007387 */ /* 0x000fe80000100a00 */
[----:B------:R-:W-:Y:S04]  /*5de90*/  STL [R1+0x1800], R29 ;  /* 0x0018001d01007387 */ /* 0x000fe80000100800 */
[----:B--2---:R-:W-:Y:S04]  /*5dea0*/  STL.64 [R1+0x60], R12 ;  /* 0x0000600c01007387 */ /* 0x004fe80000100a00 */
[----:B------:R-:W-:Y:S04]  /*5deb0*/  STL.64 [R1+0x68], R14 ;  /* 0x0000680e01007387 */ /* 0x000fe80000100a00 */
[----:B------:R-:W1:Y:S04]  /*5dec0*/  LDS.128 R16, [R4] ;  /* 0x0000000004107984 */ /* 0x000e680000000c00 */
[----:B------:R-:W-:Y:S04]  /*5ded0*/  LDS.128 R12, [R4+0x800] ;  /* 0x00080000040c7984 */ /* 0x000fe80000000c00 */
[----:B0-----:R-:W-:Y:S04]  /*5dee0*/  STL.64 [R1+0x50], R8 ;  /* 0x0000500801007387 */ /* 0x001fe80000100a00 */
[----:B------:R-:W-:Y:S04]  /*5def0*/  STL.64 [R1+0x58], R10 ;  /* 0x0000580a01007387 */ /* 0x000fe80000100a00 */
[----:B------:R-:W0:Y:S04]  /*5df00*/  LDS.128 R8, [R4+0x1000] ;  /* 0x0010000004087984 */ /* 0x000e280000000c00 */
[----:B-1----:R-:W-:Y:S04]  /*5df10*/  STL.64 [R1+0x30], R16 ;  /* 0x0000301001007387 */ /* 0x002fe80000100a00 */
[----:B------:R-:W-:Y:S04]  /*5df20*/  STL.64 [R1+0x38], R18 ;  /* 0x0000381201007387 */ /* 0x000fe80000100a00 */
[----:B------:R-:W-:Y:S04]  /*5df30*/  LDS.128 R16, [R0+0x1000] ;  /* 0x0010000000107984 */ /* 0x000fe80000000c00 */
[----:B0-----:R-:W-:Y:S01]  /*5df40*/  STL.64 [R1+0x10], R8 ;  /* 0x0000100801007387 */ /* 0x001fe20000100a00 */
[----:B------:R-:W-:-:S03]  /*5df50*/  IMAD.MOV.U32 R29, RZ, RZ, R11 ;  /* 0x000000ffff1d7224 */ /* 0x000fc600078e000b */
[----:B------:R-:W-:Y:S04]  /*5df60*/  STL.64 [R1+0x20], R12 ;  /* 0x0000200c01007387 */ /* 0x000fe80000100a00 */
[----:B------:R-:W-:Y:S04]  /*5df70*/  STL.64 [R1+0x28], R14 ;  /* 0x0000280e01007387 */ /* 0x000fe80000100a00 */
[----:B------:R-:W-:Y:S04]  /*5df80*/  STL [R1+0x18], R10 ;  /* 0x0000180a01007387 */ /* 0x000fe80000100800 */
[----:B------:R-:W-:Y:S04]  /*5df90*/  LDS.128 R8, [R4+0x1800] ;  /* 0x0018000004087984 */ /* 0x000fe80000000c00 */
[----:B------:R-:W0:Y:S04]  /*5dfa0*/  LDS.128 R4, [R2] ;  /* 0x0000000002047984 */ /* 0x000e280000000c00 */
[----:B------:R1:W-:Y:S04]  /*5dfb0*/  STL [R1+0x1804], R29 ;  /* 0x0018041d01007387 */ /* 0x0003e80000100800 */
[----:B------:R-:W-:Y:S04]  /*5dfc0*/  LDS.128 R12, [R0+0x800] ;  /* 0x00080000000c7984 */ /* 0x000fe80000000c00 */
[----:B0-----:R-:W-:Y:S01]  /*5dfd0*/  STL.64 [R1], R4 ;  /* 0x0000000401007387 */ /* 0x001fe20000100a00 */
[----:B-1----:R-:W-:-:S03]  /*5dfe0*/  IMAD.MOV.U32 R29, RZ, RZ, R7 ;  /* 0x000000ffff1d7224 */ /* 0x002fc600078e0007 */
[----:B------:R-:W-:Y:S04]  /*5dff0*/  STL.64 [R1+0x80], R8 ;  /* 0x0000800801007387 */ /* 0x000fe80000100a00 */
[----:B------:R-:W-:Y:S04]  /*5e000*/  STL.64 [R1+0x88], R10 ;  /* 0x0000880a01007387 */ /* 0x000fe80000100a00 */
[----:B------:R-:W-:Y:S04]  /*5e010*/  STL [R1+0x8], R6 ;  /* 0x0000080601007387 */ /* 0x000fe80000100800 */
[----:B------:R-:W0:Y:S04]  /*5e020*/  LDS.128 R4, [R2+0x1000] ;  /* 0x0010000002047984 */ /* 0x000e280000000c00 */
        /* <DEDUP_REMOVED lines=8> */
[----:B------:R-:W1:Y:S04]  /*5e0b0*/  LDS.128 R8, [R0] ;  /* 0x0000000000087984 */ /* 0x000e680000000c00 */
[----:B0-----:R-:W-:Y:S04]  /*5e0c0*/  STL.64 [R1+0x1830], R6 ;  /* 0x0018300601007387 */ /* 0x001fe80000100a00 */
[----:B------:R-:W-:Y:S04]  /*5e0d0*/  STL.64 [R1+0x1828], R4 ;  /* 0x0018280401007387 */ /* 0x000fe80000100a00 */
[----:B------:R-:W0:Y:S04]  /*5e0e0*/  LDS.128 R4, [R2+0x1800] ;  /* 0x0018000002047984 */ /* 0x000e280000000c00 */
[----:B-1----:R-:W-:Y:S04]  /*5e0f0*/  STL.64 [R1+0x1840], R10 ;  /* 0x0018400a01007387 */ /* 0x002fe80000100a00 */
[----:B0-----:R-:W-:Y:S04]  /*5e100*/  STL.64 [R1+0x90], R4 ;  /* 0x0000900401007387 */ /* 0x001fe80000100a00 */
[----:B------:R-:W-:Y:S04]  /*5e110*/  STL.64 [R1+0x98], R6 ;  /* 0x0000980601007387 */ /* 0x000fe80000100a00 */
[----:B------:R-:W0:Y:S04]  /*5e120*/  LDS.128 R4, [R0+0x1800] ;  /* 0x0018000000047984 */ /* 0x000e280000000c00 */
[----:B------:R-:W-:Y:S04]  /*5e130*/  STL.64 [R1+0x1838], R8 ;  /* 0x0018380801007387 */ /* 0x000fe80000100a00 */
[----:B------:R-:W-:Y:S04]  /*5e140*/  STL.64 [R1+0x1850], R14 ;  /* 0x0018500e01007387 */ /* 0x000fe80000100a00 */
[----:B------:R-:W-:Y:S04]  /*5e150*/  STL.64 [R1+0x1848], R12 ;  /* 0x0018480c01007387 */ /* 0x000fe80000100a00 */
[----:B------:R-:W-:Y:S04]  /*5e160*/  STL.64 [R1+0x1860], R18 ;  /* 0x0018601201007387 */ /* 0x000fe80000100a00 */
[----:B------:R-:W-:Y:S01]  /*5e170*/  STL.64 [R1+0x1858], R16 ;  /* 0x0018581001007387 */ /* 0x000fe20000100a00 */
[----:B0-----:R-:W-:-:S03]  /*5e180*/  IMAD.MOV.U32 R23, RZ, RZ, R5 ;  /* 0x000000ffff177224 */ /* 0x001fc600078e0005 */
[----:B------:R0:W-:Y:S01]  /*5e190*/  STL [R1+0x19c], R7 ;  /* 0x00019c0701007387 */ /* 0x0001e20000100800 */
[----:B------:R-:W-:Y:S02]  /*5e1a0*/  IMAD.MOV.U32 R22, RZ, RZ, R4 ;  /* 0x000000ffff167224 */ /* 0x000fe400078e0004 */
[----:B------:R-:W-:Y:S01]  /*5e1b0*/  IMAD.MOV.U32 R29, RZ, RZ, R6 ;  /* 0x000000ffff1d7224 */ /* 0x000fe200078e0006 */
[----:B------:R-:W-:Y:S04]  /*5e1c0*/  STL [R1+0x18c0], R23 ;  /* 0x0018c01701007387 */ /* 0x000fe80000100800 */
[----:B------:R-:W-:Y:S04]  /*5e1d0*/  STL [R1+0x18bc], R22 ;  /* 0x0018bc1601007387 */ /* 0x000fe80000100800 */
[----:B------:R-:W2:Y:S04]  /*5e1e0*/  LDL.LU R4, [R1+0x1d0] ;  /* 0x0001d00001047983 */ /* 0x000ea80000300800 */
[----:B------:R-:W2:Y:S04]  /*5e1f0*/  LDL.LU R5, [R1+0x1d4] ;  /* 0x0001d40001057983 */ /* 0x000ea80000300800 */
[----:B------:R-:W3:Y:S04]  /*5e200*/  LDL.LU R6, [R1+0x1d8] ;  /* 0x0001d80001067983 */ /* 0x000ee80000300800 */
[----:B0-----:R-:W3:Y:S04]  /*5e210*/  LDL.LU R7, [R1+0x1dc] ;  /* 0x0001dc0001077983 */ /* 0x001ee80000300800 */
[----:B------:R-:W-:Y:S06]  /*5e220*/  BAR.SYNC.DEFER_BLOCKING 0x0 ;  /* 0x0000000000007b1d */ /* 0x000fec0000010000 */
[----:B---3--:R-:W-:Y:S04]  /*5e230*/  STL.64 [R1+0x1870], R6 ;  /* 0x0018700601007387 */ /* 0x008fe80000100a00 */
[----:B--2---:R-:W-:Y:S04]  /*5e240*/  STL.64 [R1+0x1868], R4 ;  /* 0x0018680401007387 */ /* 0x004fe80000100a00 */
[----:B------:R-:W2:Y:S04]  /*5e250*/  LDL.LU R12, [R1+0x170] ;  /* 0x00017000010c7983 */ /* 0x000ea80000300800 */
        /* <DEDUP_REMOVED lines=9> */
[----:B------:R-:W4:Y:S04]  /*5e2f0*/  LDL.LU R24, [R1+0x120] ;  /* 0x0001200001187983 */ /* 0x000f280000300800 */
[----:B------:R-:W4:Y:S04]  /*5e300*/  LDL.LU R25, [R1+0x124] ;  /* 0x0001240001197983 */ /* 0x000f280000300800 */
[----:B------:R-:W5:Y:S04]  /*5e310*/  LDL.LU R26, [R1+0x128] ;  /* 0x00012800011a7983 */ /* 0x000f680000300800 */
[----:B------:R-:W5:Y:S04]  /*5e320*/  LDL.LU R27, [R1+0x12c] ;  /* 0x00012c00011b7983 */ /* 0x000f680000300800 */
[----:B-----5:R-:W-:Y:S04]  /*5e330*/  STL.64 [R1+0x18a0], R26 ;  /* 0x0018a01a01007387 */ /* 0x020fe80000100a00 */
[----:B----4-:R0:W-:Y:S04]  /*5e340*/  STL.64 [R1+0x1898], R24 ;  /* 0x0018981801007387 */ /* 0x0101e80000100a00 */
[----:B0-----:R-:W4:Y:S04]  /*5e350*/  LDL.LU R24, [R1+0x110] ;  /* 0x0001100001187983 */ /* 0x001f280000300800 */
        /* <DEDUP_REMOVED lines=43> */
[----:B------:R-:W4:Y:S04]  /*5e610*/  LDL.LU R26, [R1+0xa8] ;  /* 0x0000a800011a7983 */ /* 0x000f280000300800 */
[----:B------:R-:W4:Y:S04]  /*5e620*/  LDL.LU R27, [R1+0xac] ;  /* 0x0000ac00011b7983 */ /* 0x000f280000300800 */
[----:B---3--:R-:W-:Y:S04]  /*5e630*/  STL.64 [R1+0x1890], R14 ;  /* 0x0018900e01007387 */ /* 0x008fe80000100a00 */
[----:B--2---:R0:W-:Y:S04]  /*5e640*/  STL.64 [R1+0x1888], R12 ;  /* 0x0018880c01007387 */ /* 0x0041e80000100a00 */
[----:B0-----:R-:W2:Y:S04]  /*5e650*/  LDL.LU R12, [R1+0x130] ;  /* 0x00013000010c7983 */ /* 0x001ea80000300800 */
[----:B------:R-:W2:Y:S04]  /*5e660*/  LDL.LU R13, [R1+0x134] ;  /* 0x00013400010d7983 */ /* 0x000ea80000300800 */
[----:B------:R-:W2:Y:S04]  /*5e670*/  LDL.LU R14, [R1+0x138] ;  /* 0x00013800010e7983 */ /* 0x000ea80000300800 */
[----:B------:R-:W2:Y:S04]  /*5e680*/  LDL.LU R15, [R1+0x13c] ;  /* 0x00013c00010f7983 */ /* 0x000ea80000300800 */
[----:B------:R-:W3:Y:S04]  /*5e690*/  LDL.LU R4, [R1+0x150] ;  /* 0x0001500001047983 */ /* 0x000ee80000300800 */
[----:B------:R-:W3:Y:S04]  /*5e6a0*/  LDL.LU R5, [R1+0x154] ;  /* 0x0001540001057983 */ /* 0x000ee80000300800 */
[----:B------:R-:W3:Y:S04]  /*5e6b0*/  LDL.LU R6, [R1+0x158] ;  /* 0x0001580001067983 */ /* 0x000ee80000300800 */
[----:B------:R-:W3:Y:S04]  /*5e6c0*/  LDL.LU R7, [R1+0x15c] ;  /* 0x00015c0001077983 */ /* 0x000ee80000300800 */
[----:B------:R-:W5:Y:S04]  /*5e6d0*/  LDL.LU R2, [R1+0x13a8] ;  /* 0x0013a80001027983 */ /* 0x000f680000300800 */
        /* <DEDUP_REMOVED lines=12> */
[----:B----4-:R0:W-:Y:S04]  /*5e7a0*/  STS.128 [R3], R24 ;  /* 0x0000001803007388 */ /* 0x0101e80000000c00 */
[----:B0-----:R-:W4:Y:S04]  /*5e7b0*/  LDL.LU.64 R26, [R1+0x1920] ;  /* 0x00192000011a7983 */ /* 0x001f280000300a00 */
[----:B------:R-:W4:Y:S04]  /*5e7c0*/  LDL.LU.64 R24, [R1+0x1918] ;  /* 0x0019180001187983 */ /* 0x000f280000300a00 */
[----:B------:R-:W2:Y:S04]  /*5e7d0*/  LDL.LU R0, [R1+0x770] ;  /* 0x0007700001007983 */ /* 0x000ea80000300800 */
[----:B----4-:R0:W-:Y:S04]  /*5e7e0*/  STS.128 [R3+0x80], R24 ;  /* 0x0000801803007388 */ /* 0x0101e80000000c00 */
[----:B0-----:R-:W4:Y:S04]  /*5e7f0*/  LDL.LU.64 R26, [R1+0x1910] ;  /* 0x00191000011a7983 */ /* 0x001f280000300a00 */
[----:B------:R-:W4:Y:S04]  /*5e800*/  LDL.LU.64 R24, [R1+0x1908] ;  /* 0x0019080001187983 */ /* 0x000f280000300a00 */
[----:B----4-:R0:W-:Y:S04]  /*5e810*/  STS.128 [R3+0x100], R24 ;  /* 0x0001001803007388 */ /* 0x0101e80000000c00 */
        /* <DEDUP_REMOVED lines=8> */
[----:B------:R-:W4:Y:S01]  /*5e8a0*/  LDL.LU.64 R24, [R1+0x18d8] ;  /* 0x0018d80001187983 */ /* 0x000f220000300a00 */
[----:B-----5:R-:W-:-:S03]  /*5e8b0*/  ISETP.GE.AND P0, PT, R2, c[0x0][0x178], PT ;  /* 0x00005e0002007a0c */ /* 0x020fc60003f06270 */
[----:B----4-:R0:W-:Y:S04]  /*5e8c0*/  STS.128 [R3+0x280], R24 ;  /* 0x0002801803007388 */ /* 0x0101e80000000c00 */
[----:B0-----:R-:W4:Y:S04]  /*5e8d0*/  LDL.LU.64 R26, [R1+0x18d0] ;  /* 0x0018d000011a7983 */ /* 0x001f280000300a00 */
[----:B------:R-:W4:Y:S01]  /*5e8e0*/  LDL.LU.64 R24, [R1+0x18c8] ;  /* 0x0018c80001187983 */ /* 0x000f220000300a00 */
[----:B--2---:R-:W-:Y:S02]  /*5e8f0*/  ISETP.LT.AND P3, PT, R23, c[0x0][0x17c], !P0 ;  /* 0x00005f0017007a0c */ /* 0x004fe40004761270 */
[----:B------:R-:W-:Y:S01]  /*5e900*/  ISETP.LT.AND P5, PT, R22, c[0x0][0x17c], !P0 ;  /* 0x00005f0016007a0c */ /* 0x000fe200047a1270 */
[----:B------:R-:W2:Y:S01]  /*5e910*/  LDL.LU R23, [R1+0x18c0] ;  /* 0x0018c00001177983 */ /* 0x000ea20000300800 */
[----:B------:R-:W-:-:S03]  /*5e920*/  ISETP.LT.AND P2, PT, R20, c[0x0][0x17c], !P0 ;  /* 0x00005f0014007a0c */ /* 0x000fc60004741270 */
[----:B------:R-:W5:Y:S04]  /*5e930*/  LDL.LU R22, [R1+0x18bc] ;  /* 0x0018bc0001167983 */ /* 0x000f680000300800 */
[----:B------:R-:W2:Y:S01]  /*5e940*/  LDL.LU R20, [R1+0x18b8] ;  /* 0x0018b80001147983 */ /* 0x000ea20000300800 */
[----:B------:R-:W-:-:S03]  /*5e950*/  ISETP.LT.AND P1, PT, R28, c[0x0][0x17c], !P0 ;  /* 0x00005f001c007a0c */ /* 0x000fc60004721270 */
[----:B----4-:R0:W-:Y:S04]  /*5e960*/  STS.128 [R3+0x300], R24 ;  /* 0x0003001803007388 */ /* 0x0101e80000000c00 */
[----:B0-----:R-:W4:Y:S04]  /*5e970*/  LDL.LU.64 R26, [R1+0x18b0] ;  /* 0x0018b000011a7983 */ /* 0x001f280000300a00 */
[----:B------:R-:W4:Y:S01]  /*5e980*/  LDL.LU.64 R24, [R1+0x18a8] ;  /* 0x0018a80001187983 */ /* 0x000f220000300a00 */
[----:B------:R-:W-:-:S03]  /*5e990*/  IMAD R2, R2, c[0x0][0x194], RZ ;  /* 0x0000650002027a24 */ /* 0x000fc600078e02ff */
[----:B------:R-:W-:Y:S04]  /*5e9a0*/  STS.128 [R3+0x480], R12 ;  /* 0x0004800c03007388 */ /* 0x000fe80000000c00 */
[----:B----4-:R0:W-:Y:S04]  /*5e9b0*/  STS.128 [R3+0x380], R24 ;  /* 0x0003801803007388 */ /* 0x0101e80000000c00 */
[----:B0-----:R-:W4:Y:S04]  /*5e9c0*/  LDL.LU.64 R26, [R1+0x18a0] ;  /* 0x0018a000011a7983 */ /* 0x001f280000300a00 */
[----:B------:R-:W4:Y:S01]  /*5e9d0*/  LDL.LU.64 R24, [R1+0x1898] ;  /* 0x0018980001187983 */ /* 0x000f220000300a00 */
[----:B------:R-:W-:-:S03]  /*5e9e0*/  ISETP.LT.AND P4, PT, R0, c[0x0][0x17c], !P0 ;  /* 0x00005f0000007a0c */ /* 0x000fc60004781270 */
[----:B------:R-:W2:Y:S04]  /*5e9f0*/  LDL.LU.64 R14, [R1+0x1890] ;  /* 0x00189000010e7983 */ /* 0x000ea80000300a00 */
[----:B------:R-:W2:Y:S04]  /*5ea00*/  LDL.LU.64 R12, [R1+0x1888] ;  /* 0x00188800010c7983 */ /* 0x000ea80000300a00 */
[----:B---3--:R-:W-:Y:S04]  /*5ea10*/  STS.128 [R3+0x580], R4 ;  /* 0x0005800403007388 */ /* 0x008fe80000000c00 */
[----:B------:R-:W-:Y:S04]  /*5ea20*/  STS.128 [R3+0x600], R16 ;  /* 0x0006001003007388 */ /* 0x000fe80000000c00 */
[----:B------:R-:W-:Y:S04]  /*5ea30*/  STS.128 [R3+0x700], R8 ;  /* 0x0007000803007388 */ /* 0x000fe80000000c00 */
[----:B----4-:R0:W-:Y:S04]  /*5ea40*/  STS.128 [R3+0x400], R24 ;  /* 0x0004001803007388 */ /* 0x0101e80000000c00 */
[----:B--2---:R1:W-:Y:S01]  /*5ea50*/  STS.128 [R3+0x500], R12 ;  /* 0x0005000c03007388 */ /* 0x0043e20000000c00 */
[----:B0-----:R-:W-:Y:S01]  /*5ea60*/  IMAD R25, R0, c[0x0][0x198], RZ ;  /* 0x0000660000197a24 */ /* 0x001fe200078e02ff */
[----:B------:R-:W-:-:S02]  /*5ea70*/  LEA R0, P6, R2, c[0x0][0x170], 0x1 ;  /* 0x00005c0002007a11 */ /* 0x000fc400078c08ff */
[----:B-1----:R-:W2:Y:S04]  /*5ea80*/  LDL.LU.64 R14, [R1+0x1880] ;  /* 0x00188000010e7983 */ /* 0x002ea80000300a00 */
[----:B------:R-:W2:Y:S04]  /*5ea90*/  LDL.LU.64 R12, [R1+0x1878] ;  /* 0x00187800010c7983 */ /* 0x000ea80000300a00 */
[----:B------:R-:W3:Y:S04]  /*5eaa0*/  LDL.LU R28, [R1+0x13c0] ;  /* 0x0013c000011c7983 */ /* 0x000ee80000300800 */
[----:B------:R-:W4:Y:S04]  /*5eab0*/  LDL.LU.64 R6, [R1+0x1870] ;  /* 0x0018700001067983 */ /* 0x000f280000300a00 */
[----:B------:R-:W4:Y:S01]  /*5eac0*/  LDL.LU.64 R4, [R1+0x1868] ;  /* 0x0018680001047983 */ /* 0x000f220000300a00 */
[----:B------:R-:W-:-:S02]  /*5ead0*/  LEA.HI.X.SX32 R2, R2, c[0x0][0x174], 0x1, P6 ;  /* 0x00005d0002027a11 */ /* 0x000fc400030f0eff */
[C---:B------:R-:W-:Y:S01]  /*5eae0*/  LEA R24, P6, R25.reuse, R0, 0x1 ;  /* 0x0000000019187211 */ /* 0x040fe200078c08ff */
[----:B------:R-:W3:Y:S01]  /*5eaf0*/  LDL.LU.64 R18, [R1+0x1860] ;  /* 0x0018600001127983 */ /* 0x000ee20000300a00 */
[C---:B------:R-:W-:Y:S02]  /*5eb00*/  IADD3 R27, R25.reuse, c[0x0][0x198], RZ ;  /* 0x00006600191b7a10 */ /* 0x040fe40007ffe0ff */
[----:B------:R-:W-:Y:S01]  /*5eb10*/  LEA.HI.X.SX32 R25, R25, R2, 0x1, P6 ;  /* 0x0000000219197211 */ /* 0x000fe200030f0eff */
[----:B------:R-:W3:Y:S01]  /*5eb20*/  LDL.LU.64 R16, [R1+0x1858] ;  /* 0x0018580001107983 */ /* 0x000ee20000300a00 */
[----:B------:R-:W-:-:S03]  /*5eb30*/  LEA R26, P6, R27, R0, 0x1 ;  /* 0x000000001b1a7211 */ /* 0x000fc600078c08ff */
[----:B--2---:R0:W-:Y:S04]  /*5eb40*/  STS.128 [R3+0x680], R12 ;  /* 0x0006800c03007388 */ /* 0x0041e80000000c00 */
[----:B----4-:R1:W-:Y:S04]  /*5eb50*/  STS.128 [R3+0x780], R4 ;  /* 0x0007800403007388 */ /* 0x0103e80000000c00 */
[----:B------:R-:W-:Y:S06]  /*5eb60*/  BAR.SYNC.DEFER_BLOCKING 0x0 ;  /* 0x0000000000007b1d */ /* 0x000fec0000010000 */
[----:B0-----:R-:W2:Y:S04]  /*5eb70*/  LDL.LU.64 R14, [R1+0x1850] ;  /* 0x00185000010e7983 */ /* 0x001ea80000300a00 */
[----:B------:R-:W4:Y:S01]  /*5eb80*/  LDL.LU.64 R12, [R1+0x1848] ;  /* 0x00184800010c7983 */ /* 0x000f220000300a00 */
[----:B-1----:R-:W-:-:S02]  /*5eb90*/  IADD3 R3, R27, c[0x0][0x198], RZ ;  /* 0x000066001b037a10 */ /* 0x002fc40007ffe0ff */
[----:B------:R-:W-:Y:S01]  /*5eba0*/  LEA.HI.X.SX32 R27, R27, R2, 0x1, P6 ;  /* 0x000000021b1b7211 */ /* 0x000fe200030f0eff */
[----:B------:R-:W2:Y:S04]  /*5ebb0*/  LDL.LU.64 R10, [R1+0x1840] ;  /* 0x00184000010a7983 */ /* 0x000ea80000300a00 */
[----:B------:R-:W2:Y:S04]  /*5ebc0*/  LDL.LU.64 R8, [R1+0x1838] ;  /* 0x0018380001087983 */ /* 0x000ea80000300a00 */
[----:B------:R-:W2:Y:S04]  /*5ebd0*/  LDL.LU.64 R6, [R1+0x1830] ;  /* 0x0018300001067983 */ /* 0x000ea80000300a00 */
[----:B------:R0:W-:Y:S01]  /*5ebe0*/  @P4 STG.E.U16 [R24.64], R21 ;  /* 0x0000001518004986 */ /* 0x0001e2000c101506 */
[----:B---3--:R-:W-:-:S02]  /*5ebf0*/  ISETP.LT.AND P4, PT, R28, c[0x0][0x17c], !P0 ;  /* 0x00005f001c007a0c */ /* 0x008fc40004781270 */
[C---:B------:R-:W-:Y:S01]  /*5ec00*/  IADD3 R28, R3.reuse, c[0x0][0x198], RZ ;  /* 0x00006600031c7a10 */ /* 0x040fe20007ffe0ff */
[----:B------:R-:W3:Y:S01]  /*5ec10*/  LDL.LU.64 R4, [R1+0x1828] ;  /* 0x0018280001047983 */ /* 0x000ee20000300a00 */
[----:B0-----:R-:W-:Y:S01]  /*5ec20*/  IMAD.MOV.U32 R25, RZ, RZ, R21 ;  /* 0x000000ffff197224 */ /* 0x001fe200078e0015 */
[----:B------:R-:W-:Y:S02]  /*5ec30*/  LEA R24, P6, R3, R0, 0x1 ;  /* 0x0000000003187211 */ /* 0x000fe400078c08ff */
[----:B------:R-:W2:Y:S02]  /*5ec40*/  LDL.LU R21, [R1+0x1820] ;  /* 0x0018200001157983 */ /* 0x000ea40000300800 */
[----:B------:R-:W-:Y:S02]  /*5ec50*/  PRMT R20, R25, 0x7632, R20 ;  /* 0x0000763219147816 */ /* 0x000fe40000000014 */
[----:B------:R-:W-:Y:S02]  /*5ec60*/  LEA.HI.X.SX32 R25, R3, R2, 0x1, P6 ;  /* 0x0000000203197211 */ /* 0x000fe400030f0eff */
[----:B------:R-:W2:Y:S04]  /*5ec70*/  LDL.LU R3, [R1+0x30] ;  /* 0x0000300001037983 */ /* 0x000ea80000300800 */
[----:B------:R0:W-:Y:S04]  /*5ec80*/  @P3 STG.E.U16 [R26.64], R20 ;  /* 0x000000141a003986 */ /* 0x0001e8000c101506 */
[----:B0-----:R-:W2:Y:S04]  /*5ec90*/  LDL.LU R20, [R1+0x181c] ;  /* 0x00181c0001147983 */ /* 0x001ea80000300800 */
[----:B------:R-:W2:Y:S01]  /*5eca0*/  LDL.LU R27, [R1+0x13c4] ;  /* 0x0013c400011b7983 */ /* 0x000ea20000300800 */
[----:B------:R-:W-:-:S02]  /*5ecb0*/  LEA R26, P6, R28, R0, 0x1 ;  /* 0x000000001c1a7211 */ /* 0x000fc400078c08ff */
[----:B--2---:R-:W-:Y:S01]  /*5ecc0*/  ISETP.LT.AND P3, PT, R27, c[0x0][0x17c], !P0 ;  /* 0x00005f001b007a0c */ /* 0x004fe20004761270 */
[----:B------:R-:W-:Y:S01]  /*5ecd0*/  IMAD.MOV.U32 R27, RZ, RZ, R3 ;  /* 0x000000ffff1b7224 */ /* 0x000fe200078e0003 */
[----:B------:R-:W-:-:S04]  /*5ece0*/  IADD3 R3, R28, c[0x0][0x198], RZ ;  /* 0x000066001c037a10 */ /* 0x000fc80007ffe0ff */
[----:B------:R0:W-:Y:S02]  /*5ecf0*/  @P5 STG.E.U16 [R24.64], R27 ;  /* 0x0000001b18005986 */ /* 0x0001e4000c101506 */
[----:B0-----:R-:W-:Y:S01]  /*5ed00*/  IMAD.MOV.U32 R25, RZ, RZ, R27 ;  /* 0x000000ffff197224 */ /* 0x001fe200078e001b */
[----:B------:R-:W-:Y:S02]  /*5ed10*/  LEA.HI.X.SX32 R27, R28, R2, 0x1, P6 ;  /* 0x000000021c1b7211 */ /* 0x000fe400030f0eff */
[----:B------:R-:W2:Y:S01]  /*5ed20*/  LDL.LU R28, [R1+0x13c8] ;  /* 0x0013c800011c7983 */ /* 0x000ea20000300800 */
[----:B------:R-:W-:Y:S02]  /*5ed30*/  LEA R24, P6, R3, R0, 0x1 ;  /* 0x0000000003187211 */ /* 0x000fe400078c08ff */
[----:B------:R-:W-:Y:S02]  /*5ed40*/  PRMT R20, R25, 0x7632, R20 ;  /* 0x0000763219147816 */ /* 0x000fe40000000014 */
[----:B------:R-:W-:-:S03]  /*5ed50*/  LEA.HI.X.SX32 R25, R3, R2, 0x1, P6 ;  /* 0x0000000203197211 */ /* 0x000fc600030f0eff */
[----:B------:R0:W-:Y:S01]  /*5ed60*/  @P2 STG.E.U16 [R26.64], R20 ;  /* 0x000000141a002986 */ /* 0x0001e2000c101506 */
[----:B--2---:R-:W-:Y:S02]  /*5ed70*/  ISETP.LT.AND P5, PT, R28, c[0x0][0x17c], !P0 ;  /* 0x00005f001c007a0c */ /* 0x004fe400047a1270 */
[----:B------:R-:W-:Y:S02]  /*5ed80*/  IADD3 R28, R3, c[0x0][0x198], RZ ;  /* 0x00006600031c7a10 */ /* 0x000fe40007ffe0ff */
[----:B------:R-:W2:Y:S04]  /*5ed90*/  LDL.LU R3, [R1] ;  /* 0x0000000001037983 */ /* 0x000ea80000300800 */
        /* <DEDUP_REMOVED lines=12> */
[----:B------:R-:W-:-:S02]  /*5ee60*/  LEA.HI.X.SX32 R25, R3, R2, 0x1, P6 ;  /* 0x0000000203197211 */ /* 0x000fc400030f0eff */
[----:B--2---:R-:W-:Y:S02]  /*5ee70*/  ISETP.LT.AND P1, PT, R28, c[0x0][0x17c], !P0 ;  /* 0x00005f001c007a0c */ /* 0x004fe40004721270 */
[----:B------:R-:W-:Y:S02]  /*5ee80*/  IADD3 R28, R3, c[0x0][0x198], RZ ;  /* 0x00006600031c7a10 */ /* 0x000fe40007ffe0ff */
[----:B------:R-:W2:Y:S04]  /*5ee90*/  LDL.LU R3, [R1+0x13d4] ;  /* 0x0013d40001037983 */ /* 0x000ea80000300800 */
[----:B------:R0:W-:Y:S04]  /*5eea0*/  @P4 STG.E.U16 [R26.64], R21 ;  /* 0x000000151a004986 */ /* 0x0001e8000c101506 */
[----:B------:R1:W-:Y:S01]  /*5eeb0*/  @P3 STG.E.U16 [R24.64], R8 ;  /* 0x0000000818003986 */ /* 0x0003e2000c101506 */
[----:B0-----:R-:W-:-:S03]  /*5eec0*/  LEA R26, P6, R28, R0, 0x1 ;  /* 0x000000001c1a7211 */ /* 0x001fc600078c08ff */
[----:B------:R-:W3:Y:S01]  /*5eed0*/  LDL.LU R21, [R1+0x1814] ;  /* 0x0018140001157983 */ /* 0x000ee20000300800 */
[C---:B------:R-:W-:Y:S02]  /*5eee0*/  LEA.HI.X.SX32 R27, R28.reuse, R2, 0x1, P6 ;  /* 0x000000021c1b7211 */ /* 0x040fe400030f0eff */
[----:B--2---:R-:W-:Y:S02]  /*5eef0*/  ISETP.LT.AND P4, PT, R3, c[0x0][0x17c], !P0 ;  /* 0x00005f0003007a0c */ /* 0x004fe40004781270 */
[----:B------:R-:W-:Y:S02]  /*5ef00*/  IADD3 R3, R28, c[0x0][0x198], RZ ;  /* 0x000066001c037a10 */ /* 0x000fe40007ffe0ff */
[----:B------:R-:W-:Y:S02]  /*5ef10*/  PRMT R28, R8, 0x7632, R28 ;  /* 0x00007632081c7816 */ /* 0x000fe4000000001c */
[----:B-1----:R-:W2:Y:S01]  /*5ef20*/  LDL.LU R8, [R1+0x13d8] ;  /* 0x0013d80001087983 */ /* 0x002ea20000300800 */
[----:B------:R-:W-:-:S03]  /*5ef30*/  LEA R24, P6, R3, R0, 0x1 ;  /* 0x0000000003187211 */ /* 0x000fc600078c08ff */
[----:B------:R0:W-:Y:S01]  /*5ef40*/  @P5 STG.E.U16 [R26.64], R28 ;  /* 0x0000001c1a005986 */ /* 0x0001e2000c101506 */
[C---:B------:R-:W-:Y:S02]  /*5ef50*/  LEA.HI.X.SX32 R25, R3.reuse, R2, 0x1, P6 ;  /* 0x0000000203197211 */ /* 0x040fe400030f0eff */
[----:B--2---:R-:W-:Y:S02]  /*5ef60*/  ISETP.LT.AND P3, PT, R8, c[0x0][0x17c], !P0 ;  /* 0x00005f0008007a0c */ /* 0x004fe40004761270 */
[----:B------:R-:W-:Y:S02]  /*5ef70*/  IADD3 R8, R3, c[0x0][0x198], RZ ;  /* 0x0000660003087a10 */ /* 0x000fe40007ffe0ff */
[----:B------:R-:W2:Y:S04]  /*5ef80*/  LDL.LU R3, [R1+0x70] ;  /* 0x0000700001037983 */ /* 0x000ea80000300800 */
[----:B0-----:R-:W2:Y:S01]  /*5ef90*/  LDL.LU R27, [R1+0x13dc] ;  /* 0x0013dc00011b7983 */ /* 0x001ea20000300800 */
        /* <DEDUP_REMOVED lines=30> */
[----:B------:R0:W-:Y:S02]  /*5f180*/  @P3 STG.E.U16 [R26.64], R28 ;  /* 0x0000001c1a003986 */ /* 0x0001e4000c101506 */
[----:B0-----:R-:W-:-:S02]  /*5f190*/  LEA R26, P6, R8, R0, 0x1 ;  /* 0x00000000081a7211 */ /* 0x001fc400078c08ff */
[----:B------:R-:W3:Y:S02]  /*5f1a0*/  LDL.LU R28, [R1+0x60] ;  /* 0x00006000011c7983 */ /* 0x000ee40000300800 */
[C---:B------:R-:W-:Y:S02]  /*5f1b0*/  LEA.HI.X.SX32 R27, R8.reuse, R2, 0x1, P6 ;  /* 0x00000002081b7211 */ /* 0x040fe400030f0eff */
[----:B--2---:R-:W-:Y:S02]  /*5f1c0*/  ISETP.LT.AND P3, PT, R3, c[0x0][0x17c], !P0 ;  /* 0x00005f0003007a0c */ /* 0x004fe40004761270 */
[----:B------:R-:W-:Y:S02]  /*5f1d0*/  IADD3 R3, R8, c[0x0][0x198], RZ ;  /* 0x0000660008037a10 */ /* 0x000fe40007ffe0ff */
[----:B------:R-:W2:Y:S04]  /*5f1e0*/  LDL.LU R8, [R1+0x13f0] ;  /* 0x0013f00001087983 */ /* 0x000ea80000300800 */
[----:B------:R0:W-:Y:S02]  /*5f1f0*/  @P5 STG.E.U16 [R24.64], R20 ;  /* 0x0000001418005986 */ /* 0x0001e4000c101506 */
[----:B0-----:R-:W-:-:S04]  /*5f200*/  LEA R24, P6, R3, R0, 0x1 ;  /* 0x0000000003187211 */ /* 0x001fc800078c08ff */
[C---:B------:R-:W-:Y:S02]  /*5f210*/  LEA.HI.X.SX32 R25, R3.reuse, R2, 0x1, P6 ;  /* 0x0000000203197211 */ /* 0x040fe400030f0eff */
[----:B--2---:R-:W-:Y:S02]  /*5f220*/  ISETP.LT.AND P5, PT, R8, c[0x0][0x17c], !P0 ;  /* 0x00005f0008007a0c */ /* 0x004fe400047a1270 */
[----:B------:R-:W-:Y:S02]  /*5f230*/  IADD3 R8, R3, c[0x0][0x198], RZ ;  /* 0x0000660003087a10 */ /* 0x000fe40007ffe0ff */
[----:B------:R-:W2:Y:S01]  /*5f240*/  LDL.LU R3, [R1+0x13f4] ;  /* 0x0013f40001037983 */ /* 0x000ea20000300800 */
[----:B------:R-:W-:-:S05]  /*5f250*/  PRMT R20, R20, 0x7632, R20 ;  /* 0x0000763214147816 */ /* 0x000fca0000000014 */
[----:B------:R0:W-:Y:S02]  /*5f260*/  @P2 STG.E.U16 [R26.64], R20 ;  /* 0x000000141a002986 */ /* 0x0001e4000c101506 */
[C---:B0-----:R-:W-:Y:S02]  /*5f270*/  LEA R26, P6, R8.reuse, R0, 0x1 ;  /* 0x00000000081a7211 */ /* 0x041fe400078c08ff */
[----:B------:R-:W3:Y:S02]  /*5f280*/  LDL.LU R20, [R1+0x10] ;  /* 0x0000100001147983 */ /* 0x000ee40000300800 */
[C---:B------:R-:W-:Y:S02]  /*5f290*/  LEA.HI.X.SX32 R27, R8.reuse, R2, 0x1, P6 ;  /* 0x00000002081b7211 */ /* 0x040fe400030f0eff */
[----:B--2---:R-:W-:Y:S02]  /*5f2a0*/  ISETP.LT.AND P2, PT, R3, c[0x0][0x17c], !P0 ;  /* 0x00005f0003007a0c */ /* 0x004fe40004741270 */
[----:B------:R-:W-:-:S02]  /*5f2b0*/  IADD3 R3, R8, c[0x0][0x198], RZ ;  /* 0x0000660008037a10 */ /* 0x000fc40007ffe0ff */
[----:B------:R-:W2:Y:S04]  /*5f2c0*/  LDL.LU R8, [R1+0x13f8] ;  /* 0x0013f80001087983 */ /* 0x000ea80000300800 */
[----:B----4-:R0:W-:Y:S02]  /*5f2d0*/  @P1 STG.E.U16 [R24.64], R12 ;  /* 0x0000000c18001986 */ /* 0x0101e4000c101506 */
[----:B0-----:R-:W-:-:S04]  /*5f2e0*/  LEA R24, P6, R3, R0, 0x1 ;  /* 0x0000000003187211 */ /* 0x001fc800078c08ff */
[C---:B------:R-:W-:Y:S02]  /*5f2f0*/  LEA.HI.X.SX32 R25, R3.reuse, R2, 0x1, P6 ;  /* 0x0000000203197211 */ /* 0x040fe400030f0eff */
[----:B--2---:R-:W-:Y:S02]  /*5f300*/  ISETP.LT.AND P1, PT, R8, c[0x0][0x17c], !P0 ;  /* 0x00005f0008007a0c */ /* 0x004fe40004721270 */
[----:B------:R-:W-:Y:S02]  /*5f310*/  IADD3 R8, R3, c[0x0][0x198], RZ ;  /* 0x0000660003087a10 */ /* 0x000fe40007ffe0ff */
[----:B------:R-:W2:Y:S01]  /*5f320*/  LDL.LU R3, [R1+0x13fc] ;  /* 0x0013fc0001037983 */ /* 0x000ea20000300800 */
[----:B------:R-:W-:-:S05]  /*5f330*/  PRMT R12, R12, 0x7632, R12 ;  /* 0x000076320c0c7816 */ /* 0x000fca000000000c */
[----:B------:R0:W-:Y:S02]  /*5f340*/  @P4 STG.E.U16 [R26.64], R12 ;  /* 0x0000000c1a004986 */ /* 0x0001e4000c101506 */
[----:B0-----:R-:W-:-:S04]  /*5f350*/  LEA R26, P6, R8, R0, 0x1 ;  /* 0x00000000081a7211 */ /* 0x001fc800078c08ff */
[C---:B------:R-:W-:Y:S02]  /*5f360*/  LEA.HI.X.SX32 R27, R8.reuse, R2, 0x1, P6 ;  /* 0x00000002081b7211 */ /* 0x040fe400030f0eff */
[----:B--2---:R-:W-:Y:S02]  /*5f370*/  ISETP.LT.AND P4, PT, R3, c[0x0][0x17c], !P0 ;  /* 0x00005f0003007a0c */ /* 0x004fe40004781270 */
[----:B------:R-:W-:Y:S02]  /*5f380*/  IADD3 R3, R8, c[0x0][0x198], RZ ;  /* 0x0000660008037a10 */ /* 0x000fe40007ffe0ff */
[----:B------:R-:W2:Y:S04]  /*5f390*/  LDL.LU R8, [R1+0x1400] ;  /* 0x0014000001087983 */ /* 0x000ea80000300800 */
[----:B---3--:R0:W-:Y:S01]  /*5f3a0*/  @P3 STG.E.U16 [R24.64], R28 ;  /* 0x0000001c18003986 */ /* 0x0081e2000c101506 */
[----:B------:R-:W-:-:S02]  /*5f3b0*/  PRMT R12, R28, 0x7632, R12 ;  /* 0x000076321c0c7816 */ /* 0x000fc4000000000c */
[C---:B0-----:R-:W-:Y:S01]  /*5f3c0*/  LEA R24, P6, R3.reuse, R0, 0x1 ;  /* 0x0000000003187211 */ /* 0x041fe200078c08ff */
[----:B------:R-:W3:Y:S03]  /*5f3d0*/  LDL.LU R28, [R1+0x140c] ;  /* 0x00140c00011c7983 */ /* 0x000ee60000300800 */
        /* <DEDUP_REMOVED lines=10> */
[----:B------:R-:W-:-:S03]  /*5f480*/  PRMT R12, R20, 0x7632, R12 ;  /* 0x00007632140c7816 */ /* 0x000fc6000000000c */
[----:B------:R0:W-:Y:S04]  /*5f490*/  @P2 STG.E.U16 [R24.64], R20 ;  /* 0x0000001418002986 */ /* 0x0001e8000c101506 */
[----:B------:R1:W-:Y:S01]  /*5f4a0*/  @P1 STG.E.U16 [R26.64], R12 ;  /* 0x0000000c1a001986 */ /* 0x0003e2000c101506 */
[----:B0-----:R-:W-:-:S03]  /*5f4b0*/  LEA R24, P6, R3, R0, 0x1 ;  /* 0x0000000003187211 */ /* 0x001fc600078c08ff */
[----:B------:R-:W4:Y:S01]  /*5f4c0*/  LDL.LU R20, [R1+0x1414] ;  /* 0x0014140001147983 */ /* 0x000f220000300800 */
[----:B------:R-:W-:Y:S02]  /*5f4d0*/  LEA.HI.X.SX32 R25, R3, R2, 0x1, P6 ;  /* 0x0000000203197211 */ /* 0x000fe400030f0eff */
[----:B---3--:R-:W-:Y:S02]  /*5f4e0*/  ISETP.LT.AND P1, PT, R28, c[0x0][0x17c], !P0 ;  /* 0x00005f001c007a0c */ /* 0x008fe40004721270 */
[----:B------:R-:W3:Y:S04]  /*5f4f0*/  LDL.LU R28, [R1+0x1418] ;  /* 0x00141800011c7983 */ /* 0x000ee80000300800 */
[----:B------:R0:W-:Y:S01]  /*5f500*/  @P4 STG.E.U16 [R24.64], R4 ;  /* 0x0000000418004986 */ /* 0x0001e2000c101506 */
[----:B--2---:R-:W-:-:S02]  /*5f510*/  ISETP.LT.AND P2, PT, R8, c[0x0][0x17c], !P0 ;  /* 0x00005f0008007a0c */ /* 0x004fc40004741270 */
[----:B------:R-:W-:-:S04]  /*5f520*/  IADD3 R8, R3, c[0x0][0x198], RZ ;  /* 0x0000660003087a10 */ /* 0x000fc80007ffe0ff */
[C---:B-1----:R-:W-:Y:S02]  /*5f530*/  LEA R26, P6, R8.reuse, R0, 0x1 ;  /* 0x00000000081a7211 */ /* 0x042fe400078c08ff */
[C---:B------:R-:W-:Y:S02]  /*5f540*/  IADD3 R3, R8.reuse, c[0x0][0x198], RZ ;  /* 0x0000660008037a10 */ /* 0x040fe40007ffe0ff */
[----:B------:R-:W-:Y:S02]  /*5f550*/  LEA.HI.X.SX32 R27, R8, R2, 0x1, P6 ;  /* 0x00000002081b7211 */ /* 0x000fe400030f0eff */
[----:B------:R-:W-:Y:S02]  /*5f560*/  PRMT R8, R4, 0x7632, R8 ;  /* 0x0000763204087816 */ /* 0x000fe40000000008 */
[----:B0-----:R-:W2:Y:S01]  /*5f570*/  LDL.LU R4, [R1+0x1410] ;  /* 0x0014100001047983 */ /* 0x001ea20000300800 */
[----:B------:R-:W-:-:S03]  /*5f580*/  LEA R24, P6, R3, R0, 0x1 ;  /* 0x0000000003187211 */ /* 0x000fc600078c08ff */
[----:B------:R0:W-:Y:S01]  /*5f590*/  @P3 STG.E.U16 [R26.64], R8 ;  /* 0x000000081a003986 */ /* 0x0001e2000c101506 */
[----:B------:R-:W-:Y:S02]  /*5f5a0*/  LEA.HI.X.SX32 R25, R3, R2, 0x1, P6 ;  /* 0x0000000203197211 */ /* 0x000fe400030f0eff */
[----:B----4-:R-:W-:Y:S02]  /*5f5b0*/  ISETP.LT.AND P3, PT, R20, c[0x0][0x17c], !P0 ;  /* 0x00005f0014007a0c */ /* 0x010fe40004761270 */
[----:B------:R-:W4:Y:S04]  /*5f5c0*/  LDL.LU R20, [R1+0x1420] ;  /* 0x0014200001147983 */ /* 0x000f280000300800 */
[----:B------:R1:W-:Y:S01]  /*5f5d0*/  @P5 STG.E.U16 [R24.64], R16 ;  /* 0x0000001018005986 */ /* 0x0003e2000c101506 */
[----:B0-----:R-:W-:-:S02]  /*5f5e0*/  PRMT R8, R16, 0x7632, R8 ;  /* 0x0000763210087816 */ /* 0x001fc40000000008 */
[----:B---3--:R-:W-:Y:S02]  /*5f5f0*/  ISETP.LT.AND P5, PT, R28, c[0x0][0x17c], !P0 ;  /* 0x00005f001c007a0c */ /* 0x008fe400047a1270 */
[----:B------:R-:W3:Y:S01]  /*5f600*/  LDL.LU R28, [R1+0x1424] ;  /* 0x00142400011c7983 */ /* 0x000ee20000300800 */
[----:B--2---:R-:W-:Y:S02]  /*5f610*/  ISETP.LT.AND P4, PT, R4, c[0x0][0x17c], !P0 ;  /* 0x00005f0004007a0c */ /* 0x004fe40004781270 */
[----:B------:R-:W-:-:S04]  /*5f620*/  IADD3 R4, R3, c[0x0][0x198], RZ ;  /* 0x0000660003047a10 */ /* 0x000fc80007ffe0ff */
[C---:B------:R-:W-:Y:S02]  /*5f630*/  LEA R26, P6, R4.reuse, R0, 0x1 ;  /* 0x00000000041a7211 */ /* 0x040fe400078c08ff */
[C---:B------:R-:W-:Y:S02]  /*5f640*/  IADD3 R3, R4.reuse, c[0x0][0x198], RZ ;  /* 0x0000660004037a10 */ /* 0x040fe40007ffe0ff */
[----:B------:R-:W-:Y:S02]  /*5f650*/  LEA.HI.X.SX32 R27, R4, R2, 0x1, P6 ;  /* 0x00000002041b7211 */ /* 0x000fe400030f0eff */
[C---:B-1----:R-:W-:Y:S02]  /*5f660*/  LEA R24, P6, R3.reuse, R0, 0x1 ;  /* 0x0000000003187211 */ /* 0x042fe400078c08ff */
[C---:B------:R-:W-:Y:S01]  /*5f670*/  IADD3 R4, R3.reuse, c[0x0][0x198], RZ ;  /* 0x0000660003047a10 */ /* 0x040fe20007ffe0ff */
[----:B------:R0:W-:Y:S01]  /*5f680*/  @P2 STG.E.U16 [R26.64], R8 ;  /* 0x000000081a002986 */ /* 0x0001e2000c101506 */
[----:B------:R-:W-:-:S03]  /*5f690*/  LEA.HI.X.SX32 R25, R3, R2, 0x1, P6 ;  /* 0x0000000203197211 */ /* 0x000fc600030f0eff */
[----:B------:R-:W2:Y:S04]  /*5f6a0*/  LDL.LU R3, [R1+0x50] ;  /* 0x0000500001037983 */ /* 0x000ea80000300800 */
[----:B0-----:R-:W2:Y:S01]  /*5f6b0*/  LDL.LU R27, [R1+0x141c] ;  /* 0x00141c00011b7983 */ /* 0x001ea20000300800 */
[C---:B------:R-:W-:Y:S02]  /*5f6c0*/  LEA R26, P6, R4.reuse, R0, 0x1 ;  /* 0x00000000041a7211 */ /* 0x040fe400078c08ff */
[----:B--2---:R-:W-:Y:S01]  /*5f6d0*/  ISETP.LT.AND P2, PT, R27, c[0x0][0x17c], !P0 ;  /* 0x00005f001b007a0c */ /* 0x004fe20004741270 */
[----:B------:R-:W-:Y:S01]  /*5f6e0*/  IMAD.MOV.U32 R27, RZ, RZ, R3 ;  /* 0x000000ffff1b7224 */ /* 0x000fe200078e0003 */
[----:B------:R-:W-:-:S04]  /*5f6f0*/  IADD3 R3, R4, c[0x0][0x198], RZ ;  /* 0x0000660004037a10 */ /* 0x000fc80007ffe0ff */
[----:B------:R0:W-:Y:S01]  /*5f700*/  @P1 STG.E.U16 [R24.64], R27 ;  /* 0x0000001b18001986 */ /* 0x0001e2000c101506 */
[----:B----4-:R-:W-:-:S03]  /*5f710*/  ISETP.LT.AND P1, PT, R20, c[0x0][0x17c], !P0 ;  /* 0x00005f0014007a0c */ /* 0x010fc60004721270 */
[----:B------:R-:W2:Y:S01]  /*5f720*/  LDL.LU R20, [R1+0x142c] ;  /* 0x00142c0001147983 */ /* 0x000ea20000300800 */
[----:B0-----:R-:W-:Y:S01]  /*5f730*/  IMAD.MOV.U32 R25, RZ, RZ, R27 ;  /* 0x000000ffff197224 */ /* 0x001fe200078e001b */
[----:B------:R-:W-:Y:S02]  /*5f740*/  LEA.HI.X.SX32 R27, R4, R2, 0x1, P6 ;  /* 0x00000002041b7211 */ /* 0x000fe400030f0eff */
[----:B------:R-:W-:Y:S02]  /*5f750*/  LEA R24, P6, R3, R0, 0x1 ;  /* 0x0000000003187211 */ /* 0x000fe400078c08ff */
[----:B------:R-:W-:Y:S02]  /*5f760*/  PRMT R8, R25, 0x7632, R8 ;  /* 0x0000763219087816 */ /* 0x000fe40000000008 */
[C---:B------:R-:W-:Y:S02]  /*5f770*/  IADD3 R4, R3.reuse, c[0x0][0x198], RZ ;  /* 0x0000660003047a10 */ /* 0x040fe40007ffe0ff */
[----:B------:R-:W-:-:S02]  /*5f780*/  LEA.HI.X.SX32 R25, R3, R2, 0x1, P6 ;  /* 0x0000000203197211 */ /* 0x000fc400030f0eff */
[----:B------:R-:W4:Y:S04]  /*5f790*/  LDL.LU R3, [R1+0x80] ;  /* 0x0000800001037983 */ /* 0x000f280000300800 */
[----:B------:R0:W-:Y:S01]  /*5f7a0*/  @P4 STG.E.U16 [R26.64], R8 ;  /* 0x000000081a004986 */ /* 0x0001e2000c101506 */
[----:B---3--:R-:W-:-:S03]  /*5f7b0*/  ISETP.LT.AND P4, PT, R28, c[0x0][0x17c], !P0 ;  /* 0x00005f001c007a0c */ /* 0x008fc60004781270 */
[----:B------:R-:W3:Y:S01]  /*5f7c0*/  LDL.LU R28, [R1+0x1430] ;  /* 0x00143000011c7983 */ /* 0x000ee20000300800 */
[C---:B0-----:R-:W-:Y:S01]  /*5f7d0*/  LEA R26, P6, R4.reuse, R0, 0x1 ;  /* 0x00000000041a7211 */ /* 0x041fe200078c08ff */
[----:B----4-:R-:W-:Y:S01]  /*5f7e0*/  IMAD.MOV.U32 R27, RZ, RZ, R3 ;  /* 0x000000ffff1b7224 */ /* 0x010fe200078e0003 */
[----:B------:R-:W-:-:S04]  /*5f7f0*/  IADD3 R3, R4, c[0x0][0x198], RZ ;  /* 0x0000660004037a10 */ /* 0x000fc80007ffe0ff */
[----:B------:R0:W-:Y:S02]  /*5f800*/  @P3 STG.E.U16 [R24.64], R27 ;  /* 0x0000001b18003986 */ /* 0x0001e4000c101506 */
[----:B0-----:R-:W-:Y:S01]  /*5f810*/  IMAD.MOV.U32 R25, RZ, RZ, R27 ;  /* 0x000000ffff197224 */ /* 0x001fe200078e001b */
[----:B------:R-:W-:Y:S02]  /*5f820*/  LEA.HI.X.SX32 R27, R4, R2, 0x1, P6 ;  /* 0x00000002041b7211 */ /* 0x000fe400030f0eff */
[----:B------:R-:W4:Y:S01]  /*5f830*/  LDL.LU R4, [R1+0x1428] ;  /* 0x0014280001047983 */ /* 0x000f220000300800 */
[----:B------:R-:W-:Y:S02]  /*5f840*/  LEA R24, P6, R3, R0, 0x1 ;  /* 0x0000000003187211 */ /* 0x000fe400078c08ff */
[----:B------:R-:W-:Y:S02]  /*5f850*/  PRMT R8, R25, 0x7632, R8 ;  /* 0x0000763219087816 */ /* 0x000fe40000000008 */
[----:B------:R-:W-:-:S02]  /*5f860*/  LEA.HI.X.SX32 R25, R3, R2, 0x1, P6 ;  /* 0x0000000203197211 */ /* 0x000fc400030f0eff */
[----:B----4-:R-:W-:Y:S02]  /*5f870*/  ISETP.LT.AND P3, PT, R4, c[0x0][0x17c], !P0 ;  /* 0x00005f0004007a0c */ /* 0x010fe40004761270 */
[----:B------:R-:W-:Y:S02]  /*5f880*/  IADD3 R4, R3, c[0x0][0x198], RZ ;  /* 0x0000660003047a10 */ /* 0x000fe40007ffe0ff */
[----:B------:R-:W4:Y:S04]  /*5f890*/  LDL.LU R3, [R1+0x90] ;  /* 0x0000900001037983 */ /* 0x000f280000300800 */
[----:B------:R0:W-:Y:S01]  /*5f8a0*/  @P5 STG.E.U16 [R26.64], R8 ;  /* 0x000000081a005986 */ /* 0x0001e2000c101506 */
[----:B--2---:R-:W-:-:S03]  /*5f8b0*/  ISETP.LT.AND P5, PT, R20, c[0x0][0x17c], !P0 ;  /* 0x00005f0014007a0c */ /* 0x004fc600047a1270 */
[----:B------:R-:W2:Y:S01]  /*5f8c0*/  LDL.LU R20, [R1+0x1438] ;  /* 0x0014380001147983 */ /* 0x000ea20000300800 */
[C---:B0-----:R-:W-:Y:S01]  /*5f8d0*/  LEA R26, P6, R4.reuse, R0, 0x1 ;  /* 0x00000000041a7211 */ /* 0x041fe200078c08ff */
[----:B----4-:R-:W-:Y:S01]  /*5f8e0*/  IMAD.MOV.U32 R27, RZ, RZ, R3 ;  /* 0x000000ffff1b7224 */ /* 0x010fe200078e0003 */
[----:B------:R-:W-:-:S04]  /*5f8f0*/  IADD3 R3, R4, c[0x0][0x198], RZ ;  /* 0x0000660004037a10 */ /* 0x000fc80007ffe0ff */
[----:B------:R0:W-:Y:S01]  /*5f900*/  @P2 STG.E.U16 [R24.64], R27 ;  /* 0x0000001b18002986 */ /* 0x0001e2000c101506 */
[----:B---3--:R-:W-:-:S03]  /*5f910*/  ISETP.LT.AND P2, PT, R28, c[0x0][0x17c], !P0 ;  /* 0x00005f001c007a0c */ /* 0x008fc60004741270 */
[----:B------:R-:W3:Y:S01]  /*5f920*/  LDL.LU R28, [R1+0x143c] ;  /* 0x00143c00011c7983 */ /* 0x000ee20000300800 */
[----:B0-----:R-:W-:Y:S01]  /*5f930*/  IMAD.MOV.U32 R25, RZ, RZ, R27 ;  /* 0x000000ffff197224 */ /* 0x001fe200078e001b */
[----:B------:R-:W-:Y:S02]  /*5f940*/  LEA.HI.X.SX32 R27, R4, R2, 0x1, P6 ;  /* 0x00000002041b7211 */ /* 0x000fe400030f0eff */
[----:B------:R-:W-:Y:S02]  /*5f950*/  LEA R24, P6, R3, R0, 0x1 ;  /* 0x0000000003187211 */ /* 0x000fe400078c08ff */
[----:B------:R-:W-:Y:S02]  /*5f960*/  PRMT R8, R25, 0x7632, R8 ;  /* 0x0000763219087816 */ /* 0x000fe40000000008 */
[C---:B------:R-:W-:Y:S02]  /*5f970*/  IADD3 R4, R3.reuse, c[0x0][0x198], RZ ;  /* 0x0000660003047a10 */ /* 0x040fe40007ffe0ff */
[----:B------:R-:W-:Y:S01]  /*5f980*/  LEA.HI.X.SX32 R25, R3, R2, 0x1, P6 ;  /* 0x0000000203197211 */ /* 0x000fe200030f0eff */
[----:B-----5:R-:W-:Y:S01]  /*5f990*/  IMAD.MOV.U32 R3, RZ, RZ, R22 ;  /* 0x000000ffff037224 */ /* 0x020fe200078e0016 */
[----:B------:R0:W-:Y:S04]  /*5f9a0*/  @P1 STG.E.U16 [R26.64], R8 ;  /* 0x000000081a001986 */ /* 0x0001e8000c101506 */
[----:B------:R-:W4:Y:S04]  /*5f9b0*/  LDL.LU R22, [R1+0x1810] ;  /* 0x0018100001167983 */ /* 0x000f280000300800 */
[----:B0-----:R-:W5:Y:S01]  /*5f9c0*/  LDL.LU R27, [R1+0x1434] ;  /* 0x00143400011b7983 */ /* 0x001f620000300800 */
[----:B------:R-:W-:-:S02]  /*5f9d0*/  LEA R26, P6, R4, R0, 0x1 ;  /* 0x00000000041a7211 */ /* 0x000fc400078c08ff */
[----:B-----5:R-:W-:Y:S01]  /*5f9e0*/  ISETP.LT.AND P1, PT, R27, c[0x0][0x17c], !P0 ;  /* 0x00005f001b007a0c */ /* 0x020fe20004721270 */
[----:B------:R-:W-:Y:S01]  /*5f9f0*/  IMAD.MOV.U32 R27, RZ, RZ, R3 ;  /* 0x000000ffff1b7224 */ /* 0x000fe200078e0003 */
[----:B------:R-:W-:-:S04]  /*5fa00*/  IADD3 R3, R4, c[0x0][0x198], RZ ;  /* 0x0000660004037a10 */ /* 0x000fc80007ffe0ff */
[----:B------:R0:W-:Y:S01]  /*5fa10*/  @P4 STG.E.U16 [R24.64], R27 ;  /* 0x0000001b18004986 */ /* 0x0001e2000c101506 */
[----:B--2---:R-:W-:-:S03]  /*5fa20*/  ISETP.LT.AND P4, PT, R20, c[0x0][0x17c], !P0 ;  /* 0x00005f0014007a0c */ /* 0x004fc60004781270 */
[----:B------:R-:W2:Y:S01]  /*5fa30*/  LDL.LU R20, [R1+0x1444] ;  /* 0x0014440001147983 */ /* 0x000ea20000300800 */
[----:B0-----:R-:W-:Y:S01]  /*5fa40*/  IMAD.MOV.U32 R25, RZ, RZ, R27 ;  /* 0x000000ffff197224 */ /* 0x001fe200078e001b */
[----:B------:R-:W-:Y:S02]  /*5fa50*/  LEA.HI.X.SX32 R27, R4, R2, 0x1, P6 ;  /* 0x00000002041b7211 */ /* 0x000fe400030f0eff */
[----:B------:R-:W-:Y:S02]  /*5fa60*/  LEA R24, P6, R3, R0, 0x1 ;  /* 0x0000000003187211 */ /* 0x000fe400078c08ff */
[----:B------:R-:W-:Y:S02]  /*5fa70*/  PRMT R8, R25, 0x7632, R8 ;  /* 0x0000763219087816 */ /* 0x000fe40000000008 */
[C---:B------:R-:W-:Y:S02]  /*5fa80*/  IADD3 R4, R3.reuse, c[0x0][0x198], RZ ;  /* 0x0000660003047a10 */ /* 0x040fe40007ffe0ff */
[----:B------:R-:W-:-:S02]  /*5fa90*/  LEA.HI.X.SX32 R25, R3, R2, 0x1, P6 ;  /* 0x0000000203197211 */ /* 0x000fc400030f0eff */
[----:B------:R-:W5:Y:S04]  /*5faa0*/  LDL.LU R3, [R1+0x44] ;  /* 0x0000440001037983 */ /* 0x000f680000300800 */
[----:B------:R0:W-:Y:S01]  /*5fab0*/  @P3 STG.E.U16 [R26.64], R8 ;  /* 0x000000081a003986 */ /* 0x0001e2000c101506 */
[----:B---3--:R-:W-:-:S03]  /*5fac0*/  ISETP.LT.AND P3, PT, R28, c[0x0][0x17c], !P0 ;  /* 0x00005f001c007a0c */ /* 0x008fc60004761270 */
[----:B------:R-:W3:Y:S01]  /*5fad0*/  LDL.LU R28, [R1+0x1448] ;  /* 0x00144800011c7983 */ /* 0x000ee20000300800 */
[C---:B0-----:R-:W-:Y:S01]  /*5fae0*/  LEA R26, P6, R4.reuse, R0, 0x1 ;  /* 0x00000000041a7211 */ /* 0x041fe200078c08ff */
[----:B-----5:R-:W-:Y:S01]  /*5faf0*/  IMAD.MOV.U32 R27, RZ, RZ, R3 ;  /* 0x000000ffff1b7224 */ /* 0x020fe200078e0003 */
[----:B------:R-:W-:-:S04]  /*5fb00*/  IADD3 R3, R4, c[0x0][0x198], RZ ;  /* 0x0000660004037a10 */ /* 0x000fc80007ffe0ff */
[----:B------:R0:W-:Y:S02]  /*5fb10*/  @P5 STG.E.U16 [R24.64], R27 ;  /* 0x0000001b18005986 */ /* 0x0001e4000c101506 */
[----:B0-----:R-:W-:Y:S01]  /*5fb20*/  IMAD.MOV.U32 R25, RZ, RZ, R27 ;  /* 0x000000ffff197224 */ /* 0x001fe200078e001b */
[----:B------:R-:W-:Y:S02]  /*5fb30*/  LEA.HI.X.SX32 R27, R4, R2, 0x1, P6 ;  /* 0x00000002041b7211 */ /* 0x000fe400030f0eff */
[----:B------:R-:W5:Y:S01]  /*5fb40*/  LDL.LU R4, [R1+0x1440] ;  /* 0x0014400001047983 */ /* 0x000f620000300800 */
[----:B------:R-:W-:Y:S02]  /*5fb50*/  LEA R24, P6, R3, R0, 0x1 ;  /* 0x0000000003187211 */ /* 0x000fe400078c08ff */
[----:B------:R-:W-:Y:S02]  /*5fb60*/  PRMT R8, R25, 0x7632, R8 ;  /* 0x0000763219087816 */ /* 0x000fe40000000008 */
[----:B------:R-:W-:-:S02]  /*5fb70*/  LEA.HI.X.SX32 R25, R3, R2, 0x1, P6 ;  /* 0x0000000203197211 */ /* 0x000fc400030f0eff */
[----:B-----5:R-:W-:Y:S02]  /*5fb80*/  ISETP.LT.AND P5, PT, R4, c[0x0][0x17c], !P0 ;  /* 0x00005f0004007a0c */ /* 0x020fe400047a1270 */
[----:B------:R-:W-:Y:S02]  /*5fb90*/  IADD3 R4, R3, c[0x0][0x198], RZ ;  /* 0x0000660003047a10 */ /* 0x000fe40007ffe0ff */
[----:B------:R-:W5:Y:S04]  /*5fba0*/  LDL.LU R3, [R1+0x34] ;  /* 0x0000340001037983 */ /* 0x000f680000300800 */
[----:B------:R0:W-:Y:S01]  /*5fbb0*/  @P2 STG.E.U16 [R26.64], R8 ;  /* 0x000000081a002986 */ /* 0x0001e2000c101506 */
[----:B--2---:R-:W-:-:S03]  /*5fbc0*/  ISETP.LT.AND P2, PT, R20, c[0x0][0x17c], !P0 ;  /* 0x00005f0014007a0c */ /* 0x004fc60004741270 */
[----:B------:R-:W2:Y:S01]  /*5fbd0*/  LDL.LU R20, [R1+0x1450] ;  /* 0x0014500001147983 */ /* 0x000ea20000300800 */
[C---:B0-----:R-:W-:Y:S01]  /*5fbe0*/  LEA R26, P6, R4.reuse, R0, 0x1 ;  /* 0x00000000041a7211 */ /* 0x041fe200078c08ff */
[----:B-----5:R-:W-:Y:S01]  /*5fbf0*/  IMAD.MOV.U32 R27, RZ, RZ, R3 ;  /* 0x000000ffff1b7224 */ /* 0x020fe200078e0003 */
        /* <DEDUP_REMOVED lines=10> */
[----:B------:R0:W-:Y:S04]  /*5fca0*/  @P4 STG.E.U16 [R26.64], R8 ;  /* 0x000000081a004986 */ /* 0x0001e8000c101506 */
[----:B------:R-:W5:Y:S04]  /*5fcb0*/  LDL.LU R3, [R1+0x4] ;  /* 0x0000040001037983 */ /* 0x000f680000300800 */
[----:B0-----:R-:W2:Y:S01]  /*5fcc0*/  LDL.LU R27, [R1+0x144c] ;  /* 0x00144c00011b7983 */ /* 0x001ea20000300800 */
[----:B------:R-:W-:-:S02]  /*5fcd0*/  LEA R26, P6, R4, R0, 0x1 ;  /* 0x00000000041a7211 */ /* 0x000fc400078c08ff */
[----:B--2---:R-:W-:Y:S01]  /*5fce0*/  ISETP.LT.AND P4, PT, R27, c[0x0][0x17c], !P0 ;  /* 0x00005f001b007a0c */ /* 0x004fe20004781270 */
[----:B-----5:R-:W-:Y:S01]  /*5fcf0*/  IMAD.MOV.U32 R27, RZ, RZ, R3 ;  /* 0x000000ffff1b7224 */ /* 0x020fe200078e0003 */
[----:B------:R-:W-:-:S04]  /*5fd00*/  IADD3 R3, R4, c[0x0][0x198], RZ ;  /* 0x0000660004037a10 */ /* 0x000fc80007ffe0ff */
[----:B------:R0:W-:Y:S01]  /*5fd10*/  @P3 STG.E.U16 [R24.64], R27 ;  /* 0x0000001b18003986 */ /* 0x0001e2000c101506 */
[----:B------:R-:W-:-:S03]  /*5fd20*/  ISETP.LT.AND P3, PT, R20, c[0x0][0x17c], !P0 ;  /* 0x00005f0014007a0c */ /* 0x000fc60004761270 */
        /* <DEDUP_REMOVED lines=10> */
[----:B------:R-:W3:Y:S04]  /*5fdd0*/  LDL.LU R28, [R1+0x1460] ;  /* 0x00146000011c7983 */ /* 0x000ee80000300800 */
[----:B------:R1:W-:Y:S01]  /*5fde0*/  @P2 STG.E.U16 [R24.64], R9 ;  /* 0x0000000918002986 */ /* 0x0003e2000c101506 */
[----:B0-----:R-:W-:-:S03]  /*5fdf0*/  LEA R26, P6, R4, R0, 0x1 ;  /* 0x00000000041a7211 */ /* 0x001fc600078c08ff */
[----:B-1----:R-:W4:Y:S01]  /*5fe00*/  LDL.LU R24, [R1+0x1458] ;  /* 0x0014580001187983 */ /* 0x002f220000300800 */
[----:B------:R-:W-:Y:S02]  /*5fe10*/  LEA.HI.X.SX32 R27, R4, R2, 0x1, P6 ;  /* 0x00000002041b7211 */ /* 0x000fe400030f0eff */
[----:B------:R-:W-:-:S05]  /*5fe20*/  PRMT R12, R9, 0x7632, R12 ;  /* 0x00007632090c7816 */ /* 0x000fca000000000c */
[----:B------:R0:W-:Y:S04]  /*5fe30*/  @P1 STG.E.U16 [R26.64], R12 ;  /* 0x0000000c1a001986 */ /* 0x0001e8000c101506 */
[----:B0-----:R-:W4:Y:S04]  /*5fe40*/  LDL.LU R26, [R1+0x1464] ;  /* 0x00146400011a7983 */ /* 0x001f280000300800 */
[----:B------:R-:W4:Y:S01]  /*5fe50*/  LDL.LU R27, [R1+0x24] ;  /* 0x00002400011b7983 */ /* 0x000f220000300800 */
[----:B--2---:R-:W-:-:S03]  /*5fe60*/  ISETP.LT.AND P1, PT, R20, c[0x0][0x17c], !P0 ;  /* 0x00005f0014007a0c */ /* 0x004fc60004721270 */
[----:B------:R-:W2:Y:S01]  /*5fe70*/  LDL.LU R20, [R1+0x1468] ;  /* 0x0014680001147983 */ /* 0x000ea20000300800 */
[----:B-----5:R-:W-:Y:S01]  /*5fe80*/  IMAD.MOV.U32 R8, RZ, RZ, R3 ;  /* 0x000000ffff087224 */ /* 0x020fe200078e0003 */
[----:B------:R-:W-:-:S03]  /*5fe90*/  IADD3 R3, R4, c[0x0][0x198], RZ ;  /* 0x0000660004037a10 */ /* 0x000fc60007ffe0ff */
[----:B------:R-:W-:Y:S01]  /*5fea0*/  IMAD.MOV.U32 R25, RZ, RZ, R8 ;  /* 0x000000ffff197224 */ /* 0x000fe200078e0008 */
[C---:B------:R-:W-:Y:S02]  /*5feb0*/  LEA R8, P6, R3.reuse, R0, 0x1 ;  /* 0x0000000003087211 */ /* 0x040fe400078c08ff */
[C---:B------:R-:W-:Y:S02]  /*5fec0*/  IADD3 R4, R3.reuse, c[0x0][0x198], RZ ;  /* 0x0000660003047a10 */ /* 0x040fe40007ffe0ff */
[----:B------:R-:W-:Y:S01]  /*5fed0*/  LEA.HI.X.SX32 R9, R3, R2, 0x1, P6 ;  /* 0x0000000203097211 */ /* 0x000fe200030f0eff */
[----:B------:R-:W-:-:S04]  /*5fee0*/  IMAD.MOV.U32 R3, RZ, RZ, R25 ;  /* 0x000000ffff037224 */ /* 0x000fc800078e0019 */
[----:B------:R-:W-:-:S05]  /*5fef0*/  IMAD.MOV.U32 R25, RZ, RZ, R3 ;  /* 0x000000ffff197224 */ /* 0x000fca00078e0003 */
[----:B------:R0:W-:Y:S01]  /*5ff00*/  @P4 STG.E.U16 [R8.64], R25 ;  /* 0x0000001908004986 */ /* 0x0001e2000c101506 */
[----:B---3--:R-:W-:-:S03]  /*5ff10*/  ISETP.LT.AND P4, PT, R28, c[0x0][0x17c], !P0 ;  /* 0x00005f001c007a0c */ /* 0x008fc60004781270 */
[----:B------:R-:W3:Y:S01]  /*5ff20*/  LDL.LU R28, [R1+0x146c] ;  /* 0x00146c00011c7983 */ /* 0x000ee20000300800 */
[----:B----4-:R-:W-:Y:S02]  /*5ff30*/  ISETP.LT.AND P2, PT, R24, c[0x0][0x17c], !P0 ;  /* 0x00005f0018007a0c */ /* 0x010fe40004741270 */
[C---:B------:R-:W-:Y:S02]  /*5ff40*/  LEA R24, P6, R4.reuse, R0, 0x1 ;  /* 0x0000000004187211 */ /* 0x040fe400078c08ff */
[C---:B------:R-:W-:Y:S01]  /*5ff50*/  IADD3 R3, R4.reuse, c[0x0][0x198], RZ ;  /* 0x0000660004037a10 */ /* 0x040fe20007ffe0ff */
[----:B0-----:R-:W-:Y:S01]  /*5ff60*/  IMAD.MOV.U32 R9, RZ, RZ, R25 ;  /* 0x000000ffff097224 */ /* 0x001fe200078e0019 */
[----:B------:R-:W-:Y:S02]  /*5ff70*/  LEA.HI.X.SX32 R25, R4, R2, 0x1, P6 ;  /* 0x0000000204197211 */ /* 0x000fe400030f0eff */
[----:B------:R-:W-:Y:S02]  /*5ff80*/  LEA R8, P6, R3, R0, 0x1 ;  /* 0x0000000003087211 */ /* 0x000fe400078c08ff */
[----:B------:R-:W-:-:S02]  /*5ff90*/  PRMT R12, R9, 0x7632, R12 ;  /* 0x00007632090c7816 */ /* 0x000fc4000000000c */
[C---:B------:R-:W-:Y:S02]  /*5ffa0*/  IADD3 R4, R3.reuse, c[0x0][0x198], RZ ;  /* 0x0000660003047a10 */ /* 0x040fe40007ffe0ff */
[----:B------:R-:W-:Y:S01]  /*5ffb0*/  LEA.HI.X.SX32 R9, R3, R2, 0x1, P6 ;  /* 0x0000000203097211 */ /* 0x000fe200030f0eff */
[----:B------:R0:W-:Y:S01]  /*5ffc0*/  @P3 STG.E.U16 [R24.64], R12 ;  /* 0x0000000c18003986 */ /* 0x0001e2000c101506 */
[----:B------:R-:W-:-:S03]  /*5ffd0*/  IADD3 R3, R4, c[0x0][0x198], RZ ;  /* 0x0000660004037a10 */ /* 0x000fc60007ffe0ff */
[----:B------:R1:W-:Y:S01]  /*5ffe0*/  @P5 STG.E.U16 [R8.64], R27 ;  /* 0x0000001b08005986 */ /* 0x0003e2000c101506 */
[C---:B0-----:R-:W-:Y:S02]  /*5fff0*/  LEA R24, P6, R4.reuse, R0, 0x1 ;  /* 0x0000000004187211 */ /* 0x041fe400078c08ff */
[----:B------:R-:W-:Y:S02]  /*60000*/  PRMT R12, R27, 0x7632, R12 ;  /* 0x000076321b0c7816 */ /* 0x000fe4000000000c */
[----:B------:R-:W-:Y:S02]  /*60010*/  LEA.HI.X.SX32 R25, R4, R2, 0x1, P6 ;  /* 0x0000000204197211 */ /* 0x000fe400030f0eff */
[C---:B-1----:R-:W-:Y:S02]  /*60020*/  LEA R8, P6, R3.reuse, R0, 0x1 ;  /* 0x0000000003087211 */ /* 0x042fe400078c08ff */
[C---:B------:R-:W-:Y:S01]  /*60030*/  IADD3 R4, R3.reuse, c[0x0][0x198], RZ ;  /* 0x0000660003047a10 */ /* 0x040fe20007ffe0ff */
[----:B------:R0:W-:Y:S01]  /*60040*/  @P2 STG.E.U16 [R24.64], R12 ;  /* 0x0000000c18002986 */ /* 0x0001e2000c101506 */
[----:B------:R-:W-:-:S02]  /*60050*/  LEA.HI.X.SX32 R9, R3, R2, 0x1, P6 ;  /* 0x0000000203097211 */ /* 0x000fc400030f0eff */
[----:B------:R-:W-:Y:S02]  /*60060*/  ISETP.LT.AND P3, PT, R26, c[0x0][0x17c], !P0 ;  /* 0x00005f001a007a0c */ /* 0x000fe40004761270 */
[----:B------:R-:W4:Y:S04]  /*60070*/  LDL.LU R26, [R1+0x1470] ;  /* 0x00147000011a7983 */ /* 0x000f280000300800 */
[----:B------:R1:W-:Y:S01]  /*60080*/  @P1 STG.E.U16 [R8.64], R21 ;  /* 0x0000001508001986 */ /* 0x0003e2000c101506 */
[----:B0-----:R-:W-:-:S04]  /*60090*/  LEA R24, P6, R4, R0, 0x1 ;  /* 0x0000000004187211 */ /* 0x001fc800078c08ff */
[----:B------:R-:W-:Y:S02]  /*600a0*/  LEA.HI.X.SX32 R25, R4, R2, 0x1, P6 ;  /* 0x0000000204197211 */ /* 0x000fe400030f0eff */
[----:B-1----:R-:W-:-:S05]  /*600b0*/  PRMT R21, R21, 0x7632, R21 ;  /* 0x0000763215157816 */ /* 0x002fca0000000015 */
[----:B------:R0:W-:Y:S01]  /*600c0*/  @P4 STG.E.U16 [R24.64], R21 ;  /* 0x0000001518004986 */ /* 0x0001e2000c101506 */
[----:B--2---:R-:W-:-:S03]  /*600d0*/  ISETP.LT.AND P5, PT, R20, c[0x0][0x17c], !P0 ;  /* 0x00005f0014007a0c */ /* 0x004fc600047a1270 */
[----:B------:R-:W2:Y:S04]  /*600e0*/  LDL.LU R20, [R1+0x1474] ;  /* 0x0014740001147983 */ /* 0x000ea80000300800 */
[----:B------:R-:W5:Y:S04]  /*600f0*/  LDL.LU R27, [R1+0x64] ;  /* 0x00006400011b7983 */ /* 0x000f680000300800 */
[----:B------:R-:W5:Y:S01]  /*60100*/  LDL.LU R12, [R1+0x147c] ;  /* 0x00147c00010c7983 */ /* 0x000f620000300800 */
[----:B---3--:R-:W-:-:S03]  /*60110*/  ISETP.LT.AND P2, PT, R28, c[0x0][0x17c], !P0 ;  /* 0x00005f001c007a0c */ /* 0x008fc60004741270 */
[----:B------:R-:W3:Y:S04]  /*60120*/  LDL.LU R28, [R1+0x14] ;  /* 0x00001400011c7983 */ /* 0x000ee80000300800 */
[----:B0-----:R-:W3:Y:S01]  /*60130*/  LDL.LU R25, [R1+0x1478] ;  /* 0x0014780001197983 */ /* 0x001ee20000300800 */
[----:B------:R-:W-:-:S04]  /*60140*/  IADD3 R3, R4, c[0x0][0x198], RZ ;  /* 0x0000660004037a10 */ /* 0x000fc80007ffe0ff */
[C---:B------:R-:W-:Y:S02]  /*60150*/  LEA R8, P6, R3.reuse, R0, 0x1 ;  /* 0x0000000003087211 */ /* 0x040fe400078c08ff */
[C---:B------:R-:W-:Y:S02]  /*60160*/  IADD3 R4, R3.reuse, c[0x0][0x198], RZ ;  /* 0x0000660003047a10 */ /* 0x040fe40007ffe0ff */
[----:B------:R-:W-:-:S05]  /*60170*/  LEA.HI.X.SX32 R9, R3, R2, 0x1, P6 ;  /* 0x0000000203097211 */ /* 0x000fca00030f0eff */
[----:B------:R0:W-:Y:S02]  /*60180*/  @P3 STG.E.U16 [R8.64], R13 ;  /* 0x0000000d08003986 */ /* 0x0001e4000c101506 */
[----:B0-----:R-:W-:Y:S02]  /*60190*/  PRMT R13, R13, 0x7632, R13 ;  /* 0x000076320d0d7816 */ /* 0x001fe4000000000d */
[----:B----4-:R-:W-:Y:S02]  /*601a0*/  ISETP.LT.AND P1, PT, R26, c[0x0][0x17c], !P0 ;  /* 0x00005f001a007a0c */ /* 0x010fe40004721270 */
[----:B------:R-:W4:Y:S01]  /*601b0*/  LDL.LU R26, [R1+0x1480] ;  /* 0x00148000011a7983 */ /* 0x000f220000300800 */
[----:B--2---:R-:W-:Y:S02]  /*601c0*/  ISETP.LT.AND P4, PT, R20, c[0x0][0x17c], !P0 ;  /* 0x00005f0014007a0c */ /* 0x004fe40004781270 */
[----:B------:R-:W-:-:S04]  /*601d0*/  LEA R20, P6, R4, R0, 0x1 ;  /* 0x0000000004147211 */ /* 0x000fc800078c08ff */
[----:B------:R-:W-:-:S05]  /*601e0*/  LEA.HI.X.SX32 R21, R4, R2, 0x1, P6 ;  /* 0x0000000204157211 */ /* 0x000fca00030f0eff */
[----:B------:R0:W-:Y:S01]  /*601f0*/  @P5 STG.E.U16 [R20.64], R13 ;  /* 0x0000000d14005986 */ /* 0x0001e2000c101506 */
[----:B---3--:R-:W-:-:S03]  /*60200*/  ISETP.LT.AND P3, PT, R25, c[0x0][0x17c], !P0 ;  /* 0x00005f0019007a0c */ /* 0x008fc60004761270 */
[----:B------:R-:W2:Y:S04]  /*60210*/  LDL.LU R25, [R1+0x1484] ;  /* 0x0014840001197983 */ /* 0x000ea80000300800 */
[----:B------:R-:W3:Y:S04]  /*60220*/  LDL.LU R24, [R1+0x1488] ;  /* 0x0014880001187983 */ /* 0x000ee80000300800 */
[----:B0-----:R-:W2:Y:S04]  /*60230*/  LDL.LU R21, [R1+0x148c] ;  /* 0x00148c0001157983 */ /* 0x001ea80000300800 */
[----:B------:R-:W2:Y:S01]  /*60240*/  LDL.LU R20, [R1+0x1490] ;  /* 0x0014900001147983 */ /* 0x000ea20000300800 */
[----:B------:R-:W-:-:S04]  /*60250*/  IADD3 R3, R4, c[0x0][0x198], RZ ;  /* 0x0000660004037a10 */ /* 0x000fc80007ffe0ff */
[C---:B------:R-:W-:Y:S02]  /*60260*/  LEA R8, P6, R3.reuse, R0, 0x1 ;  /* 0x0000000003087211 */ /* 0x040fe400078c08ff */
[C---:B------:R-:W-:Y:S02]  /*60270*/  IADD3 R4, R3.reuse, c[0x0][0x198], RZ ;  /* 0x0000660003047a10 */ /* 0x040fe40007ffe0ff */
[----:B------:R-:W-:Y:S02]  /*60280*/  LEA.HI.X.SX32 R9, R3, R2, 0x1, P6 ;  /* 0x0000000203097211 */ /* 0x000fe400030f0eff */
[----:B-----5:R-:W-:Y:S02]  /*60290*/  ISETP.LT.AND P5, PT, R12, c[0x0][0x17c], !P0 ;  /* 0x00005f000c007a0c */ /* 0x020fe400047a1270 */
[C---:B------:R-:W-:Y:S02]  /*602a0*/  LEA R12, P6, R4.reuse, R0, 0x1 ;  /* 0x00000000040c7211 */ /* 0x040fe400078c08ff */
[C---:B------:R-:W-:Y:S01]  /*602b0*/  IADD3 R3, R4.reuse, c[0x0][0x198], RZ ;  /* 0x0000660004037a10 */ /* 0x040fe20007ffe0ff */
[----:B------:R0:W-:Y:S01]  /*602c0*/  @P2 STG.E.U16 [R8.64], R27 ;  /* 0x0000001b08002986 */ /* 0x0001e2000c101506 */
[----:B------:R-:W-:-:S02]  /*602d0*/  LEA.HI.X.SX32 R13, R4, R2, 0x1, P6 ;  /* 0x00000002040d7211 */ /* 0x000fc400030f0eff */
[----:B------:R-:W-:Y:S02]  /*602e0*/  PRMT R16, R27, 0x7632, R16 ;  /* 0x000076321b107816 */ /* 0x000fe40000000010 */
[----:B------:R-:W-:-:S03]  /*602f0*/  IADD3 R4, R3, c[0x0][0x198], RZ ;  /* 0x0000660003047a10 */ /* 0x000fc60007ffe0ff */
[----:B------:R1:W-:Y:S01]  /*60300*/  @P1 STG.E.U16 [R12.64], R16 ;  /* 0x000000100c001986 */ /* 0x0003e2000c101506 */
[----:B0-----:R-:W-:-:S04]  /*60310*/  LEA R8, P6, R3, R0, 0x1 ;  /* 0x0000000003087211 */ /* 0x001fc800078c08ff */
[----:B------:R-:W-:Y:S02]  /*60320*/  LEA.HI.X.SX32 R9, R3, R2, 0x1, P6 ;  /* 0x0000000203097211 */ /* 0x000fe400030f0eff */
[----:B-1----:R-:W-:Y:S02]  /*60330*/  LEA R12, P6, R4, R0, 0x1 ;  /* 0x00000000040c7211 */ /* 0x002fe400078c08ff */
[----:B------:R-:W-:Y:S02]  /*60340*/  PRMT R16, R28, 0x7632, R16 ;  /* 0x000076321c107816 */ /* 0x000fe40000000010 */
[----:B------:R-:W-:Y:S01]  /*60350*/  LEA.HI.X.SX32 R13, R4, R2, 0x1, P6 ;  /* 0x00000002040d7211 */ /* 0x000fe200030f0eff */
[----:B------:R0:W-:Y:S01]  /*60360*/  @P4 STG.E.U16 [R8.64], R28 ;  /* 0x0000001c08004986 */ /* 0x0001e2000c101506 */
[----:B----4-:R-:W-:-:S03]  /*60370*/  ISETP.LT.AND P2, PT, R26, c[0x0][0x17c], !P0 ;  /* 0x00005f001a007a0c */ /* 0x010fc60004741270 */
[----:B------:R1:W-:Y:S01]  /*60380*/  @P3 STG.E.U16 [R12.64], R16 ;  /* 0x000000100c003986 */ /* 0x0003e2000c101506 */
[----:B------:R-:W-:-:S04]  /*60390*/  IADD3 R3, R4, c[0x0][0x198], RZ ;  /* 0x0000660004037a10 */ /* 0x000fc80007ffe0ff */
[----:B0-----:R-:W-:-:S04]  /*603a0*/  LEA R8, P6, R3, R0, 0x1 ;  /* 0x0000000003087211 */ /* 0x001fc800078c08ff */
[----:B------:R-:W-:-:S05]  /*603b0*/  LEA.HI.X.SX32 R9, R3, R2, 0x1, P6 ;  /* 0x0000000203097211 */ /* 0x000fca00030f0eff */
[----:B------:R0:W-:Y:S01]  /*603c0*/  @P5 STG.E.U16 [R8.64], R5 ;  /* 0x0000000508005986 */ /* 0x0001e2000c101506 */
[----:B---3--:R-:W-:-:S03]  /*603d0*/  ISETP.LT.AND P4, PT, R24, c[0x0][0x17c], !P0 ;  /* 0x00005f0018007a0c */ /* 0x008fc60004781270 */
[----:B------:R-:W3:Y:S01]  /*603e0*/  LDL.LU R24, [R1+0x1494] ;  /* 0x0014940001187983 */ /* 0x000ee20000300800 */
[----:B--2---:R-:W-:-:S03]  /*603f0*/  ISETP.LT.AND P3, PT, R21, c[0x0][0x17c], !P0 ;  /* 0x00005f0015007a0c */ /* 0x004fc60004761270 */
[----:B------:R-:W2:Y:S04]  /*60400*/  LDL.LU R26, [R1+0x54] ;  /* 0x00005400011a7983 */ /* 0x000ea80000300800 */
[----:B------:R-:W4:Y:S01]  /*60410*/  LDL.LU R21, [R1+0x1498] ;  /* 0x0014980001157983 */ /* 0x000f220000300800 */
[----:B------:R-:W-:-:S03]  /*60420*/  ISETP.LT.AND P5, PT, R20, c[0x0][0x17c], !P0 ;  /* 0x00005f0014007a0c */ /* 0x000fc600047a1270 */
[----:B------:R-:W5:Y:S01]  /*60430*/  LDL.LU R20, [R1+0x149c] ;  /* 0x00149c0001147983 */ /* 0x000f620000300800 */
[----:B------:R-:W-:Y:S02]  /*60440*/  IADD3 R4, R3, c[0x0][0x198], RZ ;  /* 0x0000660003047a10 */ /* 0x000fe40007ffe0ff */
[----:B------:R-:W-:Y:S01]  /*60450*/  ISETP.LT.AND P1, PT, R25, c[0x0][0x17c], !P0 ;  /* 0x00005f0019007a0c */ /* 0x000fe20004721270 */
[----:B------:R-:W2:Y:S01]  /*60460*/  LDL.LU R27, [R1+0x84] ;  /* 0x00008400011b7983 */ /* 0x000ea20000300800 */
[C---:B-1----:R-:W-:Y:S02]  /*60470*/  LEA R12, P6, R4.reuse, R0, 0x1 ;  /* 0x00000000040c7211 */ /* 0x042fe400078c08ff */
[C---:B------:R-:W-:Y:S02]  /*60480*/  IADD3 R3, R4.reuse, c[0x0][0x198], RZ ;  /* 0x0000660004037a10 */ /* 0x040fe40007ffe0ff */
[----:B------:R-:W-:Y:S02]  /*60490*/  LEA.HI.X.SX32 R13, R4, R2, 0x1, P6 ;  /* 0x00000002040d7211 */ /* 0x000fe400030f0eff */
[----:B------:R-:W-:-:S02]  /*604a0*/  LEA R4, P6, R3, R0, 0x1 ;  /* 0x0000000003047211 */ /* 0x000fc400078c08ff */
[----:B0-----:R-:W-:Y:S02]  /*604b0*/  PRMT R8, R5, 0x7632, R8 ;  /* 0x0000763205087816 */ /* 0x001fe40000000008 */
[----:B------:R-:W-:-:S03]  /*604c0*/  LEA.HI.X.SX32 R5, R3, R2, 0x1, P6 ;  /* 0x0000000203057211 */ /* 0x000fc600030f0eff */
[----:B------:R0:W-:Y:S04]  /*604d0*/  @P2 STG.E.U16 [R12.64], R8 ;  /* 0x000000080c002986 */ /* 0x0001e8000c101506 */
[----:B------:R1:W-:Y:S01]  /*604e0*/  @P1 STG.E.U16 [R4.64], R17 ;  /* 0x0000001104001986 */ /* 0x0003e2000c101506 */
[----:B------:R-:W-:-:S04]  /*604f0*/  IADD3 R9, R3, c[0x0][0x198], RZ ;  /* 0x0000660003097a10 */ /* 0x000fc80007ffe0ff */
[C---:B------:R-:W-:Y:S02]  /*60500*/  IADD3 R3, R9.reuse, c[0x0][0x198], RZ ;  /* 0x0000660009037a10 */ /* 0x040fe40007ffe0ff */
[----:B0-----:R-:W-:-:S04]  /*60510*/  LEA R8, P6, R9, R0, 0x1 ;  /* 0x0000000009087211 */ /* 0x001fc800078c08ff */
[----:B------:R-:W-:Y:S02]  /*60520*/  LEA.HI.X.SX32 R9, R9, R2, 0x1, P6 ;  /* 0x0000000209097211 */ /* 0x000fe400030f0eff */
[----:B-1----:R-:W-:-:S05]  /*60530*/  PRMT R17, R17, 0x7632, R17 ;  /* 0x0000763211117816 */ /* 0x002fca0000000011 */
[----:B------:R0:W-:Y:S01]  /*60540*/  @P4 STG.E.U16 [R8.64], R17 ;  /* 0x0000001108004986 */ /* 0x0001e2000c101506 */
[----:B---3--:R-:W-:-:S03]  /*60550*/  ISETP.LT.AND P2, PT, R24, c[0x0][0x17c], !P0 ;  /* 0x00005f0018007a0c */ /* 0x008fc60004741270 */
[----:B------:R-:W3:Y:S01]  /*60560*/  LDL.LU R24, [R1+0x14a0] ;  /* 0x0014a00001187983 */ /* 0x000ee20000300800 */
[----:B----4-:R-:W-:-:S03]  /*60570*/  ISETP.LT.AND P1, PT, R21, c[0x0][0x17c], !P0 ;  /* 0x00005f0015007a0c */ /* 0x010fc60004721270 */
[----:B------:R-:W4:Y:S01]  /*60580*/  LDL.LU R21, [R1+0x14a4] ;  /* 0x0014a40001157983 */ /* 0x000f220000300800 */
[----:B-----5:R-:W-:-:S03]  /*60590*/  ISETP.LT.AND P4, PT, R20, c[0x0][0x17c], !P0 ;  /* 0x00005f0014007a0c */ /* 0x020fc60004781270 */
[----:B------:R-:W5:Y:S04]  /*605a0*/  LDL.LU R28, [R1+0x94] ;  /* 0x00009400011c7983 */ /* 0x000f680000300800 */
[----:B------:R-:W3:Y:S04]  /*605b0*/  LDL.LU R20, [R1+0x14a8] ;  /* 0x0014a80001147983 */ /* 0x000ee80000300800 */
[----:B0-----:R-:W5:Y:S01]  /*605c0*/  LDL.LU R17, [R1+0x14ac] ;  /* 0x0014ac0001117983 */ /* 0x001f620000300800 */
[C---:B------:R-:W-:Y:S02]  /*605d0*/  LEA R4, P6, R3.reuse, R0, 0x1 ;  /* 0x0000000003047211 */ /* 0x040fe400078c08ff */
[----:B------:R-:W-:-:S02]  /*605e0*/  IADD3 R12, R3, c[0x0][0x198], RZ ;  /* 0x00006600030c7a10 */ /* 0x000fc40007ffe0ff */
[----:B------:R-:W-:Y:S02]  /*605f0*/  LEA.HI.X.SX32 R5, R3, R2, 0x1, P6 ;  /* 0x0000000203057211 */ /* 0x000fe400030f0eff */
[----:B------:R-:W-:Y:S02]  /*60600*/  LEA R8, P6, R12, R0, 0x1 ;  /* 0x000000000c087211 */ /* 0x000fe400078c08ff */
[----:B--2---:R-:W-:Y:S02]  /*60610*/  PRMT R13, R26, 0x7632, R13 ;  /* 0x000076321a0d7816 */ /* 0x004fe4000000000d */
[C---:B------:R-:W-:Y:S01]  /*60620*/  LEA.HI.X.SX32 R9, R12.reuse, R2, 0x1, P6 ;  /* 0x000000020c097211 */ /* 0x040fe200030f0eff */
[----:B------:R0:W-:Y:S04]  /*60630*/  @P3 STG.E.U16 [R4.64], R26 ;  /* 0x0000001a04003986 */ /* 0x0001e8000c101506 */
[----:B------:R1:W-:Y:S01]  /*60640*/  @P5 STG.E.U16 [R8.64], R13 ;  /* 0x0000000d08005986 */ /* 0x0003e2000c101506 */
[----:B------:R-:W-:-:S04]  /*60650*/  IADD3 R3, R12, c[0x0][0x198], RZ ;  /* 0x000066000c037a10 */ /* 0x000fc80007ffe0ff */
[C---:B------:R-:W-:Y:S02]  /*60660*/  IADD3 R12, R3.reuse, c[0x0][0x198], RZ ;  /* 0x00006600030c7a10 */ /* 0x040fe40007ffe0ff */
[----:B0-----:R-:W-:-:S04]  /*60670*/  LEA R4, P6, R3, R0, 0x1 ;  /* 0x0000000003047211 */ /* 0x001fc800078c08ff */
[----:B------:R-:W-:Y:S02]  /*60680*/  LEA.HI.X.SX32 R5, R3, R2, 0x1, P6 ;  /* 0x0000000203057211 */ /* 0x000fe400030f0eff */
[C---:B-1----:R-:W-:Y:S02]  /*60690*/  LEA R8, P6, R12.reuse, R0, 0x1 ;  /* 0x000000000c087211 */ /* 0x042fe400078c08ff */
[----:B------:R-:W-:Y:S02]  /*606a0*/  PRMT R13, R27, 0x7632, R13 ;  /* 0x000076321b0d7816 */ /* 0x000fe4000000000d */
[----:B------:R-:W-:Y:S01]  /*606b0*/  LEA.HI.X.SX32 R9, R12, R2, 0x1, P6 ;  /* 0x000000020c097211 */ /* 0x000fe200030f0eff */
[----:B------:R0:W-:Y:S04]  /*606c0*/  @P2 STG.E.U16 [R4.64], R27 ;  /* 0x0000001b04002986 */ /* 0x0001e8000c101506 */
[----:B------:R1:W-:Y:S01]  /*606d0*/  @P1 STG.E.U16 [R8.64], R13 ;  /* 0x0000000d08001986 */ /* 0x0003e2000c101506 */
[----:B----4-:R-:W-:-:S03]  /*606e0*/  ISETP.LT.AND P5, PT, R21, c[0x0][0x17c], !P0 ;  /* 0x00005f0015007a0c */ /* 0x010fc600047a1270 */
[----:B------:R-:W2:Y:S01]  /*606f0*/  LDL.LU R21, [R1+0x14b0] ;  /* 0x0014b00001157983 */ /* 0x000ea20000300800 */
[----:B---3--:R-:W-:-:S03]  /*60700*/  ISETP.LT.AND P2, PT, R20, c[0x0][0x17c], !P0 ;  /* 0x00005f0014007a0c */ /* 0x008fc60004741270 */
[----:B------:R-:W3:Y:S01]  /*60710*/  LDL.LU R20, [R1+0x14b4] ;  /* 0x0014b40001147983 */ /* 0x000ee20000300800 */
[----:B-----5:R-:W-:-:S03]  /*60720*/  ISETP.LT.AND P1, PT, R17, c[0x0][0x17c], !P0 ;  /* 0x00005f0011007a0c */ /* 0x020fc60004721270 */
[----:B------:R-:W4:Y:S04]  /*60730*/  LDL.LU R26, [R1+0x48] ;  /* 0x00004800011a7983 */ /* 0x000f280000300800 */
[----:B------:R-:W5:Y:S01]  /*60740*/  LDL.LU R17, [R1+0x14b8] ;  /* 0x0014b80001117983 */ /* 0x000f620000300800 */
[----:B------:R-:W-:-:S04]  /*60750*/  IADD3 R3, R12, c[0x0][0x198], RZ ;  /* 0x000066000c037a10 */ /* 0x000fc80007ffe0ff */
[----:B0-----:R-:W-:-:S04]  /*60760*/  LEA R4, P6, R3, R0, 0x1 ;  /* 0x0000000003047211 */ /* 0x001fc800078c08ff */
[----:B------:R-:W-:-:S05]  /*60770*/  LEA.HI.X.SX32 R5, R3, R2, 0x1, P6 ;  /* 0x0000000203057211 */ /* 0x000fca00030f0eff */
[----:B------:R0:W-:Y:S01]  /*60780*/  @P4 STG.E.U16 [R4.64], R28 ;  /* 0x0000001c04004986 */ /* 0x0001e2000c101506 */
[----:B------:R-:W-:Y:S02]  /*60790*/  IADD3 R12, R3, c[0x0][0x198], RZ ;  /* 0x00006600030c7a10 */ /* 0x000fe40007ffe0ff */
[----:B------:R-:W-:Y:S02]  /*607a0*/  ISETP.LT.AND P3, PT, R24, c[0x0][0x17c], !P0 ;  /* 0x00005f0018007a0c */ /* 0x000fe40004761270 */
[C---:B-1----:R-:W-:Y:S02]  /*607b0*/  LEA R8, P6, R12.reuse, R0, 0x1 ;  /* 0x000000000c087211 */ /* 0x042fe400078c08ff */
[C---:B------:R-:W-:Y:S02]  /*607c0*/  IADD3 R3, R12.reuse, c[0x0][0x198], RZ ;  /* 0x000066000c037a10 */ /* 0x040fe40007ffe0ff */
[----:B------:R-:W-:Y:S02]  /*607d0*/  LEA.HI.X.SX32 R9, R12, R2, 0x1, P6 ;  /* 0x000000020c097211 */ /* 0x000fe400030f0eff */
[----:B0-----:R-:W-:-:S02]  /*607e0*/  LEA R4, P6, R3, R0, 0x1 ;  /* 0x0000000003047211 */ /* 0x001fc400078c08ff */
[----:B------:R-:W-:Y:S02]  /*607f0*/  PRMT R13, R28, 0x7632, R13 ;  /* 0x000076321c0d7816 */ /* 0x000fe4000000000d */
[----:B------:R-:W-:-:S03]  /*60800*/  LEA.HI.X.SX32 R5, R3, R2, 0x1, P6 ;  /* 0x0000000203057211 */ /* 0x000fc600030f0eff */
[----:B------:R0:W-:Y:S04]  /*60810*/  @P3 STG.E.U16 [R8.64], R13 ;  /* 0x0000000d08003986 */ /* 0x0001e8000c101506 */
[----:B------:R1:W-:Y:S01]  /*60820*/  @P5 STG.E.U16 [R4.64], R23 ;  /* 0x0000001704005986 */ /* 0x0003e2000c101506 */
[----:B0-----:R-:W-:Y:S02]  /*60830*/  PRMT R13, R23, 0x7632, R13 ;  /* 0x00007632170d7816 */ /* 0x001fe4000000000d */
[----:B--2---:R-:W-:Y:S02]  /*60840*/  ISETP.LT.AND P4, PT, R21, c[0x0][0x17c], !P0 ;  /* 0x00005f0015007a0c */ /* 0x004fe40004781270 */
[----:B------:R-:W2:Y:S04]  /*60850*/  LDL.LU R21, [R1+0x14bc] ;  /* 0x0014bc0001157983 */ /* 0x000ea80000300800 */
[----:B------:R-:W2:Y:S01]  /*60860*/  LDL.LU R27, [R1+0x38] ;  /* 0x00003800011b7983 */ /* 0x000ea20000300800 */
[----:B---3--:R-:W-:-:S03]  /*60870*/  ISETP.LT.AND P3, PT, R20, c[0x0][0x17c], !P0 ;  /* 0x00005f0014007a0c */ /* 0x008fc60004761270 */
[----:B------:R-:W3:Y:S04]  /*60880*/  LDL.LU R20, [R1+0x14c0] ;  /* 0x0014c00001147983 */ /* 0x000ee80000300800 */
[----:B-1----:R-:W3:Y:S01]  /*60890*/  LDL.LU R23, [R1+0x180c] ;  /* 0x00180c0001177983 */ /* 0x002ee20000300800 */
[----:B-----5:R-:W-:-:S03]  /*608a0*/  ISETP.LT.AND P5, PT, R17, c[0x0][0x17c], !P0 ;  /* 0x00005f0011007a0c */ /* 0x020fc600047a1270 */
[----:B------:R-:W5:Y:S01]  /*608b0*/  LDL.LU R17, [R1+0x14c4] ;  /* 0x0014c40001117983 */ /* 0x000f620000300800 */
[----:B------:R-:W-:-:S03]  /*608c0*/  IADD3 R12, R3, c[0x0][0x198], RZ ;  /* 0x00006600030c7a10 */ /* 0x000fc60007ffe0ff */
[----:B------:R-:W5:Y:S01]  /*608d0*/  LDL.LU R28, [R1+0x8] ;  /* 0x00000800011c7983 */ /* 0x000f620000300800 */
[----:B------:R-:W-:-:S04]  /*608e0*/  LEA R8, P6, R12, R0, 0x1 ;  /* 0x000000000c087211 */ /* 0x000fc800078c08ff */
[----:B------:R-:W-:-:S05]  /*608f0*/  LEA.HI.X.SX32 R9, R12, R2, 0x1, P6 ;  /* 0x000000020c097211 */ /* 0x000fca00030f0eff */
[----:B------:R0:W-:Y:S01]  /*60900*/  @P2 STG.E.U16 [R8.64], R13 ;  /* 0x0000000d08002986 */ /* 0x0001e2000c101506 */
[----:B------:R-:W-:-:S04]  /*60910*/  IADD3 R3, R12, c[0x0][0x198], RZ ;  /* 0x000066000c037a10 */ /* 0x000fc80007ffe0ff */
[C---:B------:R-:W-:Y:S02]  /*60920*/  LEA R4, P6, R3.reuse, R0, 0x1 ;  /* 0x0000000003047211 */ /* 0x040fe400078c08ff */
[C---:B------:R-:W-:Y:S02]  /*60930*/  IADD3 R12, R3.reuse, c[0x0][0x198], RZ ;  /* 0x00006600030c7a10 */ /* 0x040fe40007ffe0ff */
[----:B------:R-:W-:Y:S02]  /*60940*/  LEA.HI.X.SX32 R5, R3, R2, 0x1, P6 ;  /* 0x0000000203057211 */ /* 0x000fe400030f0eff */
[----:B0-----:R-:W-:Y:S02]  /*60950*/  LEA R8, P6, R12, R0, 0x1 ;  /* 0x000000000c087211 */ /* 0x001fe400078c08ff */
[----:B----4-:R-:W-:Y:S02]  /*60960*/  PRMT R13, R26, 0x7632, R13 ;  /* 0x000076321a0d7816 */ /* 0x010fe4000000000d */
[----:B------:R-:W-:Y:S01]  /*60970*/  LEA.HI.X.SX32 R9, R12, R2, 0x1, P6 ;  /* 0x000000020c097211 */ /* 0x000fe200030f0eff */
[----:B------:R0:W-:Y:S04]  /*60980*/  @P1 STG.E.U16 [R4.64], R26 ;  /* 0x0000001a04001986 */ /* 0x0001e8000c101506 */
[----:B------:R1:W-:Y:S01]  /*60990*/  @P4 STG.E.U16 [R8.64], R13 ;  /* 0x0000000d08004986 */ /* 0x0003e2000c101506 */
[----:B--2---:R-:W-:-:S03]  /*609a0*/  ISETP.LT.AND P2, PT, R21, c[0x0][0x17c], !P0 ;  /* 0x00005f0015007a0c */ /* 0x004fc60004741270 */
[----:B------:R-:W2:Y:S01]  /*609b0*/  LDL.LU R21, [R1+0x14c8] ;  /* 0x0014c80001157983 */ /* 0x000ea20000300800 */
[----:B---3--:R-:W-:-:S03]  /*609c0*/  ISETP.LT.AND P1, PT, R20, c[0x0][0x17c], !P0 ;  /* 0x00005f0014007a0c */ /* 0x008fc60004721270 */
[----:B------:R-:W3:Y:S01]  /*609d0*/  LDL.LU R20, [R1+0x14cc] ;  /* 0x0014cc0001147983 */ /* 0x000ee20000300800 */
[----:B-----5:R-:W-:-:S03]  /*609e0*/  ISETP.LT.AND P4, PT, R17, c[0x0][0x17c], !P0 ;  /* 0x00005f0011007a0c */ /* 0x020fc60004781270 */
[----:B------:R-:W4:Y:S01]  /*609f0*/  LDL.LU R17, [R1+0x14d0] ;  /* 0x0014d00001117983 */ /* 0x000f220000300800 */
[----:B------:R-:W-:-:S04]  /*60a00*/  IADD3 R3, R12, c[0x0][0x198], RZ ;  /* 0x000066000c037a10 */ /* 0x000fc80007ffe0ff */
[----:B0-----:R-:W-:-:S04]  /*60a10*/  LEA R4, P6, R3, R0, 0x1 ;  /* 0x0000000003047211 */ /* 0x001fc800078c08ff */
[----:B------:R-:W-:-:S05]  /*60a20*/  LEA.HI.X.SX32 R5, R3, R2, 0x1, P6 ;  /* 0x0000000203057211 */ /* 0x000fca00030f0eff */
[----:B------:R0:W-:Y:S01]  /*60a30*/  @P3 STG.E.U16 [R4.64], R27 ;  /* 0x0000001b04003986 */ /* 0x0001e2000c101506 */
[----:B------:R-:W-:-:S04]  /*60a40*/  IADD3 R12, R3, c[0x0][0x198], RZ ;  /* 0x00006600030c7a10 */ /* 0x000fc80007ffe0ff */
[C---:B-1----:R-:W-:Y:S02]  /*60a50*/  LEA R8, P6, R12.reuse, R0, 0x1 ;  /* 0x000000000c087211 */ /* 0x042fe400078c08ff */
[C---:B------:R-:W-:Y:S02]  /*60a60*/  IADD3 R3, R12.reuse, c[0x0][0x198], RZ ;  /* 0x000066000c037a10 */ /* 0x040fe40007ffe0ff */
[----:B------:R-:W-:Y:S02]  /*60a70*/  LEA.HI.X.SX32 R9, R12, R2, 0x1, P6 ;  /* 0x000000020c097211 */ /* 0x000fe400030f0eff */
[----:B0-----:R-:W-:Y:S02]  /*60a80*/  LEA R4, P6, R3, R0, 0x1 ;  /* 0x0000000003047211 */ /* 0x001fe400078c08ff */
[----:B------:R-:W-:Y:S02]  /*60a90*/  PRMT R13, R27, 0x7632, R13 ;  /* 0x000076321b0d7816 */ /* 0x000fe4000000000d */
[----:B------:R-:W-:-:S03]  /*60aa0*/  LEA.HI.X.SX32 R5, R3, R2, 0x1, P6 ;  /* 0x0000000203057211 */ /* 0x000fc600030f0eff */
[----:B------:R0:W-:Y:S04]  /*60ab0*/  @P5 STG.E.U16 [R8.64], R13 ;  /* 0x0000000d08005986 */ /* 0x0001e8000c101506 */
[----:B------:R1:W-:Y:S01]  /*60ac0*/  @P2 STG.E.U16 [R4.64], R28 ;  /* 0x0000001c04002986 */ /* 0x0003e2000c101506 */
[----:B--2---:R-:W-:-:S03]  /*60ad0*/  ISETP.LT.AND P3, PT, R21, c[0x0][0x17c], !P0 ;  /* 0x00005f0015007a0c */ /* 0x004fc60004761270 */
[----:B------:R-:W2:Y:S04]  /*60ae0*/  LDL.LU R21, [R1+0x14d4] ;  /* 0x0014d40001157983 */ /* 0x000ea80000300800 */
[----:B------:R-:W5:Y:S01]  /*60af0*/  LDL.LU R27, [R1+0x78] ;  /* 0x00007800011b7983 */ /* 0x000f620000300800 */
[----:B---3--:R-:W-:-:S03]  /*60b00*/  ISETP.LT.AND P5, PT, R20, c[0x0][0x17c], !P0 ;  /* 0x00005f0014007a0c */ /* 0x008fc600047a1270 */
[----:B------:R-:W3:Y:S01]  /*60b10*/  LDL.LU R20, [R1+0x14d8] ;  /* 0x0014d80001147983 */ /* 0x000ee20000300800 */
[----:B----4-:R-:W-:-:S03]  /*60b20*/  ISETP.LT.AND P2, PT, R17, c[0x0][0x17c], !P0 ;  /* 0x00005f0011007a0c */ /* 0x010fc60004741270 */
[----:B------:R-:W4:Y:S01]  /*60b30*/  LDL.LU R17, [R1+0x14dc] ;  /* 0x0014dc0001117983 */ /* 0x000f220000300800 */
[----:B------:R-:W-:-:S04]  /*60b40*/  IADD3 R12, R3, c[0x0][0x198], RZ ;  /* 0x00006600030c7a10 */ /* 0x000fc80007ffe0ff */
[----:B0-----:R-:W-:Y:S02]  /*60b50*/  LEA R8, P6, R12, R0, 0x1 ;  /* 0x000000000c087211 */ /* 0x001fe400078c08ff */
[----:B------:R-:W-:Y:S02]  /*60b60*/  PRMT R13, R28, 0x7632, R13 ;  /* 0x000076321c0d7816 */ /* 0x000fe4000000000d */
[C---:B------:R-:W-:Y:S01]  /*60b70*/  LEA.HI.X.SX32 R9, R12.reuse, R2, 0x1, P6 ;  /* 0x000000020c097211 */ /* 0x040fe200030f0eff */
[----:B-1----:R-:W5:Y:S04]  /*60b80*/  LDL.LU R28, [R1+0x28] ;  /* 0x00002800011c7983 */ /* 0x002f680000300800 */
[----:B------:R0:W-:Y:S04]  /*60b90*/  @P1 STG.E.U16 [R8.64], R13 ;  /* 0x0000000d08001986 */ /* 0x0001e8000c101506 */
[----:B------:R-:W5:Y:S01]  /*60ba0*/  LDL.LU R24, [R1+0x14e0] ;  /* 0x0014e00001187983 */ /* 0x000f620000300800 */
[----:B------:R-:W-:-:S04]  /*60bb0*/  IADD3 R3, R12, c[0x0][0x198], RZ ;  /* 0x000066000c037a10 */ /* 0x000fc80007ffe0ff */
[C---:B------:R-:W-:Y:S02]  /*60bc0*/  LEA R4, P6, R3.reuse, R0, 0x1 ;  /* 0x0000000003047211 */ /* 0x040fe400078c08ff */
[C---:B------:R-:W-:Y:S02]  /*60bd0*/  IADD3 R12, R3.reuse, c[0x0][0x198], RZ ;  /* 0x00006600030c7a10 */ /* 0x040fe40007ffe0ff */
[----:B------:R-:W-:Y:S02]  /*60be0*/  LEA.HI.X.SX32 R5, R3, R2, 0x1, P6 ;  /* 0x0000000203057211 */ /* 0x000fe400030f0eff */
[C---:B0-----:R-:W-:Y:S02]  /*60bf0*/  LEA R8, P6, R12.reuse, R0, 0x1 ;  /* 0x000000000c087211 */ /* 0x041fe400078c08ff */
[C---:B------:R-:W-:Y:S02]  /*60c00*/  IADD3 R3, R12.reuse, c[0x0][0x198], RZ ;  /* 0x000066000c037a10 */ /* 0x040fe40007ffe0ff */
[----:B------:R-:W-:-:S02]  /*60c10*/  LEA.HI.X.SX32 R9, R12, R2, 0x1, P6 ;  /* 0x000000020c097211 */ /* 0x000fc400030f0eff */
[----:B------:R-:W-:Y:S01]  /*60c20*/  PRMT R12, R10, 0x7632, R12 ;  /* 0x000076320a0c7816 */ /* 0x000fe2000000000c */
[----:B------:R0:W-:Y:S04]  /*60c30*/  @P4 STG.E.U16 [R4.64], R10 ;  /* 0x0000000a04004986 */ /* 0x0001e8000c101506 */
[----:B------:R1:W-:Y:S01]  /*60c40*/  @P3 STG.E.U16 [R8.64], R12 ;  /* 0x0000000c08003986 */ /* 0x0003e2000c101506 */
[----:B--2---:R-:W-:-:S03]  /*60c50*/  ISETP.LT.AND P1, PT, R21, c[0x0][0x17c], !P0 ;  /* 0x00005f0015007a0c */ /* 0x004fc60004721270 */
[----:B------:R-:W2:Y:S04]  /*60c60*/  LDL.LU R21, [R1+0x14e4] ;  /* 0x0014e40001157983 */ /* 0x000ea80000300800 */
[----:B------:R-:W2:Y:S01]  /*60c70*/  LDL.LU R13, [R1+0x14e8] ;  /* 0x0014e800010d7983 */ /* 0x000ea20000300800 */
[----:B---3--:R-:W-:-:S03]  /*60c80*/  ISETP.LT.AND P4, PT, R20, c[0x0][0x17c], !P0 ;  /* 0x00005f0014007a0c */ /* 0x008fc60004781270 */
[----:B------:R-:W3:Y:S01]  /*60c90*/  LDL.LU R20, [R1+0x14ec] ;  /* 0x0014ec0001147983 */ /* 0x000ee20000300800 */
[----:B----4-:R-:W-:-:S03]  /*60ca0*/  ISETP.LT.AND P3, PT, R17, c[0x0][0x17c], !P0 ;  /* 0x00005f0011007a0c */ /* 0x010fc60004761270 */
[----:B------:R-:W4:Y:S01]  /*60cb0*/  LDL.LU R17, [R1+0x14f0] ;  /* 0x0014f00001117983 */ /* 0x000f220000300800 */
[C---:B0-----:R-:W-:Y:S02]  /*60cc0*/  LEA R4, P6, R3.reuse, R0, 0x1 ;  /* 0x0000000003047211 */ /* 0x041fe400078c08ff */
[C---:B------:R-:W-:Y:S02]  /*60cd0*/  IADD3 R10, R3.reuse, c[0x0][0x198], RZ ;  /* 0x00006600030a7a10 */ /* 0x040fe40007ffe0ff */
[----:B------:R-:W-:Y:S02]  /*60ce0*/  LEA.HI.X.SX32 R5, R3, R2, 0x1, P6 ;  /* 0x0000000203057211 */ /* 0x000fe400030f0eff */
[C---:B-1----:R-:W-:Y:S02]  /*60cf0*/  LEA R8, P6, R10.reuse, R0, 0x1 ;  /* 0x000000000a087211 */ /* 0x042fe400078c08ff */
[C---:B------:R-:W-:Y:S01]  /*60d00*/  IADD3 R3, R10.reuse, c[0x0][0x198], RZ ;  /* 0x000066000a037a10 */ /* 0x040fe20007ffe0ff */
[----:B-----5:R0:W-:Y:S01]  /*60d10*/  @P5 STG.E.U16 [R4.64], R27 ;  /* 0x0000001b04005986 */ /* 0x0201e2000c101506 */
[----:B------:R-:W-:-:S02]  /*60d20*/  LEA.HI.X.SX32 R9, R10, R2, 0x1, P6 ;  /* 0x000000020a097211 */ /* 0x000fc400030f0eff */
[----:B------:R-:W-:Y:S02]  /*60d30*/  PRMT R12, R27, 0x7632, R12 ;  /* 0x000076321b0c7816 */ /* 0x000fe4000000000c */
[----:B0-----:R-:W-:-:S04]  /*60d40*/  LEA R4, P6, R3, R0, 0x1 ;  /* 0x0000000003047211 */ /* 0x001fc800078c08ff */
        /* <DEDUP_REMOVED lines=9> */
[----:B------:R-:W-:-:S03]  /*60de0*/  LEA.HI.X.SX32 R5, R3, R2, 0x1, P6 ;  /* 0x0000000203057211 */ /* 0x000fc600030f0eff */
[----:B------:R0:W-:Y:S04]  /*60df0*/  @P4 STG.E.U16 [R8.64], R12 ;  /* 0x0000000c08004986 */ /* 0x0001e8000c101506 */
[----:B------:R1:W-:Y:S01]  /*60e00*/  @P3 STG.E.U16 [R4.64], R22 ;  /* 0x0000001604003986 */ /* 0x0003e2000c101506 */
[----:B--2---:R-:W-:-:S03]  /*60e10*/  ISETP.LT.AND P1, PT, R13, c[0x0][0x17c], !P0 ;  /* 0x00005f000d007a0c */ /* 0x004fc60004721270 */
[----:B------:R-:W2:Y:S01]  /*60e20*/  LDL.LU R13, [R1+0x14f4] ;  /* 0x0014f400010d7983 */ /* 0x000ea20000300800 */
[----:B------:R-:W-:-:S03]  /*60e30*/  ISETP.LT.AND P2, PT, R21, c[0x0][0x17c], !P0 ;  /* 0x00005f0015007a0c */ /* 0x000fc60004741270 */
[----:B------:R-:W5:Y:S04]  /*60e40*/  LDL.LU R21, [R1+0x14f8] ;  /* 0x0014f80001157983 */ /* 0x000f680000300800 */
[----:B------:R-:W5:Y:S01]  /*60e50*/  LDL.LU R27, [R1+0x68] ;  /* 0x00006800011b7983 */ /* 0x000f620000300800 */
[----:B----4-:R-:W-:-:S03]  /*60e60*/  ISETP.LT.AND P3, PT, R17, c[0x0][0x17c], !P0 ;  /* 0x00005f0011007a0c */ /* 0x010fc60004761270 */
[----:B------:R-:W4:Y:S01]  /*60e70*/  LDL.LU R17, [R1+0x14fc] ;  /* 0x0014fc0001117983 */ /* 0x000f220000300800 */
[----:B------:R-:W-:Y:S02]  /*60e80*/  ISETP.LT.AND P5, PT, R24, c[0x0][0x17c], !P0 ;  /* 0x00005f0018007a0c */ /* 0x000fe400047a1270 */
[----:B------:R-:W-:Y:S01]  /*60e90*/  IADD3 R10, R3, c[0x0][0x198], RZ ;  /* 0x00006600030a7a10 */ /* 0x000fe20007ffe0ff */
[----:B------:R-:W4:Y:S03]  /*60ea0*/  LDL.LU R24, [R1+0x1500] ;  /* 0x0015000001187983 */ /* 0x000f260000300800 */
[----:B0-----:R-:W-:Y:S02]  /*60eb0*/  LEA R8, P6, R10, R0, 0x1 ;  /* 0x000000000a087211 */ /* 0x001fe400078c08ff */
[----:B-1----:R-:W-:Y:S02]  /*60ec0*/  PRMT R22, R22, 0x7632, R22 ;  /* 0x0000763216167816 */ /* 0x002fe40000000016 */
[----:B------:R-:W-:-:S02]  /*60ed0*/  LEA.HI.X.SX32 R9, R10, R2, 0x1, P6 ;  /* 0x000000020a097211 */ /* 0x000fc400030f0eff */
[----:B---3--:R-:W-:Y:S02]  /*60ee0*/  ISETP.LT.AND P4, PT, R20, c[0x0][0x17c], !P0 ;  /* 0x00005f0014007a0c */ /* 0x008fe40004781270 */
[----:B------:R-:W3:Y:S04]  /*60ef0*/  LDL.LU R20, [R1+0x1504] ;  /* 0x0015040001147983 */ /* 0x000ee80000300800 */
[----:B------:R-:W3:Y:S04]  /*60f00*/  LDL.LU R28, [R1+0x18] ;  /* 0x00001800011c7983 */ /* 0x000ee80000300800 */
[----:B------:R0:W-:Y:S01]  /*60f10*/  @P5 STG.E.U16 [R8.64], R22 ;  /* 0x0000001608005986 */ /* 0x0001e2000c101506 */
[----:B------:R-:W-:-:S04]  /*60f20*/  IADD3 R3, R10, c[0x0][0x198], RZ ;  /* 0x000066000a037a10 */ /* 0x000fc80007ffe0ff */
[C---:B------:R-:W-:Y:S02]  /*60f30*/  LEA R4, P6, R3.reuse, R0, 0x1 ;  /* 0x0000000003047211 */ /* 0x040fe400078c08ff */
[C---:B------:R-:W-:Y:S02]  /*60f40*/  IADD3 R10, R3.reuse, c[0x0][0x198], RZ ;  /* 0x00006600030a7a10 */ /* 0x040fe40007ffe0ff */
[----:B------:R-:W-:Y:S02]  /*60f50*/  LEA.HI.X.SX32 R5, R3, R2, 0x1, P6 ;  /* 0x0000000203057211 */ /* 0x000fe400030f0eff */
[----:B0-----:R-:W-:-:S03]  /*60f60*/  LEA R8, P6, R10, R0, 0x1 ;  /* 0x000000000a087211 */ /* 0x001fc600078c08ff */
[----:B------:R0:W-:Y:S01]  /*60f70*/  @P2 STG.E.U16 [R4.64], R14 ;  /* 0x0000000e04002986 */ /* 0x0001e2000c101506 */
[----:B------:R-:W-:Y:S02]  /*60f80*/  LEA.HI.X.SX32 R9, R10, R2, 0x1, P6 ;  /* 0x000000020a097211 */ /* 0x000fe400030f0eff */
[----:B0-----:R-:W-:-:S05]  /*60f90*/  PRMT R14, R14, 0x7632, R14 ;  /* 0x000076320e0e7816 */ /* 0x001fca000000000e */
[----:B------:R0:W-:Y:S01]  /*60fa0*/  @P1 STG.E.U16 [R8.64], R14 ;  /* 0x0000000e08001986 */ /* 0x0001e2000c101506 */
[----:B--2---:R-:W-:-:S03]  /*60fb0*/  ISETP.LT.AND P5, PT, R13, c[0x0][0x17c], !P0 ;  /* 0x00005f000d007a0c */ /* 0x004fc600047a1270 */
[----:B------:R-:W2:Y:S01]  /*60fc0*/  LDL.LU R13, [R1+0x1508] ;  /* 0x00150800010d7983 */ /* 0x000ea20000300800 */
[----:B-----5:R-:W-:-:S03]  /*60fd0*/  ISETP.LT.AND P2, PT, R21, c[0x0][0x17c], !P0 ;  /* 0x00005f0015007a0c */ /* 0x020fc60004741270 */
[----:B------:R-:W5:Y:S01]  /*60fe0*/  LDL.LU R21, [R1+0x150c] ;  /* 0x00150c0001157983 */ /* 0x000f620000300800 */
[----:B----4-:R-:W-:-:S03]  /*60ff0*/  ISETP.LT.AND P1, PT, R17, c[0x0][0x17c], !P0 ;  /* 0x00005f0011007a0c */ /* 0x010fc60004721270 */
[----:B------:R-:W4:Y:S04]  /*61000*/  LDL.LU R17, [R1+0x1510] ;  /* 0x0015100001117983 */ /* 0x000f280000300800 */
[----:B0-----:R-:W5:Y:S01]  /*61010*/  LDL.LU R14, [R1+0x1514] ;  /* 0x00151400010e7983 */ /* 0x001f620000300800 */
[----:B------:R-:W-:-:S04]  /*61020*/  IADD3 R3, R10, c[0x0][0x198], RZ ;  /* 0x000066000a037a10 */ /* 0x000fc80007ffe0ff */
[C---:B------:R-:W-:Y:S02]  /*61030*/  LEA R4, P6, R3.reuse, R0, 0x1 ;  /* 0x0000000003047211 */ /* 0x040fe400078c08ff */
[C---:B------:R-:W-:Y:S02]  /*61040*/  IADD3 R10, R3.reuse, c[0x0][0x198], RZ ;  /* 0x00006600030a7a10 */ /* 0x040fe40007ffe0ff */
[----:B------:R-:W-:Y:S02]  /*61050*/  LEA.HI.X.SX32 R5, R3, R2, 0x1, P6 ;  /* 0x0000000203057211 */ /* 0x000fe400030f0eff */
        /* <DEDUP_REMOVED lines=9> */
[----:B---3--:R-:W-:Y:S02]  /*610f0*/  ISETP.LT.AND P3, PT, R20, c[0x0][0x17c], !P0 ;  /* 0x00005f0014007a0c */ /* 0x008fe40004761270 */
[----:B-1----:R-:W-:Y:S01]  /*61100*/  LEA R8, P6, R10, R0, 0x1 ;  /* 0x000000000a087211 */ /* 0x002fe200078c08ff */
[----:B------:R-:W3:Y:S01]  /*61110*/  LDL.LU R20, [R1+0x1518] ;  /* 0x0015180001147983 */ /* 0x000ee20000300800 */
[----:B------:R-:W-:Y:S02]  /*61120*/  PRMT R12, R28, 0x7632, R12 ;  /* 0x000076321c0c7816 */ /* 0x000fe4000000000c */
[C---:B------:R-:W-:Y:S01]  /*61130*/  LEA.HI.X.SX32 R9, R10.reuse, R2, 0x1, P6 ;  /* 0x000000020a097211 */ /* 0x040fe200030f0eff */
[----:B------:R0:W-:Y:S04]  /*61140*/  @P5 STG.E.U16 [R4.64], R28 ;  /* 0x0000001c04005986 */ /* 0x0001e8000c101506 */
[----:B------:R1:W-:Y:S01]  /*61150*/  @P2 STG.E.U16 [R8.64], R12 ;  /* 0x0000000c08002986 */ /* 0x0003e2000c101506 */
[----:B------:R-:W-:-:S02]  /*61160*/  IADD3 R3, R10, c[0x0][0x198], RZ ;  /* 0x000066000a037a10 */ /* 0x000fc40007ffe0ff */
[----:B------:R-:W-:Y:S02]  /*61170*/  ISETP.LT.AND P4, PT, R24, c[0x0][0x17c], !P0 ;  /* 0x00005f0018007a0c */ /* 0x000fe40004781270 */
[C---:B------:R-:W-:Y:S02]  /*61180*/  IADD3 R10, R3.reuse, c[0x0][0x198], RZ ;  /* 0x00006600030a7a10 */ /* 0x040fe40007ffe0ff */
[----:B0-----:R-:W-:-:S04]  /*61190*/  LEA R4, P6, R3, R0, 0x1 ;  /* 0x0000000003047211 */ /* 0x001fc800078c08ff */
[----:B------:R-:W-:Y:S02]  /*611a0*/  LEA.HI.X.SX32 R5, R3, R2, 0x1, P6 ;  /* 0x0000000203057211 */ /* 0x000fe400030f0eff */
[C---:B-1----:R-:W-:Y:S02]  /*611b0*/  LEA R8, P6, R10.reuse, R0, 0x1 ;  /* 0x000000000a087211 */ /* 0x042fe400078c08ff */
[C---:B------:R-:W-:Y:S02]  /*611c0*/  IADD3 R3, R10.reuse, c[0x0][0x198], RZ ;  /* 0x000066000a037a10 */ /* 0x040fe40007ffe0ff */
[----:B------:R-:W-:Y:S02]  /*611d0*/  LEA.HI.X.SX32 R9, R10, R2, 0x1, P6 ;  /* 0x000000020a097211 */ /* 0x000fe400030f0eff */
[----:B------:R-:W-:Y:S01]  /*611e0*/  PRMT R10, R6, 0x7632, R10 ;  /* 0x00007632060a7816 */ /* 0x000fe2000000000a */
[----:B------:R0:W-:Y:S04]  /*611f0*/  @P1 STG.E.U16 [R4.64], R6 ;  /* 0x0000000604001986 */ /* 0x0001e8000c101506 */
[----:B------:R1:W-:Y:S01]  /*61200*/  @P4 STG.E.U16 [R8.64], R10 ;  /* 0x0000000a08004986 */ /* 0x0003e2000c101506 */
[----:B--2---:R-:W-:-:S03]  /*61210*/  ISETP.LT.AND P5, PT, R13, c[0x0][0x17c], !P0 ;  /* 0x00005f000d007a0c */ /* 0x004fc600047a1270 */
[----:B------:R-:W2:Y:S04]  /*61220*/  LDL.LU R13, [R1+0x151c] ;  /* 0x00151c00010d7983 */ /* 0x000ea80000300800 */
[----:B------:R-:W2:Y:S04]  /*61230*/  LDL.LU R26, [R1+0x58] ;  /* 0x00005800011a7983 */ /* 0x000ea80000300800 */
[----:B------:R-:W2:Y:S01]  /*61240*/  LDL.LU R12, [R1+0x1520] ;  /* 0x00152000010c7983 */ /* 0x000ea20000300800 */
[----:B----4-:R-:W-:-:S03]  /*61250*/  ISETP.LT.AND P1, PT, R17, c[0x0][0x17c], !P0 ;  /* 0x00005f0011007a0c */ /* 0x010fc60004721270 */
[----:B------:R-:W4:Y:S01]  /*61260*/  LDL.LU R17, [R1+0x1524] ;  /* 0x0015240001117983 */ /* 0x000f220000300800 */
[----:B-----5:R-:W-:-:S03]  /*61270*/  ISETP.LT.AND P4, PT, R14, c[0x0][0x17c], !P0 ;  /* 0x00005f000e007a0c */ /* 0x020fc60004781270 */
[----:B------:R-:W5:Y:S04]  /*61280*/  LDL.LU R27, [R1+0x88] ;  /* 0x00008800011b7983 */ /* 0x000f680000300800 */
[----:B------:R-:W4:Y:S01]  /*61290*/  LDL.LU R14, [R1+0x1528] ;  /* 0x00152800010e7983 */ /* 0x000f220000300800 */
[C---:B0-----:R-:W-:Y:S02]  /*612a0*/  LEA R4, P6, R3.reuse, R0, 0x1 ;  /* 0x0000000003047211 */ /* 0x041fe400078c08ff */
[C---:B------:R-:W-:Y:S02]  /*612b0*/  IADD3 R6, R3.reuse, c[0x0][0x198], RZ ;  /* 0x0000660003067a10 */ /* 0x040fe40007ffe0ff */
[----:B------:R-:W-:Y:S02]  /*612c0*/  LEA.HI.X.SX32 R5, R3, R2, 0x1, P6 ;  /* 0x0000000203057211 */ /* 0x000fe400030f0eff */
[----:B-1----:R-:W-:-:S02]  /*612d0*/  LEA R8, P6, R6, R0, 0x1 ;  /* 0x0000000006087211 */ /* 0x002fc400078c08ff */
[----:B------:R-:W-:Y:S02]  /*612e0*/  ISETP.LT.AND P2, PT, R21, c[0x0][0x17c], !P0 ;  /* 0x00005f0015007a0c */ /* 0x000fe40004741270 */
[C---:B------:R-:W-:Y:S01]  /*612f0*/  IADD3 R3, R6.reuse, c[0x0][0x198], RZ ;  /* 0x0000660006037a10 */ /* 0x040fe20007ffe0ff */
[----:B------:R0:W-:Y:S01]  /*61300*/  @P3 STG.E.U16 [R4.64], R18 ;  /* 0x0000001204003986 */ /* 0x0001e2000c101506 */
[----:B------:R-:W-:Y:S02]  /*61310*/  LEA.HI.X.SX32 R9, R6, R2, 0x1, P6 ;  /* 0x0000000206097211 */ /* 0x000fe400030f0eff */
[C---:B0-----:R-:W-:Y:S02]  /*61320*/  LEA R4, P6, R3.reuse, R0, 0x1 ;  /* 0x0000000003047211 */ /* 0x041fe400078c08ff */
[----:B------:R-:W-:Y:S02]  /*61330*/  PRMT R18, R18, 0x7632, R18 ;  /* 0x0000763212127816 */ /* 0x000fe40000000012 */
[----:B------:R-:W-:-:S02]  /*61340*/  LEA.HI.X.SX32 R5, R3, R2, 0x1, P6 ;  /* 0x0000000203057211 */ /* 0x000fc400030f0eff */
[----:B---3--:R-:W-:Y:S02]  /*61350*/  ISETP.LT.AND P3, PT, R20, c[0x0][0x17c], !P0 ;  /* 0x00005f0014007a0c */ /* 0x008fe40004761270 */
[----:B------:R-:W3:Y:S04]  /*61360*/  LDL.LU R20, [R1+0x152c] ;  /* 0x00152c0001147983 */ /* 0x000ee80000300800 */
[----:B------:R-:W3:Y:S04]  /*61370*/  LDL.LU R28, [R1+0x98] ;  /* 0x00009800011c7983 */ /* 0x000ee80000300800 */
[----:B------:R0:W-:Y:S01]  /*61380*/  @P5 STG.E.U16 [R8.64], R18 ;  /* 0x0000001208005986 */ /* 0x0001e2000c101506 */
[----:B------:R-:W-:-:S04]  /*61390*/  IADD3 R6, R3, c[0x0][0x198], RZ ;  /* 0x0000660003067a10 */ /* 0x000fc80007ffe0ff */
[C---:B------:R-:W-:Y:S02]  /*613a0*/  IADD3 R3, R6.reuse, c[0x0][0x198], RZ ;  /* 0x0000660006037a10 */ /* 0x040fe40007ffe0ff */
[----:B0-----:R-:W-:-:S04]  /*613b0*/  LEA R8, P6, R6, R0, 0x1 ;  /* 0x0000000006087211 */ /* 0x001fc800078c08ff */
[----:B------:R-:W-:Y:S02]  /*613c0*/  LEA.HI.X.SX32 R9, R6, R2, 0x1, P6 ;  /* 0x0000000206097211 */ /* 0x000fe400030f0eff */
[----:B--2---:R-:W-:Y:S02]  /*613d0*/  ISETP.LT.AND P5, PT, R13, c[0x0][0x17c], !P0 ;  /* 0x00005f000d007a0c */ /* 0x004fe400047a1270 */
[----:B------:R-:W2:Y:S04]  /*613e0*/  LDL.LU R13, [R1+0x1530] ;  /* 0x00153000010d7983 */ /* 0x000ea80000300800 */
[----:B------:R0:W-:Y:S01]  /*613f0*/  @P2 STG.E.U16 [R4.64], R26 ;  /* 0x0000001a04002986 */ /* 0x0001e2000c101506 */
[----:B------:R-:W-:-:S03]  /*61400*/  ISETP.LT.AND P2, PT, R12, c[0x0][0x17c], !P0 ;  /* 0x00005f000c007a0c */ /* 0x000fc60004741270 */
[----:B------:R-:W2:Y:S01]  /*61410*/  LDL.LU R12, [R1+0x1534] ;  /* 0x00153400010c7983 */ /* 0x000ea20000300800 */
[----:B------:R-:W-:Y:S02]  /*61420*/  PRMT R10, R26, 0x7632, R10 ;  /* 0x000076321a0a7816 */ /* 0x000fe4000000000a */
[----:B0-----:R-:W-:-:S03]  /*61430*/  LEA R4, P6, R3, R0, 0x1 ;  /* 0x0000000003047211 */ /* 0x001fc600078c08ff */
[----:B------:R0:W-:Y:S01]  /*61440*/  @P1 STG.E.U16 [R8.64], R10 ;  /* 0x0000000a08001986 */ /* 0x0001e2000c101506 */
[----:B------:R-:W-:Y:S02]  /*61450*/  LEA.HI.X.SX32 R5, R3, R2, 0x1, P6 ;  /* 0x0000000203057211 */ /* 0x000fe400030f0eff */
[----:B----4-:R-:W-:Y:S02]  /*61460*/  ISETP.LT.AND P1, PT, R17, c[0x0][0x17c], !P0 ;  /* 0x00005f0011007a0c */ /* 0x010fe40004721270 */
[----:B------:R-:W4:Y:S04]  /*61470*/  LDL.LU R17, [R1+0x1538] ;  /* 0x0015380001117983 */ /* 0x000f280000300800 */
[----:B-----5:R1:W-:Y:S01]  /*61480*/  @P4 STG.E.U16 [R4.64], R27 ;  /* 0x0000001b04004986 */ /* 0x0203e2000c101506 */
[----:B------:R-:W-:-:S03]  /*61490*/  ISETP.LT.AND P4, PT, R14, c[0x0][0x17c], !P0 ;  /* 0x00005f000e007a0c */ /* 0x000fc60004781270 */
[----:B------:R-:W5:Y:S01]  /*614a0*/  LDL.LU R14, [R1+0x153c] ;  /* 0x00153c00010e7983 */ /* 0x000f620000300800 */
[----:B------:R-:W-:-:S04]  /*614b0*/  IADD3 R6, R3, c[0x0][0x198], RZ ;  /* 0x0000660003067a10 */ /* 0x000fc80007ffe0ff */
[C---:B0-----:R-:W-:Y:S02]  /*614c0*/  LEA R8, P6, R6.reuse, R0, 0x1 ;  /* 0x0000000006087211 */ /* 0x041fe400078c08ff */
[C---:B------:R-:W-:Y:S02]  /*614d0*/  IADD3 R3, R6.reuse, c[0x0][0x198], RZ ;  /* 0x0000660006037a10 */ /* 0x040fe40007ffe0ff */
[----:B------:R-:W-:Y:S02]  /*614e0*/  LEA.HI.X.SX32 R9, R6, R2, 0x1, P6 ;  /* 0x0000000206097211 */ /* 0x000fe400030f0eff */
[----:B------:R-:W-:Y:S02]  /*614f0*/  PRMT R10, R27, 0x7632, R10 ;  /* 0x000076321b0a7816 */ /* 0x000fe4000000000a */
[C---:B-1----:R-:W-:Y:S01]  /*61500*/  LEA R4, P6, R3.reuse, R0, 0x1 ;  /* 0x0000000003047211 */ /* 0x042fe200078c08ff */
[----:B------:R-:W5:Y:S01]  /*61510*/  LDL.LU R27, [R1+0x4c] ;  /* 0x00004c00011b7983 */ /* 0x000f620000300800 */
[----:B------:R-:W-:-:S02]  /*61520*/  IADD3 R6, R3, c[0x0][0x198], RZ ;  /* 0x0000660003067a10 */ /* 0x000fc40007ffe0ff */
[----:B------:R-:W-:Y:S01]  /*61530*/  LEA.HI.X.SX32 R5, R3, R2, 0x1, P6 ;  /* 0x0000000203057211 */ /* 0x000fe200030f0eff */
[----:B------:R0:W-:Y:S04]  /*61540*/  @P3 STG.E.U16 [R8.64], R10 ;  /* 0x0000000a08003986 */ /* 0x0001e8000c101506 */
[----:B---3--:R1:W-:Y:S04]  /*61550*/  @P5 STG.E.U16 [R4.64], R28 ;  /* 0x0000001c04005986 */ /* 0x0083e8000c101506 */
[----:B------:R-:W3:Y:S01]  /*61560*/  LDL.LU R18, [R1+0x1540] ;  /* 0x0015400001127983 */ /* 0x000ee20000300800 */
[----:B0-----:R-:W-:-:S02]  /*61570*/  LEA R8, P6, R6, R0, 0x1 ;  /* 0x0000000006087211 */ /* 0x001fc400078c08ff */
[----:B------:R-:W-:Y:S02]  /*61580*/  PRMT R10, R28, 0x7632, R10 ;  /* 0x000076321c0a7816 */ /* 0x000fe4000000000a */
[----:B------:R-:W-:-:S05]  /*61590*/  LEA.HI.X.SX32 R9, R6, R2, 0x1, P6 ;  /* 0x0000000206097211 */ /* 0x000fca00030f0eff */
[----:B------:R0:W-:Y:S01]  /*615a0*/  @P2 STG.E.U16 [R8.64], R10 ;  /* 0x0000000a08002986 */ /* 0x0001e2000c101506 */
[----:B------:R-:W-:-:S04]  /*615b0*/  IADD3 R3, R6, c[0x0][0x198], RZ ;  /* 0x0000660006037a10 */ /* 0x000fc80007ffe0ff */
[C---:B-1----:R-:W-:Y:S02]  /*615c0*/  LEA R4, P6, R3.reuse, R0, 0x1 ;  /* 0x0000000003047211 */ /* 0x042fe400078c08ff */
[C---:B------:R-:W-:Y:S02]  /*615d0*/  IADD3 R6, R3.reuse, c[0x0][0x198], RZ ;  /* 0x0000660003067a10 */ /* 0x040fe40007ffe0ff */
[----:B------:R-:W-:Y:S02]  /*615e0*/  LEA.HI.X.SX32 R5, R3, R2, 0x1, P6 ;  /* 0x0000000203057211 */ /* 0x000fe400030f0eff */
[----:B0-----:R-:W-:-:S03]  /*615f0*/  LEA R8, P6, R6, R0, 0x1 ;  /* 0x0000000006087211 */ /* 0x001fc600078c08ff */
[----:B------:R0:W-:Y:S01]  /*61600*/  @P1 STG.E.U16 [R4.64], R29 ;  /* 0x0000001d04001986 */ /* 0x0001e2000c101506 */
[C---:B------:R-:W-:Y:S02]  /*61610*/  LEA.HI.X.SX32 R9, R6.reuse, R2, 0x1, P6 ;  /* 0x0000000206097211 */ /* 0x040fe400030f0eff */
[----:B0-----:R-:W-:Y:S02]  /*61620*/  IADD3 R5, R6, c[0x0][0x198], RZ ;  /* 0x0000660006057a10 */ /* 0x001fe40007ffe0ff */
[----:B------:R-:W-:-:S05]  /*61630*/  PRMT R6, R29, 0x7632, R6 ;  /* 0x000076321d067816 */ /* 0x000fca0000000006 */
[----:B------:R0:W-:Y:S01]  /*61640*/  @P4 STG.E.U16 [R8.64], R6 ;  /* 0x0000000608004986 */ /* 0x0001e2000c101506 */
[----:B--2---:R-:W-:-:S03]  /*61650*/  ISETP.LT.AND P5, PT, R13, c[0x0][0x17c], !P0 ;  /* 0x00005f000d007a0c */ /* 0x004fc600047a1270 */
[----:B------:R-:W2:Y:S04]  /*61660*/  LDL.LU R13, [R1+0x1544] ;  /* 0x00154400010d7983 */ /* 0x000ea80000300800 */
[----:B------:R-:W2:Y:S01]  /*61670*/  LDL.LU R28, [R1+0x3c] ;  /* 0x00003c00011c7983 */ /* 0x000ea20000300800 */
[----:B------:R-:W-:-:S03]  /*61680*/  ISETP.LT.AND P2, PT, R12, c[0x0][0x17c], !P0 ;  /* 0x00005f000c007a0c */ /* 0x000fc60004741270 */
[----:B------:R-:W2:Y:S04]  /*61690*/  LDL.LU R12, [R1+0x1548] ;  /* 0x00154800010c7983 */ /* 0x000ea80000300800 */
[----:B------:R-:W2:Y:S01]  /*616a0*/  LDL.LU R29, [R1+0x1808] ;  /* 0x00180800011d7983 */ /* 0x000ea20000300800 */
[----:B----4-:R-:W-:-:S03]  /*616b0*/  ISETP.LT.AND P1, PT, R17, c[0x0][0x17c], !P0 ;  /* 0x00005f0011007a0c */ /* 0x010fc60004721270 */
[----:B------:R-:W4:Y:S01]  /*616c0*/  LDL.LU R17, [R1+0x154c] ;  /* 0x00154c0001117983 */ /* 0x000f220000300800 */
[----:B-----5:R-:W-:-:S03]  /*616d0*/  ISETP.LT.AND P4, PT, R14, c[0x0][0x17c], !P0 ;  /* 0x00005f000e007a0c */ /* 0x020fc60004781270 */
[----:B------:R-:W5:Y:S01]  /*616e0*/  LDL.LU R14, [R1+0x1550] ;  /* 0x00155000010e7983 */ /* 0x000f620000300800 */
[----:B------:R-:W-:Y:S02]  /*616f0*/  ISETP.LT.AND P3, PT, R20, c[0x0][0x17c], !P0 ;  /* 0x00005f0014007a0c */ /* 0x000fe40004761270 */
[C---:B------:R-:W-:Y:S02]  /*61700*/  LEA R4, P6, R5.reuse, R0, 0x1 ;  /* 0x0000000005047211 */ /* 0x040fe400078c08ff */
[C---:B------:R-:W-:Y:S02]  /*61710*/  IADD3 R3, R5.reuse, c[0x0][0x198], RZ ;  /* 0x0000660005037a10 */ /* 0x040fe40007ffe0ff */
[----:B------:R-:W-:Y:S02]  /*61720*/  LEA.HI.X.SX32 R5, R5, R2, 0x1, P6 ;  /* 0x0000000205057211 */ /* 0x000fe400030f0eff */
[C---:B0-----:R-:W-:Y:S02]  /*61730*/  LEA R8, P6, R3.reuse, R0, 0x1 ;  /* 0x0000000003087211 */ /* 0x041fe400078c08ff */
[----:B------:R-:W-:-:S02]  /*61740*/  IADD3 R10, R3, c[0x0][0x198], RZ ;  /* 0x00006600030a7a10 */ /* 0x000fc40007ffe0ff */
[----:B------:R-:W-:Y:S01]  /*61750*/  LEA.HI.X.SX32 R9, R3, R2, 0x1, P6 ;  /* 0x0000000203097211 */ /* 0x000fe200030f0eff */
[----:B------:R0:W-:Y:S01]  /*61760*/  @P3 STG.E.U16 [R4.64], R27 ;  /* 0x0000001b04003986 */ /* 0x0001e2000c101506 */
[----:B------:R-:W-:Y:S02]  /*61770*/  PRMT R6, R27, 0x7632, R6 ;  /* 0x000076321b067816 */ /* 0x000fe40000000006 */
[----:B0-----:R-:W-:-:S03]  /*61780*/  LEA R4, P6, R10, R0, 0x1 ;  /* 0x000000000a047211 */ /* 0x001fc600078c08ff */
[----:B------:R0:W-:Y:S01]  /*61790*/  @P5 STG.E.U16 [R8.64], R6 ;  /* 0x0000000608005986 */ /* 0x0001e2000c101506 */
[----:B------:R-:W-:Y:S02]  /*617a0*/  LEA.HI.X.SX32 R5, R10, R2, 0x1, P6 ;  /* 0x000000020a057211 */ /* 0x000fe400030f0eff */
[----:B---3--:R-:W-:Y:S02]  /*617b0*/  ISETP.LT.AND P3, PT, R18, c[0x0][0x17c], !P0 ;  /* 0x00005f0012007a0c */ /* 0x008fe40004761270 */
[----:B------:R-:W3:Y:S01]  /*617c0*/  LDL.LU R18, [R1+0x1554] ;  /* 0x0015540001127983 */ /* 0x000ee20000300800 */
[----:B------:R-:W-:-:S04]  /*617d0*/  IADD3 R3, R10, c[0x0][0x198], RZ ;  /* 0x000066000a037a10 */ /* 0x000fc80007ffe0ff */
[C---:B0-----:R-:W-:Y:S02]  /*617e0*/  LEA R8, P6, R3.reuse, R0, 0x1 ;  /* 0x0000000003087211 */ /* 0x041fe400078c08ff */
[C---:B------:R-:W-:Y:S02]  /*617f0*/  IADD3 R10, R3.reuse, c[0x0][0x198], RZ ;  /* 0x00006600030a7a10 */ /* 0x040fe40007ffe0ff */
[----:B------:R-:W-:Y:S02]  /*61800*/  LEA.HI.X.SX32 R9, R3, R2, 0x1, P6 ;  /* 0x0000000203097211 */ /* 0x000fe400030f0eff */
[----:B--2---:R-:W-:Y:S02]  /*61810*/  ISETP.LT.AND P5, PT, R13, c[0x0][0x17c], !P0 ;  /* 0x00005f000d007a0c */ /* 0x004fe400047a1270 */
[----:B------:R-:W2:Y:S04]  /*61820*/  LDL.LU R13, [R1+0x1558] ;  /* 0x00155800010d7983 */ /* 0x000ea80000300800 */
[----:B------:R0:W-:Y:S01]  /*61830*/  @P2 STG.E.U16 [R4.64], R28 ;  /* 0x0000001c04002986 */ /* 0x0001e2000c101506 */
[----:B------:R-:W-:-:S03]  /*61840*/  ISETP.LT.AND P2, PT, R12, c[0x0][0x17c], !P0 ;  /* 0x00005f000c007a0c */ /* 0x000fc60004741270 */
[----:B------:R-:W2:Y:S01]  /*61850*/  LDL.LU R12, [R1+0x155c] ;  /* 0x00155c00010c7983 */ /* 0x000ea20000300800 */
[----:B------:R-:W-:-:S03]  /*61860*/  PRMT R6, R28, 0x7632, R6 ;  /* 0x000076321c067816 */ /* 0x000fc60000000006 */
[----:B------:R-:W2:Y:S01]  /*61870*/  LDL.LU R27, [R1+0x7c] ;  /* 0x00007c00011b7983 */ /* 0x000ea20000300800 */
[----:B0-----:R-:W-:-:S03]  /*61880*/  LEA R4, P6, R10, R0, 0x1 ;  /* 0x000000000a047211 */ /* 0x001fc600078c08ff */
[----:B------:R0:W-:Y:S01]  /*61890*/  @P1 STG.E.U16 [R8.64], R6 ;  /* 0x0000000608001986 */ /* 0x0001e2000c101506 */
[----:B------:R-:W-:Y:S02]  /*618a0*/  LEA.HI.X.SX32 R5, R10, R2, 0x1, P6 ;  /* 0x000000020a057211 */ /* 0x000fe400030f0eff */
[----:B----4-:R-:W-:Y:S02]  /*618b0*/  ISETP.LT.AND P1, PT, R17, c[0x0][0x17c], !P0 ;  /* 0x00005f0011007a0c */ /* 0x010fe40004721270 */
[----:B------:R-:W4:Y:S04]  /*618c0*/  LDL.LU R17, [R1+0x1560] ;  /* 0x0015600001117983 */ /* 0x000f280000300800 */
[----:B------:R1:W-:Y:S01]  /*618d0*/  @P4 STG.E.U16 [R4.64], R29 ;  /* 0x0000001d04004986 */ /* 0x0003e2000c101506 */
[----:B0-----:R-:W-:-:S02]  /*618e0*/  PRMT R6, R29, 0x7632, R6 ;  /* 0x000076321d067816 */ /* 0x001fc40000000006 */
[----:B-----5:R-:W-:Y:S01]  /*618f0*/  ISETP.LT.AND P4, PT, R14, c[0x0][0x17c], !P0 ;  /* 0x00005f000e007a0c */ /* 0x020fe20004781270 */
[----:B-1----:R-:W5:Y:S04]  /*61900*/  LDL.LU R29, [R1+0x1804] ;  /* 0x00180400011d7983 */ /* 0x002f680000300800 */
[----:B------:R-:W5:Y:S01]  /*61910*/  LDL.LU R14, [R1+0x1564] ;  /* 0x00156400010e7983 */ /* 0x000f620000300800 */
[----:B------:R-:W-:-:S03]  /*61920*/  IADD3 R3, R10, c[0x0][0x198], RZ ;  /* 0x000066000a037a10 */ /* 0x000fc60007ffe0ff */
[----:B------:R-:W5:Y:S01]  /*61930*/  LDL.LU R28, [R1+0x2c] ;  /* 0x00002c00011c7983 */ /* 0x000f620000300800 */
[C---:B------:R-:W-:Y:S02]  /*61940*/  LEA R8, P6, R3.reuse, R0, 0x1 ;  /* 0x0000000003087211 */ /* 0x040fe400078c08ff */
[C---:B------:R-:W-:Y:S02]  /*61950*/  IADD3 R10, R3.reuse, c[0x0][0x198], RZ ;  /* 0x00006600030a7a10 */ /* 0x040fe40007ffe0ff */
[----:B------:R-:W-:Y:S02]  /*61960*/  LEA.HI.X.SX32 R9, R3, R2, 0x1, P6 ;  /* 0x0000000203097211 */ /* 0x000fe400030f0eff */
[C---:B------:R-:W-:Y:S02]  /*61970*/  LEA R4, P6, R10.reuse, R0, 0x1 ;  /* 0x000000000a047211 */ /* 0x040fe400078c08ff */
[C---:B------:R-:W-:Y:S01]  /*61980*/  IADD3 R3, R10.reuse, c[0x0][0x198], RZ ;  /* 0x000066000a037a10 */ /* 0x040fe20007ffe0ff */
[----:B------:R0:W-:Y:S01]  /*61990*/  @P3 STG.E.U16 [R8.64], R6 ;  /* 0x0000000608003986 */ /* 0x0001e2000c101506 */
[----:B------:R-:W-:-:S02]  /*619a0*/  LEA.HI.X.SX32 R5, R10, R2, 0x1, P6 ;  /* 0x000000020a057211 */ /* 0x000fc400030f0eff */
[----:B0-----:R-:W-:Y:S02]  /*619b0*/  LEA R8, P6, R3, R0, 0x1 ;  /* 0x0000000003087211 */ /* 0x001fe400078c08ff */
[----:B------:R-:W-:Y:S02]  /*619c0*/  PRMT R6, R11, 0x7632, R6 ;  /* 0x000076320b067816 */ /* 0x000fe40000000006 */
[----:B------:R-:W-:Y:S01]  /*619d0*/  LEA.HI.X.SX32 R9, R3, R2, 0x1, P6 ;  /* 0x0000000203097211 */ /* 0x000fe200030f0eff */
[----:B------:R0:W-:Y:S01]  /*619e0*/  @P5 STG.E.U16 [R4.64], R11 ;  /* 0x0000000b04005986 */ /* 0x0001e2000c101506 */
[----:B---3--:R-:W-:-:S03]  /*619f0*/  ISETP.LT.AND P3, PT, R18, c[0x0][0x17c], !P0 ;  /* 0x00005f0012007a0c */ /* 0x008fc60004761270 */
[----:B------:R-:W3:Y:S04]  /*61a00*/  LDL.LU R18, [R1+0x1568] ;  /* 0x0015680001127983 */ /* 0x000ee80000300800 */
[----:B------:R1:W-:Y:S01]  /*61a10*/  @P2 STG.E.U16 [R8.64], R6 ;  /* 0x0000000608002986 */ /* 0x0003e2000c101506 */
[----:B------:R-:W-:-:S04]  /*61a20*/  IADD3 R10, R3, c[0x0][0x198], RZ ;  /* 0x00006600030a7a10 */ /* 0x000fc80007ffe0ff */
[C---:B0-----:R-:W-:Y:S02]  /*61a30*/  LEA R4, P6, R10.reuse, R0, 0x1 ;  /* 0x000000000a047211 */ /* 0x041fe400078c08ff */
[C---:B------:R-:W-:Y:S02]  /*61a40*/  IADD3 R3, R10.reuse, c[0x0][0x198], RZ ;  /* 0x000066000a037a10 */ /* 0x040fe40007ffe0ff */
[----:B------:R-:W-:Y:S02]  /*61a50*/  LEA.HI.X.SX32 R5, R10, R2, 0x1, P6 ;  /* 0x000000020a057211 */ /* 0x000fe400030f0eff */
[----:B-1----:R-:W-:-:S04]  /*61a60*/  LEA R8, P6, R3, R0, 0x1 ;  /* 0x0000000003087211 */ /* 0x002fc800078c08ff */
[----:B------:R-:W-:Y:S02]  /*61a70*/  LEA.HI.X.SX32 R9, R3, R2, 0x1, P6 ;  /* 0x0000000203097211 */ /* 0x000fe400030f0eff */
[----:B--2---:R-:W-:Y:S02]  /*61a80*/  ISETP.LT.AND P5, PT, R13, c[0x0][0x17c], !P0 ;  /* 0x00005f000d007a0c */ /* 0x004fe400047a1270 */
[----:B------:R-:W2:Y:S01]  /*61a90*/  LDL.LU R13, [R1+0x156c] ;  /* 0x00156c00010d7983 */ /* 0x000ea20000300800 */
[----:B------:R-:W-:-:S03]  /*61aa0*/  ISETP.LT.AND P2, PT, R12, c[0x0][0x17c], !P0 ;  /* 0x00005f000c007a0c */ /* 0x000fc60004741270 */
[----:B------:R-:W2:Y:S01]  /*61ab0*/  LDL.LU R12, [R1+0x1570] ;  /* 0x00157000010c7983 */ /* 0x000ea20000300800 */
[----:B------:R-:W-:-:S03]  /*61ac0*/  PRMT R6, R27, 0x7632, R6 ;  /* 0x000076321b067816 */ /* 0x000fc60000000006 */
[----:B------:R0:W-:Y:S04]  /*61ad0*/  @P1 STG.E.U16 [R4.64], R27 ;  /* 0x0000001b04001986 */ /* 0x0001e8000c101506 */
[----:B------:R1:W-:Y:S01]  /*61ae0*/  @P4 STG.E.U16 [R8.64], R6 ;  /* 0x0000000608004986 */ /* 0x0003e2000c101506 */
[----:B----4-:R-:W-:-:S03]  /*61af0*/  ISETP.LT.AND P1, PT, R17, c[0x0][0x17c], !P0 ;  /* 0x00005f0011007a0c */ /* 0x010fc60004721270 */
[----:B------:R-:W4:Y:S01]  /*61b00*/  LDL.LU R17, [R1+0x1574] ;  /* 0x0015740001117983 */ /* 0x000f220000300800 */
[----:B-----5:R-:W-:-:S03]  /*61b10*/  ISETP.LT.AND P4, PT, R14, c[0x0][0x17c], !P0 ;  /* 0x00005f000e007a0c */ /* 0x020fc60004781270 */
[----:B------:R-:W5:Y:S04]  /*61b20*/  LDL.LU R14, [R1+0x1578] ;  /* 0x00157800010e7983 */ /* 0x000f680000300800 */
[----:B------:R-:W5:Y:S01]  /*61b30*/  LDL.LU R11, [R1+0x157c] ;  /* 0x00157c00010b7983 */ /* 0x000f620000300800 */
[----:B------:R-:W-:-:S04]  /*61b40*/  IADD3 R10, R3, c[0x0][0x198], RZ ;  /* 0x00006600030a7a10 */ /* 0x000fc80007ffe0ff */
[C---:B0-----:R-:W-:Y:S02]  /*61b50*/  LEA R4, P6, R10.reuse, R0, 0x1 ;  /* 0x000000000a047211 */ /* 0x041fe400078c08ff */
[C---:B------:R-:W-:Y:S02]  /*61b60*/  IADD3 R3, R10.reuse, c[0x0][0x198], RZ ;  /* 0x000066000a037a10 */ /* 0x040fe40007ffe0ff */
[----:B------:R-:W-:Y:S02]  /*61b70*/  LEA.HI.X.SX32 R5, R10, R2, 0x1, P6 ;  /* 0x000000020a057211 */ /* 0x000fe400030f0eff */
[C---:B-1----:R-:W-:Y:S02]  /*61b80*/  LEA R8, P6, R3.reuse, R0, 0x1 ;  /* 0x0000000003087211 */ /* 0x042fe400078c08ff */
[C---:B------:R-:W-:Y:S01]  /*61b90*/  IADD3 R10, R3.reuse, c[0x0][0x198], RZ ;  /* 0x00006600030a7a10 */ /* 0x040fe20007ffe0ff */
[----:B------:R0:W-:Y:S01]  /*61ba0*/  @P3 STG.E.U16 [R4.64], R28 ;  /* 0x0000001c04003986 */ /* 0x0001e2000c101506 */
[----:B------:R-:W-:-:S02]  /*61bb0*/  LEA.HI.X.SX32 R9, R3, R2, 0x1, P6 ;  /* 0x0000000203097211 */ /* 0x000fc400030f0eff */
[----:B------:R-:W-:Y:S02]  /*61bc0*/  PRMT R6, R28, 0x7632, R6 ;  /* 0x000076321c067816 */ /* 0x000fe40000000006 */
[C---:B0-----:R-:W-:Y:S01]  /*61bd0*/  LEA R4, P6, R10.reuse, R0, 0x1 ;  /* 0x000000000a047211 */ /* 0x041fe200078c08ff */
[----:B------:R-:W5:Y:S03]  /*61be0*/  LDL.LU R28, [R1+0x6c] ;  /* 0x00006c00011c7983 */ /* 0x000f660000300800 */
[C---:B------:R-:W-:Y:S01]  /*61bf0*/  LEA.HI.X.SX32 R5, R10.reuse, R2, 0x1, P6 ;  /* 0x000000020a057211 */ /* 0x040fe200030f0eff */
[----:B------:R0:W-:Y:S04]  /*61c00*/  @P5 STG.E.U16 [R8.64], R6 ;  /* 0x0000000608005986 */ /* 0x0001e8000c101506 */
[----:B------:R1:W-:Y:S01]  /*61c10*/  @P2 STG.E.U16 [R4.64], R23 ;  /* 0x0000001704002986 */ /* 0x0003e2000c101506 */
[----:B------:R-:W-:-:S04]  /*61c20*/  IADD3 R3, R10, c[0x0][0x198], RZ ;  /* 0x000066000a037a10 */ /* 0x000fc80007ffe0ff */
[C---:B------:R-:W-:Y:S02]  /*61c30*/  IADD3 R10, R3.reuse, c[0x0][0x198], RZ ;  /* 0x00006600030a7a10 */ /* 0x040fe40007ffe0ff */
[----:B0-----:R-:W-:Y:S02]  /*61c40*/  LEA R8, P6, R3, R0, 0x1 ;  /* 0x0000000003087211 */ /* 0x001fe400078c08ff */
[----:B------:R-:W-:Y:S02]  /*61c50*/  PRMT R6, R23, 0x7632, R6 ;  /* 0x0000763217067816 */ /* 0x000fe40000000006 */
[----:B------:R-:W-:Y:S02]  /*61c60*/  LEA.HI.X.SX32 R9, R3, R2, 0x1, P6 ;  /* 0x0000000203097211 */ /* 0x000fe400030f0eff */
[----:B-1----:R-:W-:Y:S02]  /*61c70*/  LEA R4, P6, R10, R0, 0x1 ;  /* 0x000000000a047211 */ /* 0x002fe400078c08ff */
[----:B---3--:R-:W-:-:S02]  /*61c80*/  ISETP.LT.AND P3, PT, R18, c[0x0][0x17c], !P0 ;  /* 0x00005f0012007a0c */ /* 0x008fc40004761270 */
[C---:B------:R-:W-:Y:S01]  /*61c90*/  IADD3 R3, R10.reuse, c[0x0][0x198], RZ ;  /* 0x000066000a037a10 */ /* 0x040fe20007ffe0ff */
[----:B------:R0:W-:Y:S01]  /*61ca0*/  @P1 STG.E.U16 [R8.64], R6 ;  /* 0x0000000608001986 */ /* 0x0001e2000c101506 */
[----:B------:R-:W-:Y:S02]  /*61cb0*/  LEA.HI.X.SX32 R5, R10, R2, 0x1, P6 ;  /* 0x000000020a057211 */ /* 0x000fe400030f0eff */
[----:B0-----:R-:W-:Y:S02]  /*61cc0*/  LEA R8, P6, R3, R0, 0x1 ;  /* 0x0000000003087211 */ /* 0x001fe400078c08ff */
[----:B------:R-:W-:Y:S02]  /*61cd0*/  PRMT R6, R15, 0x7632, R6 ;  /* 0x000076320f067816 */ /* 0x000fe40000000006 */
[----:B------:R-:W-:Y:S01]  /*61ce0*/  LEA.HI.X.SX32 R9, R3, R2, 0x1, P6 ;  /* 0x0000000203097211 */ /* 0x000fe200030f0eff */
[----:B------:R0:W-:Y:S04]  /*61cf0*/  @P4 STG.E.U16 [R4.64], R15 ;  /* 0x0000000f04004986 */ /* 0x0001e8000c101506 */
[----:B------:R1:W-:Y:S01]  /*61d00*/  @P3 STG.E.U16 [R8.64], R6 ;  /* 0x0000000608003986 */ /* 0x0003e2000c101506 */
[----:B--2---:R-:W-:-:S03]  /*61d10*/  ISETP.LT.AND P5, PT, R13, c[0x0][0x17c], !P0 ;  /* 0x00005f000d007a0c */ /* 0x004fc600047a1270 */
[----:B------:R-:W2:Y:S01]  /*61d20*/  LDL.LU R13, [R1+0x1580] ;  /* 0x00158000010d7983 */ /* 0x000ea20000300800 */
[----:B------:R-:W-:-:S03]  /*61d30*/  ISETP.LT.AND P2, PT, R12, c[0x0][0x17c], !P0 ;  /* 0x00005f000c007a0c */ /* 0x000fc60004741270 */
[----:B------:R-:W3:Y:S01]  /*61d40*/  LDL.LU R12, [R1+0x1584] ;  /* 0x00158400010c7983 */ /* 0x000ee20000300800 */
[----:B----4-:R-:W-:-:S03]  /*61d50*/  ISETP.LT.AND P1, PT, R17, c[0x0][0x17c], !P0 ;  /* 0x00005f0011007a0c */ /* 0x010fc60004721270 */
[----:B------:R-:W4:Y:S01]  /*61d60*/  LDL.LU R17, [R1+0x1588] ;  /* 0x0015880001117983 */ /* 0x000f220000300800 */
[----:B-----5:R-:W-:-:S03]  /*61d70*/  ISETP.LT.AND P4, PT, R14, c[0x0][0x17c], !P0 ;  /* 0x00005f000e007a0c */ /* 0x020fc60004781270 */
[----:B------:R-:W5:Y:S01]  /*61d80*/  LDL.LU R14, [R1+0x158c] ;  /* 0x00158c00010e7983 */ /* 0x000f620000300800 */
[----:B------:R-:W-:-:S03]  /*61d90*/  ISETP.LT.AND P3, PT, R11, c[0x0][0x17c], !P0 ;  /* 0x00005f000b007a0c */ /* 0x000fc60004761270 */
[----:B------:R-:W4:Y:S01]  /*61da0*/  LDL.LU R11, [R1+0x1594] ;  /* 0x00159400010b7983 */ /* 0x000f220000300800 */
[----:B------:R-:W-:-:S04]  /*61db0*/  IADD3 R10, R3, c[0x0][0x198], RZ ;  /* 0x00006600030a7a10 */ /* 0x000fc80007ffe0ff */
[C---:B0-----:R-:W-:Y:S02]  /*61dc0*/  LEA R4, P6, R10.reuse, R0, 0x1 ;  /* 0x000000000a047211 */ /* 0x041fe400078c08ff */
[C---:B------:R-:W-:Y:S02]  /*61dd0*/  IADD3 R3, R10.reuse, c[0x0][0x198], RZ ;  /* 0x000066000a037a10 */ /* 0x040fe40007ffe0ff */
[----:B------:R-:W-:Y:S02]  /*61de0*/  LEA.HI.X.SX32 R5, R10, R2, 0x1, P6 ;  /* 0x000000020a057211 */ /* 0x000fe400030f0eff */
[C---:B-1----:R-:W-:Y:S02]  /*61df0*/  LEA R8, P6, R3.reuse, R0, 0x1 ;  /* 0x0000000003087211 */ /* 0x042fe400078c08ff */
[C---:B------:R-:W-:Y:S02]  /*61e00*/  IADD3 R10, R3.reuse, c[0x0][0x198], RZ ;  /* 0x00006600030a7a10 */ /* 0x040fe40007ffe0ff */
[----:B------:R-:W-:Y:S01]  /*61e10*/  LEA.HI.X.SX32 R9, R3, R2, 0x1, P6 ;  /* 0x0000000203097211 */ /* 0x000fe200030f0eff */
[----:B------:R0:W-:Y:S01]  /*61e20*/  @P5 STG.E.U16 [R4.64], R28 ;  /* 0x0000001c04005986 */ /* 0x0001e2000c101506 */
[----:B------:R-:W-:-:S05]  /*61e30*/  PRMT R6, R28, 0x7632, R6 ;  /* 0x000076321c067816 */ /* 0x000fca0000000006 */
[----:B------:R1:W-:Y:S01]  /*61e40*/  @P2 STG.E.U16 [R8.64], R6 ;  /* 0x0000000608002986 */ /* 0x0003e2000c101506 */
[----:B0-----:R-:W-:-:S04]  /*61e50*/  LEA R4, P6, R10, R0, 0x1 ;  /* 0x000000000a047211 */ /* 0x001fc800078c08ff */
[----:B------:R-:W-:Y:S02]  /*61e60*/  LEA.HI.X.SX32 R5, R10, R2, 0x1, P6 ;  /* 0x000000020a057211 */ /* 0x000fe400030f0eff */
[----:B-1----:R-:W-:-:S03]  /*61e70*/  PRMT R6, R29, 0x7632, R6 ;  /* 0x000076321d067816 */ /* 0x002fc60000000006 */
[----:B------:R0:W-:Y:S01]  /*61e80*/  @P1 STG.E.U16 [R4.64], R29 ;  /* 0x0000001d04001986 */ /* 0x0001e2000c101506 */
[----:B------:R-:W-:-:S04]  /*61e90*/  IADD3 R3, R10, c[0x0][0x198], RZ ;  /* 0x000066000a037a10 */ /* 0x000fc80007ffe0ff */
[C---:B------:R-:W-:Y:S02]  /*61ea0*/  LEA R8, P6, R3.reuse, R0, 0x1 ;  /* 0x0000000003087211 */ /* 0x040fe400078c08ff */
[C---:B------:R-:W-:Y:S02]  /*61eb0*/  IADD3 R10, R3.reuse, c[0x0][0x198], RZ ;  /* 0x00006600030a7a10 */ /* 0x040fe40007ffe0ff */
[----:B------:R-:W-:Y:S02]  /*61ec0*/  LEA.HI.X.SX32 R9, R3, R2, 0x1, P6 ;  /* 0x0000000203097211 */ /* 0x000fe400030f0eff */
[----:B0-----:R-:W-:-:S04]  /*61ed0*/  LEA R4, P6, R10, R0, 0x1 ;  /* 0x000000000a047211 */ /* 0x001fc800078c08ff */
[----:B------:R-:W-:Y:S01]  /*61ee0*/  LEA.HI.X.SX32 R5, R10, R2, 0x1, P6 ;  /* 0x000000020a057211 */ /* 0x000fe200030f0eff */
[----:B------:R0:W-:Y:S04]  /*61ef0*/  @P4 STG.E.U16 [R8.64], R6 ;  /* 0x0000000608004986 */ /* 0x0001e8000c101506 */
[----:B------:R1:W-:Y:S01]  /*61f00*/  @P3 STG.E.U16 [R4.64], R7 ;  /* 0x0000000704003986 */ /* 0x0003e2000c101506 */
[----:B--2---:R-:W-:-:S03]  /*61f10*/  ISETP.LT.AND P5, PT, R13, c[0x0][0x17c], !P0 ;  /* 0x00005f000d007a0c */ /* 0x004fc600047a1270 */
[----:B------:R-:W2:Y:S01]  /*61f20*/  LDL.LU R13, [R1+0x1598] ;  /* 0x00159800010d7983 */ /* 0x000ea20000300800 */
[----:B---3--:R-:W-:-:S03]  /*61f30*/  ISETP.LT.AND P2, PT, R12, c[0x0][0x17c], !P0 ;  /* 0x00005f000c007a0c */ /* 0x008fc60004741270 */
[----:B------:R-:W3:Y:S04]  /*61f40*/  LDL.LU R12, [R1+0x15a0] ;  /* 0x0015a000010c7983 */ /* 0x000ee80000300800 */
[----:B------:R-:W3:Y:S04]  /*61f50*/  LDL.LU R29, [R1+0x1800] ;  /* 0x00180000011d7983 */ /* 0x000ee80000300800 */
[----:B------:R-:W3:Y:S04]  /*61f60*/  LDL.LU R15, [R1+0x15a4] ;  /* 0x0015a400010f7983 */ /* 0x000ee80000300800 */
[----:B------:R-:W3:Y:S01]  /*61f70*/  LDL.LU R28, [R1+0x5c] ;  /* 0x00005c00011c7983 */ /* 0x000ee20000300800 */
[----:B-----5:R-:W-:-:S03]  /*61f80*/  ISETP.LT.AND P4, PT, R14, c[0x0][0x17c], !P0 ;  /* 0x00005f000e007a0c */ /* 0x020fc60004781270 */
[----:B------:R-:W5:Y:S01]  /*61f90*/  LDL.LU R14, [R1+0x159c] ;  /* 0x00159c00010e7983 */ /* 0x000f620000300800 */
[----:B----4-:R-:W-:-:S03]  /*61fa0*/  ISETP.LT.AND P3, PT, R11, c[0x0][0x17c], !P0 ;  /* 0x00005f000b007a0c */ /* 0x010fc60004761270 */
[----:B------:R-:W4:Y:S01]  /*61fb0*/  LDL.LU R11, [R1+0x1590] ;  /* 0x00159000010b7983 */ /* 0x000f220000300800 */
[----:B------:R-:W-:Y:S02]  /*61fc0*/  IADD3 R3, R10, c[0x0][0x198], RZ ;  /* 0x000066000a037a10 */ /* 0x000fe40007ffe0ff */
[----:B0-----:R-:W-:Y:S01]  /*61fd0*/  PRMT R6, R7, 0x7632, R6 ;  /* 0x0000763207067816 */ /* 0x001fe20000000006 */
[----:B------:R-:W5:Y:S01]  /*61fe0*/  LDL.LU R27, [R1+0x8c] ;  /* 0x00008c00011b7983 */ /* 0x000f620000300800 */
[C---:B------:R-:W-:Y:S02]  /*61ff0*/  LEA R8, P6, R3.reuse, R0, 0x1 ;  /* 0x0000000003087211 */ /* 0x040fe400078c08ff */
[C---:B------:R-:W-:Y:S02]  /*62000*/  IADD3 R10, R3.reuse, c[0x0][0x198], RZ ;  /* 0x00006600030a7a10 */ /* 0x040fe40007ffe0ff */
[----:B------:R-:W-:Y:S02]  /*62010*/  LEA.HI.X.SX32 R9, R3, R2, 0x1, P6 ;  /* 0x0000000203097211 */ /* 0x000fe400030f0eff */
[----:B-1----:R-:W-:-:S04]  /*62020*/  LEA R4, P6, R10, R0, 0x1 ;  /* 0x000000000a047211 */ /* 0x002fc800078c08ff */
[----:B------:R-:W-:Y:S01]  /*62030*/  LEA.HI.X.SX32 R5, R10, R2, 0x1, P6 ;  /* 0x000000020a057211 */ /* 0x000fe200030f0eff */
[----:B------:R0:W-:Y:S01]  /*62040*/  @P5 STG.E.U16 [R8.64], R6 ;  /* 0x0000000608005986 */ /* 0x0001e2000c101506 */
[----:B------:R-:W-:-:S03]  /*62050*/  ISETP.LT.AND P1, PT, R17, c[0x0][0x17c], !P0 ;  /* 0x00005f0011007a0c */ /* 0x000fc60004721270 */
[----:B------:R1:W-:Y:S01]  /*62060*/  @P2 STG.E.U16 [R4.64], R19 ;  /* 0x0000001304002986 */ /* 0x0003e2000c101506 */
[----:B0-----:R-:W-:Y:S02]  /*62070*/  PRMT R8, R19, 0x7632, R8 ;  /* 0x0000763213087816 */ /* 0x001fe40000000008 */
[----:B------:R-:W-:-:S04]  /*62080*/  IADD3 R3, R10, c[0x0][0x198], RZ ;  /* 0x000066000a037a10 */ /* 0x000fc80007ffe0ff */
[C---:B------:R-:W-:Y:S02]  /*62090*/  LEA R6, P6, R3.reuse, R0, 0x1 ;  /* 0x0000000003067211 */ /* 0x040fe400078c08ff */
[C---:B------:R-:W-:Y:S02]  /*620a0*/  IADD3 R9, R3.reuse, c[0x0][0x198], RZ ;  /* 0x0000660003097a10 */ /* 0x040fe40007ffe0ff */
[----:B------:R-:W-:Y:S02]  /*620b0*/  LEA.HI.X.SX32 R7, R3, R2, 0x1, P6 ;  /* 0x0000000203077211 */ /* 0x000fe400030f0eff */
[C---:B-1----:R-:W-:Y:S02]  /*620c0*/  LEA R4, P6, R9.reuse, R0, 0x1 ;  /* 0x0000000009047211 */ /* 0x042fe400078c08ff */
[C---:B------:R-:W-:Y:S01]  /*620d0*/  IADD3 R3, R9.reuse, c[0x0][0x198], RZ ;  /* 0x0000660009037a10 */ /* 0x040fe20007ffe0ff */
[----:B------:R0:W-:Y:S01]  /*620e0*/  @P1 STG.E.U16 [R6.64], R8 ;  /* 0x0000000806001986 */ /* 0x0001e2000c101506 */
[----:B------:R-:W-:-:S02]  /*620f0*/  LEA.HI.X.SX32 R5, R9, R2, 0x1, P6 ;  /* 0x0000000209057211 */ /* 0x000fc400030f0eff */
[----:B0-----:R-:W-:-:S04]  /*62100*/  LEA R6, P6, R3, R0, 0x1 ;  /* 0x0000000003067211 */ /* 0x001fc800078c08ff */
[----:B------:R-:W-:Y:S02]  /*62110*/  LEA.HI.X.SX32 R7, R3, R2, 0x1, P6 ;  /* 0x0000000203077211 */ /* 0x000fe400030f0eff */
[----:B--2---:R-:W-:Y:S02]  /*62120*/  ISETP.LT.AND P5, PT, R13, c[0x0][0x17c], !P0 ;  /* 0x00005f000d007a0c */ /* 0x004fe400047a1270 */
[----:B------:R-:W2:Y:S04]  /*62130*/  LDL.LU R13, [R1+0x15a8] ;  /* 0x0015a800010d7983 */ /* 0x000ea80000300800 */
[----:B------:R-:W-:Y:S01]  /*62140*/  STL [R1+0x17ec], R16 ;  /* 0x0017ec1001007387 */ /* 0x000fe20000100800 */
[----:B---3--:R-:W-:-:S03]  /*62150*/  ISETP.LT.AND P2, PT, R12, c[0x0][0x17c], !P0 ;  /* 0x00005f000c007a0c */ /* 0x008fc60004741270 */
[----:B------:R-:W3:Y:S04]  /*62160*/  LDL.LU R12, [R1+0x15ac] ;  /* 0x0015ac00010c7983 */ /* 0x000ee80000300800 */
[----:B------:R-:W0:Y:S04]  /*62170*/  LDS.128 R16, [R29] ;  /* 0x000000001d107984 */ /* 0x000e280000000c00 */
[----:B------:R-:W3:Y:S01]  /*62180*/  LDL.LU R26, [R1+0x9c] ;  /* 0x00009c00011a7983 */ /* 0x000ee20000300800 */
[----:B------:R-:W-:-:S03]  /*62190*/  PRMT R8, R28, 0x7632, R8 ;  /* 0x000076321c087816 */ /* 0x000fc60000000008 */
[----:B------:R1:W-:Y:S04]  /*621a0*/  @P4 STG.E.U16 [R4.64], R28 ;  /* 0x0000001c04004986 */ /* 0x0003e8000c101506 */
[----:B------:R0:W-:Y:S04]  /*621b0*/  @P3 STG.E.U16 [R6.64], R8 ;  /* 0x0000000806003986 */ /* 0x0001e8000c101506 */
[----:B-1----:R-:W3:Y:S01]  /*621c0*/  LDL.LU R28, [R1+0x19c] ;  /* 0x00019c00011c7983 */ /* 0x002ee20000300800 */
[----:B----4-:R-:W-:-:S03]  /*621d0*/  ISETP.LT.AND P3, PT, R11, c[0x0][0x17c], !P0 ;  /* 0x00005f000b007a0c */ /* 0x010fc60004761270 */
[----:B0-----:R-:W-:Y:S04]  /*621e0*/  STL [R1+0x54], R17 ;  /* 0x0000541101007387 */ /* 0x001fe80000100800 */
[----:B------:R-:W-:Y:S04]  /*621f0*/  STL.64 [R1+0x58], R18 ;  /* 0x0000581201007387 */ /* 0x000fe80000100a00 */
[----:B------:R-:W4:Y:S04]  /*62200*/  LDL.LU R11, [R1+0x15b4] ;  /* 0x0015b400010b7983 */ /* 0x000f280000300800 */
[----:B------:R-:W4:Y:S01]  /*62210*/  LDL.LU R10, [R1+0x15b0] ;  /* 0x0015b000010a7983 */ /* 0x000f220000300800 */
[----:B------:R-:W-:-:S04]  /*62220*/  IADD3 R9, R3, c[0x0][0x198], RZ ;  /* 0x0000660003097a10 */ /* 0x000fc80007ffe0ff */
[C---:B------:R-:W-:Y:S02]  /*62230*/  LEA R4, P6, R9.reuse, R0, 0x1 ;  /* 0x0000000009047211 */ /* 0x040fe400078c08ff */
[C---:B------:R-:W-:Y:S02]  /*62240*/  IADD3 R3, R9.reuse, c[0x0][0x198], RZ ;  /* 0x0000660009037a10 */ /* 0x040fe40007ffe0ff */
[----:B------:R-:W-:Y:S02]  /*62250*/  LEA.HI.X.SX32 R5, R9, R2, 0x1, P6 ;  /* 0x0000000209057211 */ /* 0x000fe400030f0eff */
[----:B------:R-:W-:Y:S02]  /*62260*/  LEA R6, P6, R3, R0, 0x1 ;  /* 0x0000000003067211 */ /* 0x000fe400078c08ff */
[----:B-----5:R-:W-:Y:S01]  /*62270*/  PRMT R9, R27, 0x7632, R9 ;  /* 0x000076321b097816 */ /* 0x020fe20000000009 */
[----:B------:R0:W-:Y:S01]  /*62280*/  @P5 STG.E.U16 [R4.64], R27 ;  /* 0x0000001b04005986 */ /* 0x0001e2000c101506 */
[----:B------:R-:W-:-:S02]  /*62290*/  LEA.HI.X.SX32 R7, R3, R2, 0x1, P6 ;  /* 0x0000000203077211 */ /* 0x000fc400030f0eff */
[----:B------:R-:W-:Y:S02]  /*622a0*/  ISETP.LT.AND P1, PT, R15, c[0x0][0x17c], !P0 ;  /* 0x00005f000f007a0c */ /* 0x000fe40004721270 */
[----:B------:R-:W-:Y:S01]  /*622b0*/  ISETP.LT.AND P4, PT, R14, c[0x0][0x17c], !P0 ;  /* 0x00005f000e007a0c */ /* 0x000fe20004781270 */
[----:B------:R1:W-:Y:S01]  /*622c0*/  @P2 STG.E.U16 [R6.64], R9 ;  /* 0x0000000906002986 */ /* 0x0003e2000c101506 */
[C---:B------:R-:W-:Y:S02]  /*622d0*/  LOP3.LUT R25, R29.reuse, 0x40, RZ, 0x3c, !PT ;  /* 0x000000401d197812 */ /* 0x040fe400078e3cff */
[----:B0-----:R-:W-:-:S03]  /*622e0*/  LOP3.LUT R27, R29, 0x20, RZ, 0x3c, !PT ;  /* 0x000000201d1b7812 */ /* 0x001fc600078e3cff */
[----:B------:R-:W-:Y:S01]  /*622f0*/  LDS.128 R20, [R25] ;  /* 0x0000000019147984 */ /* 0x000fe20000000c00 */
[----:B------:R-:W-:-:S04]  /*62300*/  IADD3 R8, R3, c[0x0][0x198], RZ ;  /* 0x0000660003087a10 */ /* 0x000fc80007ffe0ff */
[C---:B------:R-:W-:Y:S02]  /*62310*/  LEA R4, P6, R8.reuse, R0, 0x1 ;  /* 0x0000000008047211 */ /* 0x040fe400078c08ff */
[C---:B------:R-:W-:Y:S02]  /*62320*/  IADD3 R3, R8.reuse, c[0x0][0x198], RZ ;  /* 0x0000660008037a10 */ /* 0x040fe40007ffe0ff */
[----:B------:R-:W-:Y:S02]  /*62330*/  LEA.HI.X.SX32 R5, R8, R2, 0x1, P6 ;  /* 0x0000000208057211 */ /* 0x000fe400030f0eff */
[C---:B-1----:R-:W-:Y:S02]  /*62340*/  LEA R6, P6, R3.reuse, R0, 0x1 ;  /* 0x0000000003067211 */ /* 0x042fe400078c08ff */
[C---:B------:R-:W-:Y:S02]  /*62350*/  IADD3 R9, R3.reuse, c[0x0][0x198], RZ ;  /* 0x0000660003097a10 */ /* 0x040fe40007ffe0ff */
[----:B------:R-:W-:-:S02]  /*62360*/  LEA.HI.X.SX32 R7, R3, R2, 0x1, P6 ;  /* 0x0000000203077211 */ /* 0x000fc400030f0eff */
[----:B------:R-:W-:Y:S01]  /*62370*/  IADD3 R3, R9, c[0x0][0x198], RZ ;  /* 0x0000660009037a10 */ /* 0x000fe20007ffe0ff */
[----:B------:R-:W-:Y:S01]  /*62380*/  IMAD.MOV.U32 R18, RZ, RZ, R16 ;  /* 0x000000ffff127224 */ /* 0x000fe200078e0010 */
[----:B--2---:R-:W-:Y:S02]  /*62390*/  ISETP.LT.AND P5, PT, R13, c[0x0][0x17c], !P0 ;  /* 0x00005f000d007a0c */ /* 0x004fe400047a1270 */
[----:B---3--:R-:W-:Y:S02]  /*623a0*/  ISETP.LT.AND P2, PT, R12, c[0x0][0x17c], !P0 ;  /* 0x00005f000c007a0c */ /* 0x008fe40004741270 */
[----:B------:R-:W0:Y:S01]  /*623b0*/  LDS.128 R12, [R27] ;  /* 0x000000001b0c7984 */ /* 0x000e220000000c00 */
[----:B------:R-:W-:-:S03]  /*623c0*/  PRMT R8, R26, 0x7632, R8 ;  /* 0x000076321a087816 */ /* 0x000fc60000000008 */
[----:B------:R1:W-:Y:S04]  /*623d0*/  @P1 STG.E.U16 [R4.64], R26 ;  /* 0x0000001a04001986 */ /* 0x0003e8000c101506 */
[----:B------:R2:W-:Y:S01]  /*623e0*/  @P4 STG.E.U16 [R6.64], R8 ;  /* 0x0000000806004986 */ /* 0x0005e2000c101506 */
[----:B-1----:R-:W-:-:S04]  /*623f0*/  LEA R4, P6, R9, R0, 0x1 ;  /* 0x0000000009047211 */ /* 0x002fc800078c08ff */
[----:B------:R-:W-:Y:S02]  /*62400*/  LEA.HI.X.SX32 R5, R9, R2, 0x1, P6 ;  /* 0x0000000209057211 */ /* 0x000fe400030f0eff */
[C---:B--2---:R-:W-:Y:S02]  /*62410*/  LEA R6, P6, R3.reuse, R0, 0x1 ;  /* 0x0000000003067211 */ /* 0x044fe400078c08ff */
[C---:B------:R-:W-:Y:S01]  /*62420*/  IADD3 R8, R3.reuse, c[0x0][0x198], RZ ;  /* 0x0000660003087a10 */ /* 0x040fe20007ffe0ff */
[----:B------:R1:W-:Y:S01]  /*62430*/  @P3 STG.E.U16 [R4.64], R28 ;  /* 0x0000001c04003986 */ /* 0x0003e2000c101506 */
[----:B------:R-:W-:Y:S02]  /*62440*/  LEA.HI.X.SX32 R7, R3, R2, 0x1, P6 ;  /* 0x0000000203077211 */ /* 0x000fe400030f0eff */
[----:B------:R-:W-:Y:S02]  /*62450*/  PRMT R9, R28, 0x7632, R9 ;  /* 0x000076321c097816 */ /* 0x000fe40000000009 */
[----:B------:R-:W-:-:S02]  /*62460*/  LOP3.LUT R26, R29, 0x60, RZ, 0x3c, !PT ;  /* 0x000000601d1a7812 */ /* 0x000fc400078e3cff */
[----:B-1----:R-:W-:Y:S01]  /*62470*/  LEA R4, P6, R8, R0, 0x1 ;  /* 0x0000000008047211 */ /* 0x002fe200078c08ff */
[----:B0-----:R0:W-:Y:S01]  /*62480*/  STL [R1+0x44], R13 ;  /* 0x0000440d01007387 */ /* 0x0011e20000100800 */
[----:B------:R-:W-:-:S03]  /*62490*/  IMAD.MOV.U32 R17, RZ, RZ, R12 ;  /* 0x000000ffff117224 */ /* 0x000fc600078e000c */
[----:B------:R1:W-:Y:S01]  /*624a0*/  STL.64 [R1+0x48], R14 ;  /* 0x0000480e01007387 */ /* 0x0003e20000100a00 */
[----:B------:R-:W-:-:S03]  /*624b0*/  LEA.HI.X.SX32 R5, R8, R2, 0x1, P6 ;  /* 0x0000000208057211 */ /* 0x000fc600030f0eff */
[----:B0-----:R-:W2:Y:S01]  /*624c0*/  LDL.LU R13, [R1+0x15b8] ;  /* 0x0015b800010d7983 */ /* 0x001ea20000300800 */
[----:B----4-:R-:W-:-:S03]  /*624d0*/  ISETP.LT.AND P4, PT, R10, c[0x0][0x17c], !P0 ;  /* 0x00005f000a007a0c */ /* 0x010fc60004781270 */
[----:B------:R-:W3:Y:S01]  /*624e0*/  LDL.LU R12, [R1+0x15bc] ;  /* 0x0015bc00010c7983 */ /* 0x000ee20000300800 */
[----:B------:R-:W-:-:S03]  /*624f0*/  ISETP.LT.AND P1, PT, R11, c[0x0][0x17c], !P0 ;  /* 0x00005f000b007a0c */ /* 0x000fc60004721270 */
[----:B------:R-:W4:Y:S04]  /*62500*/  LDL.LU R10, [R1+0x15c0] ;  /* 0x0015c000010a7983 */ /* 0x000f280000300800 */
[----:B------:R-:W-:Y:S04]  /*62510*/  STL [R1+0x74], R21 ;  /* 0x0000741501007387 */ /* 0x000fe80000100800 */
[----:B------:R-:W-:Y:S04]  /*62520*/  STL.64 [R1+0x78], R22 ;  /* 0x0000781601007387 */ /* 0x000fe80000100a00 */
[----:B------:R-:W5:Y:S04]  /*62530*/  LDL.LU R11, [R1+0x15c4] ;  /* 0x0015c400010b7983 */ /* 0x000f680000300800 */
[----:B------:R-:W-:Y:S04]  /*62540*/  @P5 STG.E.U16 [R6.64], R9 ;  /* 0x0000000906005986 */ /* 0x000fe8000c101506 */
[----:B------:R-:W5:Y:S04]  /*62550*/  LDL.LU R16, [R1+0x15c8] ;  /* 0x0015c80001107983 */ /* 0x000f680000300800 */
[----:B------:R-:W-:Y:S04]  /*62560*/  @P2 STG.E.U16 [R4.64], R18 ;  /* 0x0000001204002986 */ /* 0x000fe8000c101506 */
[----:B-1----:R-:W5:Y:S04]  /*62570*/  LDL.LU R15, [R1+0x15cc] ;  /* 0x0015cc00010f7983 */ /* 0x002f680000300800 */
[----:B------:R-:W0:Y:S04]  /*62580*/  LDS.128 R4, [R26] ;  /* 0x000000001a047984 */ /* 0x000e280000000c00 */
[----:B------:R-:W-:Y:S04]  /*62590*/  STL.64 [R1+0x17f8], R26 ;  /* 0x0017f81a01007387 */ /* 0x000fe80000100a00 */
[----:B------:R-:W-:Y:S04]  /*625a0*/  STL [R1+0x17f0], R25 ;  /* 0x0017f01901007387 */ /* 0x000fe80000100800 */
[----:B------:R-:W1:Y:S04]  /*625b0*/  LDS.128 R24, [R29+0x800] ;  /* 0x000800001d187984 */ /* 0x000e680000000c00 */
[----:B0-----:R-:W-:Y:S04]  /*625c0*/  STL [R1+0x17e0], R5 ;  /* 0x0017e00501007387 */ /* 0x001fe80000100800 */
[----:B------:R-:W-:Y:S04]  /*625d0*/  STL [R1+0x17b4], R6 ;  /* 0x0017b40601007387 */ /* 0x000fe80000100800 */
[----:B------:R-:W-:Y:S04]  /*625e0*/  STL [R1+0x17ac], R7 ;  /* 0x0017ac0701007387 */ /* 0x000fe80000100800 */
[----:B-1----:R0:W-:Y:S04]  /*625f0*/  STL.64 [R1+0xa8], R26 ;  /* 0x0000a81a01007387 */ /* 0x0021e80000100a00 */
[----:B0-----:R-:W5:Y:S01]  /*62600*/  LDL.LU.64 R26, [R1+0x17f8] ;  /* 0x0017f800011a7983 */ /* 0x001f620000300a00 */
[----:B------:R-:W-:-:S03]  /*62610*/  IMAD.MOV.U32 R28, RZ, RZ, R25 ;  /* 0x000000ffff1c7224 */ /* 0x000fc600078e0019 */
[----:B------:R-:W5:Y:S04]  /*62620*/  LDL.LU R25, [R1+0x17f0] ;  /* 0x0017f00001197983 */ /* 0x000f680000300800 */
[----:B------:R-:W5:Y:S01]  /*62630*/  LDL.LU R5, [R1+0x15d0] ;  /* 0x0015d00001057983 */ /* 0x000f620000300800 */
[----:B------:R-:W-:-:S03]  /*62640*/  IADD3 R3, R8, c[0x0][0x198], RZ ;  /* 0x0000660008037a10 */ /* 0x000fc60007ffe0ff */
[----:B------:R-:W5:Y:S01]  /*62650*/  LDL.LU R7, [R1+0x15d4] ;  /* 0x0015d40001077983 */ /* 0x000f620000300800 */
[----:B------:R-:W-:Y:S01]  /*62660*/  IADD3 R9, R3, c[0x0][0x198], RZ ;  /* 0x0000660003097a10 */ /* 0x000fe20007ffe0ff */
[----:B------:R-:W-:Y:S01]  /*62670*/  IMAD.MOV.U32 R14, RZ, RZ, R20 ;  /* 0x000000ffff0e7224 */ /* 0x000fe200078e0014 */
[----:B--2---:R-:W-:Y:S02]  /*62680*/  ISETP.LT.AND P3, PT, R13, c[0x0][0x17c], !P0 ;  /* 0x00005f000d007a0c */ /* 0x004fe40004761270 */
[----:B---3--:R-:W-:Y:S02]  /*62690*/  ISETP.LT.AND P5, PT, R12, c[0x0][0x17c], !P0 ;  /* 0x00005f000c007a0c */ /* 0x008fe400047a1270 */
[----:B------:R-:W-:-:S04]  /*626a0*/  LEA R12, P6, R3, R0, 0x1 ;  /* 0x00000000030c7211 */ /* 0x000fc800078c08ff */
[----:B------:R-:W-:Y:S02]  /*626b0*/  LEA.HI.X.SX32 R13, R3, R2, 0x1, P6 ;  /* 0x00000002030d7211 */ /* 0x000fe400030f0eff */
[C---:B------:R-:W-:Y:S02]  /*626c0*/  LEA R8, P6, R9.reuse, R0, 0x1 ;  /* 0x0000000009087211 */ /* 0x040fe400078c08ff */
[----:B----4-:R-:W-:Y:S02]  /*626d0*/  ISETP.LT.AND P2, PT, R10, c[0x0][0x17c], !P0 ;  /* 0x00005f000a007a0c */ /* 0x010fe40004741270 */
[----:B------:R-:W-:Y:S02]  /*626e0*/  PRMT R3, R18, 0x7632, R3 ;  /* 0x0000763212037816 */ /* 0x000fe40000000003 */
[C---:B------:R-:W-:Y:S02]  /*626f0*/  IADD3 R10, R9.reuse, c[0x0][0x198], RZ ;  /* 0x00006600090a7a10 */ /* 0x040fe40007ffe0ff */
[----:B------:R-:W-:Y:S01]  /*62700*/  LEA.HI.X.SX32 R9, R9, R2, 0x1, P6 ;  /* 0x0000000209097211 */ /* 0x000fe200030f0eff */
[----:B------:R-:W-:Y:S04]  /*62710*/  @P1 STG.E.U16 [R12.64], R3 ;  /* 0x000000030c001986 */ /* 0x000fe8000c101506 */
[----:B------:R0:W-:Y:S01]  /*62720*/  @P4 STG.E.U16 [R8.64], R17 ;  /* 0x0000001108004986 */ /* 0x0001e2000c101506 */
[----:B-----5:R-:W-:-:S02]  /*62730*/  ISETP.LT.AND P4, PT, R16, c[0x0][0x17c], !P0 ;  /* 0x00005f0010007a0c */ /* 0x020fc40004781270 */
[----:B0-----:R-:W-:Y:S02]  /*62740*/  PRMT R9, R17, 0x7632, R9 ;  /* 0x0000763211097816 */ /* 0x001fe40000000009 */
[C---:B------:R-:W-:Y:S02]  /*62750*/  LEA R12, P6, R10.reuse, R0, 0x1 ;  /* 0x000000000a0c7211 */ /* 0x040fe400078c08ff */
[C---:B------:R-:W-:Y:S02]  /*62760*/  IADD3 R3, R10.reuse, c[0x0][0x198], RZ ;  /* 0x000066000a037a10 */ /* 0x040fe40007ffe0ff */
[----:B------:R-:W-:Y:S02]  /*62770*/  LEA.HI.X.SX32 R13, R10, R2, 0x1, P6 ;  /* 0x000000020a0d7211 */ /* 0x000fe400030f0eff */
[----:B------:R-:W-:Y:S02]  /*62780*/  LEA R10, P6, R3, R0, 0x1 ;  /* 0x00000000030a7211 */ /* 0x000fe400078c08ff */
[----:B------:R-:W-:-:S02]  /*62790*/  ISETP.LT.AND P1, PT, R11, c[0x0][0x17c], !P0 ;  /* 0x00005f000b007a0c */ /* 0x000fc40004721270 */
[----:B------:R-:W-:Y:S01]  /*627a0*/  LEA.HI.X.SX32 R11, R3, R2, 0x1, P6 ;  /* 0x00000002030b7211 */ /* 0x000fe200030f0eff */
[----:B------:R-:W-:Y:S04]  /*627b0*/  @P3 STG.E.U16 [R12.64], R9 ;  /* 0x000000090c003986 */ /* 0x000fe8000c101506 */
[----:B------:R0:W-:Y:S04]  /*627c0*/  @P5 STG.E.U16 [R10.64], R14 ;  /* 0x0000000e0a005986 */ /* 0x0001e8000c101506 */
[----:B------:R-:W1:Y:S01]  /*627d0*/  LDS.128 R16, [R27+0x800] ;  /* 0x000800001b107984 */ /* 0x000e620000000c00 */
[----:B0-----:R-:W-:-:S02]  /*627e0*/  PRMT R10, R14, 0x7632, R10 ;  /* 0x000076320e0a7816 */ /* 0x001fc4000000000a */
[----:B------:R-:W-:Y:S01]  /*627f0*/  ISETP.LT.AND P5, PT, R5, c[0x0][0x17c], !P0 ;  /* 0x00005f0005007a0c */ /* 0x000fe200047a1270 */
[----:B-1----:R-:W-:Y:S04]  /*62800*/  STL [R1+0x94], R17 ;  /* 0x0000941101007387 */ /* 0x002fe80000100800 */
[----:B------:R-:W-:Y:S04]  /*62810*/  STL.64 [R1+0x98], R18 ;  /* 0x0000981201007387 */ /* 0x000fe80000100a00 */
[----:B------:R-:W2:Y:S04]  /*62820*/  LDL.LU R14, [R1+0x15d8] ;  /* 0x0015d800010e7983 */ /* 0x000ea80000300800 */
[----:B------:R-:W3:Y:S01]  /*62830*/  LDL.LU R5, [R1+0x15dc] ;  /* 0x0015dc0001057983 */ /* 0x000ee20000300800 */
[----:B------:R-:W-:-:S03]  /*62840*/  IMAD.MOV.U32 R6, RZ, RZ, R16 ;  /* 0x000000ffff067224 */ /* 0x000fc600078e0010 */
[----:B------:R-:W0:Y:S04]  /*62850*/  LDS.128 R16, [R25+0x800] ;  /* 0x0008000019107984 */ /* 0x000e280000000c00 */
[----:B0-----:R0:W-:Y:S04]  /*62860*/  STL [R1+0x84], R17 ;  /* 0x0000841101007387 */ /* 0x0011e80000100800 */
[----:B------:R1:W-:Y:S01]  /*62870*/  STL.64 [R1+0x88], R18 ;  /* 0x0000881201007387 */ /* 0x0003e20000100a00 */
[----:B0-----:R-:W-:-:S03]  /*62880*/  IMAD.MOV.U32 R17, RZ, RZ, R16 ;  /* 0x000000ffff117224 */ /* 0x001fc600078e0010 */
[----:B------:R-:W4:Y:S01]  /*62890*/  LDL.LU R16, [R1+0x17ec] ;  /* 0x0017ec0001107983 */ /* 0x000f220000300800 */
[----:B------:R-:W-:-:S03]  /*628a0*/  IADD3 R8, R3, c[0x0][0x198], RZ ;  /* 0x0000660003087a10 */ /* 0x000fc60007ffe0ff */
[----:B-1----:R-:W5:Y:S01]  /*628b0*/  LDL.LU R19, [R1+0x15e0] ;  /* 0x0015e00001137983 */ /* 0x002f620000300800 */
[----:B------:R-:W-:-:S04]  /*628c0*/  LEA R12, P6, R8, R0, 0x1 ;  /* 0x00000000080c7211 */ /* 0x000fc800078c08ff */
[----:B------:R-:W-:-:S05]  /*628d0*/  LEA.HI.X.SX32 R13, R8, R2, 0x1, P6 ;  /* 0x00000002080d7211 */ /* 0x000fca00030f0eff */
[----:B------:R0:W-:Y:S01]  /*628e0*/  @P2 STG.E.U16 [R12.64], R10 ;  /* 0x0000000a0c002986 */ /* 0x0001e2000c101506 */
[----:B------:R-:W-:-:S03]  /*628f0*/  ISETP.LT.AND P2, PT, R7, c[0x0][0x17c], !P0 ;  /* 0x00005f0007007a0c */ /* 0x000fc60004741270 */
[----:B------:R-:W5:Y:S01]  /*62900*/  LDL.LU R7, [R1+0x15e4] ;  /* 0x0015e40001077983 */ /* 0x000f620000300800 */
[----:B------:R-:W-:-:S03]  /*62910*/  IADD3 R3, R8, c[0x0][0x198], RZ ;  /* 0x0000660008037a10 */ /* 0x000fc60007ffe0ff */
[----:B------:R-:W5:Y:S01]  /*62920*/  LDL.LU R18, [R1+0x15e8] ;  /* 0x0015e80001127983 */ /* 0x000f620000300800 */
        /* <DEDUP_REMOVED lines=9> */
[----:B------:R-:W-:Y:S01]  /*629c0*/  ISETP.LT.AND P3, PT, R15, c[0x0][0x17c], !P0 ;  /* 0x00005f000f007a0c */ /* 0x000fe20004761270 */
[----:B------:R-:W-:Y:S01]  /*629d0*/  IMAD.MOV.U32 R20, RZ, RZ, R24 ;  /* 0x000000ffff147224 */ /* 0x000fe200078e0018 */
[----:B0-----:R-:W-:-:S04]  /*629e0*/  LEA R8, P6, R3, R0, 0x1 ;  /* 0x0000000003087211 */ /* 0x001fc800078c08ff */
[----:B------:R-:W-:-:S07]  /*629f0*/  LEA.HI.X.SX32 R9, R3, R2, 0x1, P6 ;  /* 0x0000000203097211 */ /* 0x000fce00030f0eff */
[----:B------:R-:W-:Y:S04]  /*62a00*/  @P3 STG.E.U16 [R8.64], R20 ;  /* 0x0000001408003986 */ /* 0x000fe8000c101506 */
[----:B------:R-:W0:Y:S01]  /*62a10*/  LDS.128 R8, [R26+0x800] ;  /* 0x000800001a087984 */ /* 0x000e220000000c00 */
[----:B------:R-:W-:-:S04]  /*62a20*/  IADD3 R4, R3, c[0x0][0x198], RZ ;  /* 0x0000660003047a10 */ /* 0x000fc80007ffe0ff */
[----:B------:R-:W-:Y:S02]  /*62a30*/  IADD3 R3, R4, c[0x0][0x198], RZ ;  /* 0x0000660004037a10 */ /* 0x000fe40007ffe0ff */
[----:B---3--:R-:W-:Y:S02]  /*62a40*/  ISETP.LT.AND P4, PT, R5, c[0x0][0x17c], !P0 ;  /* 0x00005f0005007a0c */ /* 0x008fe40004781270 */
[----:B------:R-:W3:Y:S01]  /*62a50*/  LDL.LU R5, [R1+0x15ec] ;  /* 0x0015ec0001057983 */ /* 0x000ee20000300800 */
[----:B--2---:R-:W-:Y:S02]  /*62a60*/  ISETP.LT.AND P1, PT, R14, c[0x0][0x17c], !P0 ;  /* 0x00005f000e007a0c */ /* 0x004fe40004721270 */
[----:B------:R-:W-:-:S04]  /*62a70*/  LEA R14, P6, R4, R0, 0x1 ;  /* 0x00000000040e7211 */ /* 0x000fc800078c08ff */
[----:B------:R-:W-:Y:S02]  /*62a80*/  LEA.HI.X.SX32 R15, R4, R2, 0x1, P6 ;  /* 0x00000002040f7211 */ /* 0x000fe400030f0eff */
[C---:B-1----:R-:W-:Y:S01]  /*62a90*/  LEA R12, P6, R3.reuse, R0, 0x1 ;  /* 0x00000000030c7211 */ /* 0x042fe200078c08ff */
[----:B0-----:R-:W-:Y:S03]  /*62aa0*/  STL [R1+0x17b8], R10 ;  /* 0x0017b80a01007387 */ /* 0x001fe60000100800 */
[----:B------:R-:W-:Y:S01]  /*62ab0*/  LEA.HI.X.SX32 R13, R3, R2, 0x1, P6 ;  /* 0x00000002030d7211 */ /* 0x000fe200030f0eff */
[----:B------:R-:W-:Y:S01]  /*62ac0*/  STL [R1+0x17b0], R11 ;  /* 0x0017b00b01007387 */ /* 0x000fe20000100800 */
[----:B----4-:R-:W-:-:S03]  /*62ad0*/  PRMT R16, R20, 0x7632, R16 ;  /* 0x0000763214107816 */ /* 0x010fc60000000010 */
[----:B------:R-:W0:Y:S04]  /*62ae0*/  LDS.128 R20, [R29+0x1000] ;  /* 0x001000001d147984 */ /* 0x000e280000000c00 */
[----:B------:R1:W-:Y:S04]  /*62af0*/  @P5 STG.E.U16 [R14.64], R16 ;  /* 0x000000100e005986 */ /* 0x0003e8000c101506 */
[----:B------:R2:W-:Y:S01]  /*62b00*/  @P2 STG.E.U16 [R12.64], R6 ;  /* 0x000000060c002986 */ /* 0x0005e2000c101506 */
[----:B-1----:R-:W-:-:S03]  /*62b10*/  PRMT R16, R6, 0x7632, R16 ;  /* 0x0000763206107816 */ /* 0x002fc60000000010 */
[----:B0-----:R-:W-:Y:S04]  /*62b20*/  STL [R1+0x64], R21 ;  /* 0x0000641501007387 */ /* 0x001fe80000100800 */
[----:B------:R-:W-:Y:S04]  /*62b30*/  STL.64 [R1+0x68], R22 ;  /* 0x0000681601007387 */ /* 0x000fe80000100a00 */
[----:B--2---:R-:W2:Y:S01]  /*62b40*/  LDL.LU R6, [R1+0x15f0] ;  /* 0x0015f00001067983 */ /* 0x004ea20000300800 */
[----:B-----5:R-:W-:Y:S01]  /*62b50*/  ISETP.LT.AND P5, PT, R7, c[0x0][0x17c], !P0 ;  /* 0x00005f0007007a0c */ /* 0x020fe200047a1270 */
[----:B------:R-:W-:-:S02]  /*62b60*/  IMAD.MOV.U32 R7, RZ, RZ, R20 ;  /* 0x000000ffff077224 */ /* 0x000fc400078e0014 */
[----:B------:R-:W0:Y:S01]  /*62b70*/  LDS.128 R20, [R27+0x1000] ;  /* 0x001000001b147984 */ /* 0x000e220000000c00 */
[----:B------:R-:W-:-:S04]  /*62b80*/  IADD3 R4, R3, c[0x0][0x198], RZ ;  /* 0x0000660003047a10 */ /* 0x000fc80007ffe0ff */
[----:B------:R-:W-:-:S04]  /*62b90*/  LEA R14, P6, R4, R0, 0x1 ;  /* 0x00000000040e7211 */ /* 0x000fc800078c08ff */
[----:B------:R-:W-:-:S05]  /*62ba0*/  LEA.HI.X.SX32 R15, R4, R2, 0x1, P6 ;  /* 0x00000002040f7211 */ /* 0x000fca00030f0eff */
[----:B------:R1:W-:Y:S01]  /*62bb0*/  @P1 STG.E.U16 [R14.64], R16 ;  /* 0x000000100e001986 */ /* 0x0003e2000c101506 */
[----:B------:R-:W-:-:S04]  /*62bc0*/  IADD3 R3, R4, c[0x0][0x198], RZ ;  /* 0x0000660004037a10 */ /* 0x000fc80007ffe0ff */
[----:B------:R-:W-:-:S04]  /*62bd0*/  LEA R12, P6, R3, R0, 0x1 ;  /* 0x00000000030c7211 */ /* 0x000fc800078c08ff */
[----:B------:R-:W-:Y:S02]  /*62be0*/  LEA.HI.X.SX32 R13, R3, R2, 0x1, P6 ;  /* 0x00000002030d7211 */ /* 0x000fe400030f0eff */
[----:B------:R-:W-:Y:S02]  /*62bf0*/  ISETP.LT.AND P2, PT, R18, c[0x0][0x17c], !P0 ;  /* 0x00005f0012007a0c */ /* 0x000fe40004741270 */
[----:B-1----:R-:W-:Y:S01]  /*62c00*/  PRMT R16, R17, 0x7632, R16 ;  /* 0x0000763211107816 */ /* 0x002fe20000000010 */
[----:B------:R1:W-:Y:S01]  /*62c10*/  @P4 STG.E.U16 [R12.64], R17 ;  /* 0x000000110c004986 */ /* 0x0003e2000c101506 */
[----:B---3--:R-:W-:-:S03]  /*62c20*/  ISETP.LT.AND P1, PT, R5, c[0x0][0x17c], !P0 ;  /* 0x00005f0005007a0c */ /* 0x008fc60004721270 */
[----:B------:R-:W3:Y:S04]  /*62c30*/  LDL.LU R5, [R1+0x15f4] ;  /* 0x0015f40001057983 */ /* 0x000ee80000300800 */
[----:B0-----:R-:W-:Y:S04]  /*62c40*/  STL [R1+0x34], R21 ;  /* 0x0000341501007387 */ /* 0x001fe80000100800 */
[----:B------:R-:W-:Y:S04]  /*62c50*/  STL.64 [R1+0x38], R22 ;  /* 0x0000381601007387 */ /* 0x000fe80000100a00 */
[----:B------:R-:W-:Y:S04]  /*62c60*/  STL [R1+0x17e4], R27 ;  /* 0x0017e41b01007387 */ /* 0x000fe80000100800 */
[----:B------:R-:W-:Y:S04]  /*62c70*/  STL [R1+0x17e8], R26 ;  /* 0x0017e81a01007387 */ /* 0x000fe80000100800 */
[----:B------:R-:W0:Y:S04]  /*62c80*/  LDS.128 R24, [R25+0x1000] ;  /* 0x0010000019187984 */ /* 0x000e280000000c00 */
[----:B------:R-:W4:Y:S04]  /*62c90*/  LDL.LU R18, [R1+0x15f8] ;  /* 0x0015f80001127983 */ /* 0x000f280000300800 */
[----:B-1----:R-:W5:Y:S04]  /*62ca0*/  LDL.LU R17, [R1+0x15fc] ;  /* 0x0015fc0001117983 */ /* 0x002f680000300800 */
[----:B0-----:R-:W-:Y:S01]  /*62cb0*/  STL [R1+0x2c], R27 ;  /* 0x00002c1b01007387 */ /* 0x001fe20000100800 */
[----:B------:R-:W-:-:S03]  /*62cc0*/  IMAD.MOV.U32 R11, RZ, RZ, R26 ;  /* 0x000000ffff0b7224 */ /* 0x000fc600078e001a */
[----:B------:R-:W4:Y:S01]  /*62cd0*/  LDL.LU R26, [R1+0x17e8] ;  /* 0x0017e800011a7983 */ /* 0x000f220000300800 */
[----:B--2---:R-:W-:-:S03]  /*62ce0*/  ISETP.LT.AND P4, PT, R6, c[0x0][0x17c], !P0 ;  /* 0x00005f0006007a0c */ /* 0x004fc60004781270 */
[----:B------:R-:W2:Y:S01]  /*62cf0*/  LDL.LU R6, [R1+0x1600] ;  /* 0x0016000001067983 */ /* 0x000ea20000300800 */
[----:B------:R-:W-:Y:S02]  /*62d00*/  ISETP.LT.AND P3, PT, R19, c[0x0][0x17c], !P0 ;  /* 0x00005f0013007a0c */ /* 0x000fe40004761270 */
        /* <DEDUP_REMOVED lines=8> */
[----:B------:R-:W-:-:S03]  /*62d90*/  IADD3 R3, R4, c[0x0][0x198], RZ ;  /* 0x0000660004037a10 */ /* 0x000fc60007ffe0ff */
[----:B------:R1:W-:Y:S01]  /*62da0*/  @P5 STG.E.U16 [R12.64], R8 ;  /* 0x000000080c005986 */ /* 0x0003e2000c101506 */
[----:B0-----:R-:W-:-:S04]  /*62db0*/  LEA R14, P6, R4, R0, 0x1 ;  /* 0x00000000040e7211 */ /* 0x001fc800078c08ff */
[----:B------:R-:W-:Y:S02]  /*62dc0*/  LEA.HI.X.SX32 R15, R4, R2, 0x1, P6 ;  /* 0x00000002040f7211 */ /* 0x000fe400030f0eff */
[C---:B-1----:R-:W-:Y:S02]  /*62dd0*/  LEA R12, P6, R3.reuse, R0, 0x1 ;  /* 0x00000000030c7211 */ /* 0x042fe400078c08ff */
[----:B------:R-:W-:Y:S02]  /*62de0*/  PRMT R8, R8, 0x7632, R8 ;  /* 0x0000763208087816 */ /* 0x000fe40000000008 */
[----:B------:R-:W-:-:S03]  /*62df0*/  LEA.HI.X.SX32 R13, R3, R2, 0x1, P6 ;  /* 0x00000002030d7211 */ /* 0x000fc600030f0eff */
[----:B------:R0:W-:Y:S01]  /*62e00*/  @P2 STG.E.U16 [R14.64], R8 ;  /* 0x000000080e002986 */ /* 0x0001e2000c101506 */
[----:B------:R-:W-:-:S03]  /*62e10*/  IMAD.MOV.U32 R21, RZ, RZ, R20 ;  /* 0x000000ffff157224 */ /* 0x000fc600078e0014 */
[----:B------:R-:W-:Y:S01]  /*62e20*/  @P1 STG.E.U16 [R12.64], R7 ;  /* 0x000000070c001986 */ /* 0x000fe2000c101506 */
[----:B------:R-:W-:Y:S02]  /*62e30*/  IMAD.MOV.U32 R20, RZ, RZ, R24 ;  /* 0x000000ffff147224 */ /* 0x000fe400078e0018 */
[----:B------:R-:W-:Y:S01]  /*62e40*/  IMAD.MOV.U32 R10, RZ, RZ, R25 ;  /* 0x000000ffff0a7224 */ /* 0x000fe200078e0019 */
[----:B0-----:R-:W-:Y:S02]  /*62e50*/  PRMT R8, R7, 0x7632, R8 ;  /* 0x0000763207087816 */ /* 0x001fe40000000008 */
[----:B---3--:R-:W-:Y:S02]  /*62e60*/  ISETP.LT.AND P3, PT, R5, c[0x0][0x17c], !P0 ;  /* 0x00005f0005007a0c */ /* 0x008fe40004761270 */
[----:B------:R-:W3:Y:S04]  /*62e70*/  LDL.LU R5, [R1+0x1604] ;  /* 0x0016040001057983 */ /* 0x000ee80000300800 */
[----:B------:R-:W-:Y:S04]  /*62e80*/  STL.64 [R1+0x17c0], R10 ;  /* 0x0017c00a01007387 */ /* 0x000fe80000100a00 */
[----:B----4-:R-:W0:Y:S04]  /*62e90*/  LDS.128 R12, [R26+0x1000] ;  /* 0x001000001a0c7984 */ /* 0x010e280000000c00 */
[----:B------:R-:W1:Y:S04]  /*62ea0*/  LDS.128 R24, [R29+0x1800] ;  /* 0x001800001d187984 */ /* 0x000e680000000c00 */
[----:B0-----:R0:W-:Y:S04]  /*62eb0*/  STL.64 [R1+0x17c8], R14 ;  /* 0x0017c80e01007387 */ /* 0x0011e80000100a00 */
[----:B0-----:R-:W4:Y:S04]  /*62ec0*/  LDL.LU R14, [R1+0x1608] ;  /* 0x00160800010e7983 */ /* 0x001f280000300800 */
[----:B------:R-:W4:Y:S04]  /*62ed0*/  LDL.LU R11, [R1+0x160c] ;  /* 0x00160c00010b7983 */ /* 0x000f280000300800 */
[----:B-1----:R0:W-:Y:S04]  /*62ee0*/  STL [R1+0x1c], R27 ;  /* 0x00001c1b01007387 */ /* 0x0021e80000100800 */
[----:B0-----:R-:W4:Y:S01]  /*62ef0*/  LDL.LU R27, [R1+0x17e4] ;  /* 0x0017e400011b7983 */ /* 0x001f220000300800 */
[----:B--2---:R-:W-:Y:S01]  /*62f00*/  ISETP.LT.AND P1, PT, R6, c[0x0][0x17c], !P0 ;  /* 0x00005f0006007a0c */ /* 0x004fe20004721270 */
[----:B------:R-:W-:-:S02]  /*62f10*/  IMAD.MOV.U32 R6, RZ, RZ, R25 ;  /* 0x000000ffff067224 */ /* 0x000fc400078e0019 */
[----:B------:R-:W-:Y:S01]  /*62f20*/  IMAD.MOV.U32 R7, RZ, RZ, R26 ;  /* 0x000000ffff077224 */ /* 0x000fe200078e001a */
[----:B------:R-:W2:Y:S04]  /*62f30*/  LDL.LU R10, [R1+0x1610] ;  /* 0x00161000010a7983 */ /* 0x000ea80000300800 */
[----:B------:R0:W-:Y:S04]  /*62f40*/  STL.64 [R1+0x17d0], R6 ;  /* 0x0017d00601007387 */ /* 0x0001e80000100a00 */
[----:B0-----:R-:W2:Y:S01]  /*62f50*/  LDL.LU R6, [R1+0x1614] ;  /* 0x0016140001067983 */ /* 0x001ea20000300800 */
[----:B------:R-:W-:-:S02]  /*62f60*/  IADD3 R4, R3, c[0x0][0x198], RZ ;  /* 0x0000660003047a10 */ /* 0x000fc40007ffe0ff */
[----:B-----5:R-:W-:Y:S01]  /*62f70*/  ISETP.LT.AND P2, PT, R17, c[0x0][0x17c], !P0 ;  /* 0x00005f0011007a0c */ /* 0x020fe20004741270 */
[----:B------:R-:W5:Y:S01]  /*62f80*/  LDL.LU R7, [R1+0x1618] ;  /* 0x0016180001077983 */ /* 0x000f620000300800 */
[----:B------:R-:W-:-:S04]  /*62f90*/  LEA R16, P6, R4, R0, 0x1 ;  /* 0x0000000004107211 */ /* 0x000fc800078c08ff */
[----:B------:R-:W-:-:S05]  /*62fa0*/  LEA.HI.X.SX32 R17, R4, R2, 0x1, P6 ;  /* 0x0000000204117211 */ /* 0x000fca00030f0eff */
[----:B------:R0:W-:Y:S01]  /*62fb0*/  @P4 STG.E.U16 [R16.64], R8 ;  /* 0x0000000810004986 */ /* 0x0001e2000c101506 */
[----:B------:R-:W-:Y:S02]  /*62fc0*/  IADD3 R3, R4, c[0x0][0x198], RZ ;  /* 0x0000660004037a10 */ /* 0x000fe40007ffe0ff */
[----:B------:R-:W-:Y:S02]  /*62fd0*/  ISETP.LT.AND P5, PT, R18, c[0x0][0x17c], !P0 ;  /* 0x00005f0012007a0c */ /* 0x000fe400047a1270 */
[C---:B------:R-:W-:Y:S02]  /*62fe0*/  LEA R18, P6, R3.reuse, R0, 0x1 ;  /* 0x0000000003127211 */ /* 0x040fe400078c08ff */
[C---:B------:R-:W-:Y:S02]  /*62ff0*/  IADD3 R4, R3.reuse, c[0x0][0x198], RZ ;  /* 0x0000660003047a10 */ /* 0x040fe40007ffe0ff */
[----:B------:R-:W-:Y:S02]  /*63000*/  LEA.HI.X.SX32 R19, R3, R2, 0x1, P6 ;  /* 0x0000000203137211 */ /* 0x000fe400030f0eff */
[----:B------:R-:W-:-:S02]  /*63010*/  IADD3 R3, R4, c[0x0][0x198], RZ ;  /* 0x0000660004037a10 */ /* 0x000fc40007ffe0ff */
[C---:B0-----:R-:W-:Y:S01]  /*63020*/  LEA R16, P6, R4.reuse, R0, 0x1 ;  /* 0x0000000004107211 */ /* 0x041fe200078c08ff */
[----:B------:R0:W-:Y:S01]  /*63030*/  @P3 STG.E.U16 [R18.64], R21 ;  /* 0x0000001512003986 */ /* 0x0001e2000c101506 */
[----:B------:R-:W-:Y:S02]  /*63040*/  PRMT R8, R21, 0x7632, R8 ;  /* 0x0000763215087816 */ /* 0x000fe40000000008 */
[----:B------:R-:W-:Y:S02]  /*63050*/  LEA.HI.X.SX32 R17, R4, R2, 0x1, P6 ;  /* 0x0000000204117211 */ /* 0x000fe400030f0eff */
[----:B------:R-:W-:-:S03]  /*63060*/  IADD3 R4, R3, c[0x0][0x198], RZ ;  /* 0x0000660003047a10 */ /* 0x000fc60007ffe0ff */
[----:B------:R1:W-:Y:S01]  /*63070*/  @P5 STG.E.U16 [R16.64], R8 ;  /* 0x0000000810005986 */ /* 0x0003e2000c101506 */
[----:B0-----:R-:W-:-:S04]  /*63080*/  LEA R18, P6, R3, R0, 0x1 ;  /* 0x0000000003127211 */ /* 0x001fc800078c08ff */
[----:B------:R-:W-:Y:S02]  /*63090*/  LEA.HI.X.SX32 R19, R3, R2, 0x1, P6 ;  /* 0x0000000203137211 */ /* 0x000fe400030f0eff */
[----:B-1----:R-:W-:Y:S02]  /*630a0*/  LEA R16, P6, R4, R0, 0x1 ;  /* 0x0000000004107211 */ /* 0x002fe400078c08ff */
[----:B------:R-:W-:Y:S02]  /*630b0*/  PRMT R8, R20, 0x7632, R8 ;  /* 0x0000763214087816 */ /* 0x000fe40000000008 */
[----:B------:R-:W-:Y:S01]  /*630c0*/  LEA.HI.X.SX32 R17, R4, R2, 0x1, P6 ;  /* 0x0000000204117211 */ /* 0x000fe200030f0eff */
[----:B------:R-:W-:Y:S04]  /*630d0*/  @P2 STG.E.U16 [R18.64], R20 ;  /* 0x0000001412002986 */ /* 0x000fe8000c101506 */
[----:B------:R-:W-:Y:S01]  /*630e0*/  @P1 STG.E.U16 [R16.64], R8 ;  /* 0x0000000810001986 */ /* 0x000fe2000c101506 */
[----:B---3--:R-:W-:Y:S01]  /*630f0*/  ISETP.LT.AND P4, PT, R5, c[0x0][0x17c], !P0 ;  /* 0x00005f0005007a0c */ /* 0x008fe20004781270 */
[----:B------:R-:W-:-:S02]  /*63100*/  IMAD.MOV.U32 R5, RZ, RZ, R24 ;  /* 0x000000ffff057224 */ /* 0x000fc400078e0018 */
[----:B----4-:R-:W0:Y:S01]  /*63110*/  LDS.128 R24, [R27+0x1800] ;  /* 0x001800001b187984 */ /* 0x010e220000000c00 */
[----:B--2---:R-:W-:-:S03]  /*63120*/  ISETP.LT.AND P1, PT, R6, c[0x0][0x17c], !P0 ;  /* 0x00005f0006007a0c */ /* 0x004fc60004721270 */
[----:B0-----:R-:W-:Y:S04]  /*63130*/  STL.64 [R1+0x17d8], R26 ;  /* 0x0017d81a01007387 */ /* 0x001fe80000100a00 */
[----:B------:R-:W2:Y:S04]  /*63140*/  LDL.LU R6, [R1+0x161c] ;  /* 0x00161c0001067983 */ /* 0x000ea80000300800 */
[----:B------:R-:W0:Y:S01]  /*63150*/  S2R R20, SR_TID.X ;  /* 0x0000000000147919 */ /* 0x000e220000002100 */
[----:B------:R-:W-:Y:S02]  /*63160*/  IADD3 R3, R4, c[0x0][0x198], RZ ;  /* 0x0000660004037a10 */ /* 0x000fe40007ffe0ff */
[----:B------:R-:W-:-:S02]  /*63170*/  ISETP.LT.AND P5, PT, R11, c[0x0][0x17c], !P0 ;  /* 0x00005f000b007a0c */ /* 0x000fc400047a1270 */
[C---:B------:R-:W-:Y:S02]  /*63180*/  LEA R22, P6, R3.reuse, R0, 0x1 ;  /* 0x0000000003167211 */ /* 0x040fe400078c08ff */
[----:B------:R-:W-:Y:S02]  /*63190*/  ISETP.LT.AND P3, PT, R14, c[0x0][0x17c], !P0 ;  /* 0x00005f000e007a0c */ /* 0x000fe40004761270 */
[C---:B------:R-:W-:Y:S02]  /*631a0*/  IADD3 R4, R3.reuse, c[0x0][0x198], RZ ;  /* 0x0000660003047a10 */ /* 0x040fe40007ffe0ff */
[----:B------:R-:W-:Y:S02]  /*631b0*/  LEA.HI.X.SX32 R23, R3, R2, 0x1, P6 ;  /* 0x0000000203177211 */ /* 0x000fe400030f0eff */
[----:B------:R-:W-:Y:S01]  /*631c0*/  PRMT R8, R12, 0x7632, R8 ;  /* 0x000076320c087816 */ /* 0x000fe20000000008 */
[C---:B0-----:R-:W-:Y:S01]  /*631d0*/  IMAD.SHL.U32 R11, R20.reuse, 0x1000, RZ ;  /* 0x00001000140b7824 */ /* 0x041fe200078e00ff */
[----:B------:R-:W-:-:S02]  /*631e0*/  LOP3.LUT R21, R20, 0x7f, RZ, 0xc0, !PT ;  /* 0x0000007f14157812 */ /* 0x000fc400078ec0ff */
[C---:B------:R-:W-:Y:S02]  /*631f0*/  LEA R20, P6, R4.reuse, R0, 0x1 ;  /* 0x0000000004147211 */ /* 0x040fe400078c08ff */
[----:B------:R-:W-:Y:S01]  /*63200*/  LOP3.LUT R11, R11, 0x6000, RZ, 0xc0, !PT ;  /* 0x000060000b0b7812 */ /* 0x000fe200078ec0ff */
[----:B------:R-:W-:Y:S04]  /*63210*/  @P4 STG.E.U16 [R22.64], R12 ;  /* 0x0000000c16004986 */ /* 0x000fe8000c101506 */
[----:B------:R-:W-:Y:S01]  /*63220*/  IMAD R11, R21, 0x10, R11 ;  /* 0x00000010150b7824 */ /* 0x000fe200078e020b */
[----:B------:R-:W-:Y:S02]  /*63230*/  LEA.HI.X.SX32 R21, R4, R2, 0x1, P6 ;  /* 0x0000000204157211 */ /* 0x000fe400030f0eff */
[----:B------:R-:W-:-:S02]  /*63240*/  ISETP.LT.AND P2, PT, R10, c[0x0][0x17c], !P0 ;  /* 0x00005f000a007a0c */ /* 0x000fc40004741270 */
[----:B------:R-:W3:Y:S01]  /*63250*/  LDL.LU R10, [R1+0x1620] ;  /* 0x00162000010a7983 */ /* 0x000ee20000300800 */
[----:B-----5:R-:W-:-:S03]  /*63260*/  ISETP.LT.AND P4, PT, R7, c[0x0][0x17c], !P0 ;  /* 0x00005f0007007a0c */ /* 0x020fc60004781270 */
[----:B------:R-:W4:Y:S04]  /*63270*/  LDL.LU R7, [R1+0x1624] ;  /* 0x0016240001077983 */ /* 0x000f280000300800 */
[----:B------:R-:W-:Y:S04]  /*63280*/  @P3 STG.E.U16 [R20.64], R8 ;  /* 0x0000000814003986 */ /* 0x000fe8000c101506 */
[----:B------:R-:W0:Y:S01]  /*63290*/  S2R R15, SR_TID.X ;  /* 0x00000000000f7919 */ /* 0x000e220000002100 */
[----:B--2---:R-:W-:-:S03]  /*632a0*/  ISETP.LT.AND P3, PT, R6, c[0x0][0x17c], !P0 ;  /* 0x00005f0006007a0c */ /* 0x004fc60004761270 */
[----:B------:R-:W2:Y:S01]  /*632b0*/  LDL.LU R6, [R1+0x1628] ;  /* 0x0016280001067983 */ /* 0x000ea20000300800 */
[C---:B0-----:R-:W-:Y:S01]  /*632c0*/  LOP3.LUT R14, R15.reuse, 0x7f, RZ, 0xc0, !PT ;  /* 0x0000007f0f0e7812 */ /* 0x041fe200078ec0ff */
[----:B------:R-:W-:Y:S01]  /*632d0*/  IMAD.SHL.U32 R15, R15, 0x1000, RZ ;  /* 0x000010000f0f7824 */ /* 0x000fe200078e00ff */
[----:B------:R-:W-:-:S04]  /*632e0*/  LOP3.LUT R11, R11, 0x40, RZ, 0x3c, !PT ;  /* 0x000000400b0b7812 */ /* 0x000fc800078e3cff */
[----:B------:R-:W-:Y:S01]  /*632f0*/  LOP3.LUT R15, R15, 0x6000, RZ, 0xc0, !PT ;  /* 0x000060000f0f7812 */ /* 0x000fe200078ec0ff */
[----:B------:R0:W1:Y:S01]  /*63300*/  LDS.128 R16, [R11+0x1800] ;  /* 0x001800000b107984 */ /* 0x0000620000000c00 */
[----:B------:R-:W-:-:S03]  /*63310*/  IADD3 R3, R4, c[0x0][0x198], RZ ;  /* 0x0000660004037a10 */ /* 0x000fc60007ffe0ff */
[----:B------:R-:W-:Y:S01]  /*63320*/  IMAD R15, R14, 0x10, R15 ;  /* 0x000000100e0f7824 */ /* 0x000fe200078e020f */
[C---:B------:R-:W-:Y:S01]  /*63330*/  IADD3 R4, R3.reuse, c[0x0][0x198], RZ ;  /* 0x0000660003047a10 */ /* 0x040fe20007ffe0ff */
[----:B0-----:R-:W-:Y:S01]  /*63340*/  IMAD.MOV.U32 R11, RZ, RZ, R28 ;  /* 0x000000ffff0b7224 */ /* 0x001fe200078e001c */
[----:B------:R-:W-:Y:S02]  /*63350*/  LEA R28, P6, R3, R0, 0x1 ;  /* 0x00000000031c7211 */ /* 0x000fe400078c08ff */
[----:B------:R-:W-:Y:S02]  /*63360*/  LOP3.LUT R15, R15, 0x60, RZ, 0x3c, !PT ;  /* 0x000000600f0f7812 */ /* 0x000fe400078e3cff */
[----:B------:R-:W-:Y:S02]  /*63370*/  LEA.HI.X.SX32 R29, R3, R2, 0x1, P6 ;  /* 0x00000002031d7211 */ /* 0x000fe400030f0eff */
[C---:B------:R-:W-:Y:S01]  /*63380*/  LEA R14, P6, R4.reuse, R0, 0x1 ;  /* 0x00000000040e7211 */ /* 0x040fe200078c08ff */
[----:B------:R0:W5:Y:S01]  /*63390*/  LDS.128 R20, [R15+0x1800] ;  /* 0x001800000f147984 */ /* 0x0001620000000c00 */
[----:B------:R-:W-:-:S03]  /*633a0*/  IADD3 R3, R4, c[0x0][0x198], RZ ;  /* 0x0000660004037a10 */ /* 0x000fc60007ffe0ff */
[----:B------:R3:W-:Y:S01]  /*633b0*/  @P5 STG.E.U16 [R28.64], R5 ;  /* 0x000000051c005986 */ /* 0x0007e2000c101506 */
[----:B------:R-:W-:Y:S02]  /*633c0*/  PRMT R8, R5, 0x7632, R8 ;  /* 0x0000763205087816 */ /* 0x000fe40000000008 */
[----:B0-----:R-:W-:Y:S02]  /*633d0*/  LEA.HI.X.SX32 R15, R4, R2, 0x1, P6 ;  /* 0x00000002040f7211 */ /* 0x001fe400030f0eff */
[C---:B---3--:R-:W-:Y:S01]  /*633e0*/  LEA R28, P6, R3.reuse, R0, 0x1 ;  /* 0x00000000031c7211 */ /* 0x048fe200078c08ff */
[----:B------:R-:W3:Y:S03]  /*633f0*/  LDL.LU R5, [R1+0x17e0] ;  /* 0x0017e00001057983 */ /* 0x000ee60000300800 */
[----:B------:R-:W-:Y:S01]  /*63400*/  LEA.HI.X.SX32 R29, R3, R2, 0x1, P6 ;  /* 0x00000002031d7211 */ /* 0x000fe200030f0eff */
[----:B------:R0:W-:Y:S01]  /*63410*/  @P2 STG.E.U16 [R14.64], R8 ;  /* 0x000000080e002986 */ /* 0x0001e2000c101506 */
[----:B------:R-:W-:-:S02]  /*63420*/  ISETP.LT.AND P5, PT, R10, c[0x0][0x17c], !P0 ;  /* 0x00005f000a007a0c */ /* 0x000fc400047a1270 */
[----:B------:R-:W-:Y:S01]  /*63430*/  IADD3 R4, R3, c[0x0][0x198], RZ ;  /* 0x0000660003047a10 */ /* 0x000fe20007ffe0ff */
[----:B------:R-:W3:Y:S01]  /*63440*/  LDL.LU R10, [R1+0x162c] ;  /* 0x00162c00010a7983 */ /* 0x000ee20000300800 */
[----:B----4-:R-:W-:-:S03]  /*63450*/  ISETP.LT.AND P2, PT, R7, c[0x0][0x17c], !P0 ;  /* 0x00005f0007007a0c */ /* 0x010fc60004741270 */
[----:B------:R-:W4:Y:S04]  /*63460*/  LDL.LU R7, [R1+0x1630] ;  /* 0x0016300001077983 */ /* 0x000f280000300800 */
[----:B------:R1:W-:Y:S01]  /*63470*/  @P1 STG.E.U16 [R28.64], R24 ;  /* 0x000000181c001986 */ /* 0x0003e2000c101506 */
[----:B0-----:R-:W-:-:S04]  /*63480*/  LEA R14, P6, R4, R0, 0x1 ;  /* 0x00000000040e7211 */ /* 0x001fc800078c08ff */
[----:B------:R-:W-:Y:S02]  /*63490*/  LEA.HI.X.SX32 R15, R4, R2, 0x1, P6 ;  /* 0x00000002040f7211 */ /* 0x000fe400030f0eff */
[----:B-1----:R-:W-:-:S05]  /*634a0*/  PRMT R24, R24, 0x7632, R24 ;  /* 0x0000763218187816 */ /* 0x002fca0000000018 */
[----:B------:R0:W-:Y:S02]  /*634b0*/  @P4 STG.E.U16 [R14.64], R24 ;  /* 0x000000180e004986 */ /* 0x0001e4000c101506 */
[----:B0-----:R-:W-:Y:S01]  /*634c0*/  IMAD.MOV.U32 R15, RZ, RZ, R11 ;  /* 0x000000ffff0f7224 */ /* 0x001fe200078e000b */
[----:B--2---:R-:W-:Y:S02]  /*634d0*/  ISETP.LT.AND P1, PT, R6, c[0x0][0x17c], !P0 ;  /* 0x00005f0006007a0c */ /* 0x004fe40004721270 */
[----:B------:R-:W2:Y:S04]  /*634e0*/  LDL.LU R6, [R1+0x1634] ;  /* 0x0016340001067983 */ /* 0x000ea80000300800 */
[----:B------:R-:W2:Y:S04]  /*634f0*/  LDL.LU R24, [R1+0x54] ;  /* 0x0000540001187983 */ /* 0x000ea80000300800 */
[----:B------:R-:W2:Y:S01]  /*63500*/  LDL.LU R11, [R1+0x1638] ;  /* 0x00163800010b7983 */ /* 0x000ea20000300800 */
[----:B------:R-:W-:-:S04]  /*63510*/  IADD3 R3, R4, c[0x0][0x198], RZ ;  /* 0x0000660004037a10 */ /* 0x000fc80007ffe0ff */
[C---:B------:R-:W-:Y:S02]  /*63520*/  LEA R28, P6, R3.reuse, R0, 0x1 ;  /* 0x00000000031c7211 */ /* 0x040fe400078c08ff */
[C---:B------:R-:W-:Y:S02]  /*63530*/  IADD3 R4, R3.reuse, c[0x0][0x198], RZ ;  /* 0x0000660003047a10 */ /* 0x040fe40007ffe0ff */
[----:B------:R-:W-:Y:S02]  /*63540*/  LEA.HI.X.SX32 R29, R3, R2, 0x1, P6 ;  /* 0x00000002031d7211 */ /* 0x000fe400030f0eff */
[----:B------:R-:W-:-:S03]  /*63550*/  LEA R26, P6, R4, R0, 0x1 ;  /* 0x00000000041a7211 */ /* 0x000fc600078c08ff */
[----:B------:R0:W-:Y:S01]  /*63560*/  @P3 STG.E.U16 [R28.64], R16 ;  /* 0x000000101c003986 */ /* 0x0001e2000c101506 */
[C---:B------:R-:W-:Y:S02]  /*63570*/  LEA.HI.X.SX32 R27, R4.reuse, R2, 0x1, P6 ;  /* 0x00000002041b7211 */ /* 0x040fe400030f0eff */
[----:B------:R-:W-:Y:S02]  /*63580*/  IADD3 R3, R4, c[0x0][0x198], RZ ;  /* 0x0000660004037a10 */ /* 0x000fe40007ffe0ff */
[----:B0-----:R-:W-:Y:S02]  /*63590*/  PRMT R16, R16, 0x7632, R16 ;  /* 0x0000763210107816 */ /* 0x001fe40000000010 */
[----:B------:R-:W-:-:S03]  /*635a0*/  LEA R28, P6, R3, R0, 0x1 ;  /* 0x00000000031c7211 */ /* 0x000fc600078c08ff */
[----:B------:R-:W-:Y:S01]  /*635b0*/  @P5 STG.E.U16 [R26.64], R16 ;  /* 0x000000101a005986 */ /* 0x000fe2000c101506 */
[----:B------:R-:W-:Y:S02]  /*635c0*/  LEA.HI.X.SX32 R29, R3, R2, 0x1, P6 ;  /* 0x00000002031d7211 */ /* 0x000fe400030f0eff */
[----:B---3--:R-:W-:Y:S02]  /*635d0*/  ISETP.LT.AND P4, PT, R10, c[0x0][0x17c], !P0 ;  /* 0x00005f000a007a0c */ /* 0x008fe40004781270 */
[----:B----4-:R-:W-:Y:S02]  /*635e0*/  ISETP.LT.AND P3, PT, R7, c[0x0][0x17c], !P0 ;  /* 0x00005f0007007a0c */ /* 0x010fe40004761270 */
[----:B------:R-:W3:Y:S04]  /*635f0*/  LDL.LU R7, [R1+0x163c] ;  /* 0x00163c0001077983 */ /* 0x000ee80000300800 */
[----:B------:R-:W4:Y:S04]  /*63600*/  LDL.LU R10, [R1+0x44] ;  /* 0x00004400010a7983 */ /* 0x000f280000300800 */
[----:B-----5:R0:W-:Y:S01]  /*63610*/  @P2 STG.E.U16 [R28.64], R20 ;  /* 0x000000141c002986 */ /* 0x0201e2000c101506 */
[----:B--2---:R-:W-:-:S03]  /*63620*/  ISETP.LT.AND P5, PT, R6, c[0x0][0x17c], !P0 ;  /* 0x00005f0006007a0c */ /* 0x004fc600047a1270 */
[----:B------:R-:W2:Y:S01]  /*63630*/  LDL.LU R6, [R1+0x1640] ;  /* 0x0016400001067983 */ /* 0x000ea20000300800 */
[----:B------:R-:W-:-:S03]  /*63640*/  ISETP.LT.AND P2, PT, R11, c[0x0][0x17c], !P0 ;  /* 0x00005f000b007a0c */ /* 0x000fc60004741270 */
[----:B------:R-:W5:Y:S01]  /*63650*/  LDL.LU R11, [R1+0x1644] ;  /* 0x00164400010b7983 */ /* 0x000f620000300800 */
[----:B------:R-:W-:Y:S02]  /*63660*/  IADD3 R4, R3, c[0x0][0x198], RZ ;  /* 0x0000660003047a10 */ /* 0x000fe40007ffe0ff */
[----:B0-----:R-:W-:Y:S01]  /*63670*/  PRMT R20, R20, 0x7632, R20 ;  /* 0x0000763214147816 */ /* 0x001fe20000000014 */
[----:B------:R-:W5:Y:S01]  /*63680*/  LDL.LU R14, [R1+0x74] ;  /* 0x00007400010e7983 */ /* 0x000f620000300800 */
[C---:B------:R-:W-:Y:S02]  /*63690*/  LEA R26, P6, R4.reuse, R0, 0x1 ;  /* 0x00000000041a7211 */ /* 0x040fe400078c08ff */
[C---:B------:R-:W-:Y:S02]  /*636a0*/  IADD3 R3, R4.reuse, c[0x0][0x198], RZ ;  /* 0x0000660004037a10 */ /* 0x040fe40007ffe0ff */
[----:B------:R-:W-:Y:S02]  /*636b0*/  LEA.HI.X.SX32 R27, R4, R2, 0x1, P6 ;  /* 0x00000002041b7211 */ /* 0x000fe400030f0eff */
[----:B------:R-:W-:-:S02]  /*636c0*/  LEA R28, P6, R3, R0, 0x1 ;  /* 0x00000000031c7211 */ /* 0x000fc400078c08ff */
[C---:B------:R-:W-:Y:S01]  /*636d0*/  IADD3 R4, R3.reuse, c[0x0][0x198], RZ ;  /* 0x0000660003047a10 */ /* 0x040fe20007ffe0ff */
[----:B------:R0:W-:Y:S01]  /*636e0*/  @P1 STG.E.U16 [R26.64], R20 ;  /* 0x000000141a001986 */ /* 0x0001e2000c101506 */
[----:B------:R-:W-:Y:S02]  /*636f0*/  LEA.HI.X.SX32 R29, R3, R2, 0x1, P6 ;  /* 0x00000002031d7211 */ /* 0x000fe400030f0eff */
[----:B------:R-:W-:Y:S02]  /*63700*/  IADD3 R3, R4, c[0x0][0x198], RZ ;  /* 0x0000660004037a10 */ /* 0x000fe40007ffe0ff */
[----:B------:R-:W-:Y:S01]  /*63710*/  PRMT R8, R24, 0x7632, R8 ;  /* 0x0000763218087816 */ /* 0x000fe20000000008 */
[----:B------:R1:W-:Y:S01]  /*63720*/  @P4 STG.E.U16 [R28.64], R24 ;  /* 0x000000181c004986 */ /* 0x0003e2000c101506 */
[----:B0-----:R-:W-:-:S04]  /*63730*/  LEA R26, P6, R4, R0, 0x1 ;  /* 0x00000000041a7211 */ /* 0x001fc800078c08ff */
[----:B------:R-:W-:Y:S02]  /*63740*/  LEA.HI.X.SX32 R27, R4, R2, 0x1, P6 ;  /* 0x00000002041b7211 */ /* 0x000fe400030f0eff */
[C---:B-1----:R-:W-:Y:S02]  /*63750*/  LEA R28, P6, R3.reuse, R0, 0x1 ;  /* 0x00000000031c7211 */ /* 0x042fe400078c08ff */
[C---:B------:R-:W-:Y:S01]  /*63760*/  IADD3 R4, R3.reuse, c[0x0][0x198], RZ ;  /* 0x0000660003047a10 */ /* 0x040fe20007ffe0ff */
[----:B------:R0:W-:Y:S01]  /*63770*/  @P3 STG.E.U16 [R26.64], R8 ;  /* 0x000000081a003986 */ /* 0x0001e2000c101506 */
[----:B------:R-:W-:Y:S02]  /*63780*/  LEA.HI.X.SX32 R29, R3, R2, 0x1, P6 ;  /* 0x00000002031d7211 */ /* 0x000fe400030f0eff */
[----:B---3--:R-:W-:Y:S02]  /*63790*/  ISETP.LT.AND P1, PT, R7, c[0x0][0x17c], !P0 ;  /* 0x00005f0007007a0c */ /* 0x008fe40004721270 */
[----:B------:R-:W3:Y:S01]  /*637a0*/  LDL.LU R7, [R1+0x1648] ;  /* 0x0016480001077983 */ /* 0x000ee20000300800 */
[----:B0-----:R-:W-:-:S02]  /*637b0*/  LEA R26, P6, R4, R0, 0x1 ;  /* 0x00000000041a7211 */ /* 0x001fc400078c08ff */
[----:B----4-:R-:W-:Y:S02]  /*637c0*/  PRMT R8, R10, 0x7632, R8 ;  /* 0x000076320a087816 */ /* 0x010fe40000000008 */
[----:B------:R-:W-:Y:S01]  /*637d0*/  LEA.HI.X.SX32 R27, R4, R2, 0x1, P6 ;  /* 0x00000002041b7211 */ /* 0x000fe200030f0eff */
[----:B------:R0:W-:Y:S04]  /*637e0*/  @P5 STG.E.U16 [R28.64], R10 ;  /* 0x0000000a1c005986 */ /* 0x0001e8000c101506 */
[----:B------:R1:W-:Y:S01]  /*637f0*/  @P2 STG.E.U16 [R26.64], R8 ;  /* 0x000000081a002986 */ /* 0x0003e2000c101506 */
[----:B--2---:R-:W-:-:S03]  /*63800*/  ISETP.LT.AND P4, PT, R6, c[0x0][0x17c], !P0 ;  /* 0x00005f0006007a0c */ /* 0x004fc60004781270 */
[----:B------:R-:W2:Y:S01]  /*63810*/  LDL.LU R6, [R1+0x164c] ;  /* 0x00164c0001067983 */ /* 0x000ea20000300800 */
[----:B-----5:R-:W-:-:S03]  /*63820*/  ISETP.LT.AND P3, PT, R11, c[0x0][0x17c], !P0 ;  /* 0x00005f000b007a0c */ /* 0x020fc60004761270 */
[----:B------:R-:W4:Y:S04]  /*63830*/  LDL.LU R11, [R1+0x1650] ;  /* 0x00165000010b7983 */ /* 0x000f280000300800 */
[----:B0-----:R-:W5:Y:S04]  /*63840*/  LDL.LU R10, [R1+0x1654] ;  /* 0x00165400010a7983 */ /* 0x001f680000300800 */
[----:B-1----:R-:W5:Y:S04]  /*63850*/  LDL.LU.64 R26, [R1+0x17d8] ;  /* 0x0017d800011a7983 */ /* 0x002f680000300a00 */
[----:B------:R-:W5:Y:S01]  /*63860*/  LDL.LU R24, [R1+0x1658] ;  /* 0x0016580001187983 */ /* 0x000f620000300800 */
[----:B------:R-:W-:-:S04]  /*63870*/  IADD3 R3, R4, c[0x0][0x198], RZ ;  /* 0x0000660004037a10 */ /* 0x000fc80007ffe0ff */
[C---:B------:R-:W-:Y:S02]  /*63880*/  LEA R28, P6, R3.reuse, R0, 0x1 ;  /* 0x00000000031c7211 */ /* 0x040fe400078c08ff */
[C---:B------:R-:W-:Y:S02]  /*63890*/  IADD3 R4, R3.reuse, c[0x0][0x198], RZ ;  /* 0x0000660003047a10 */ /* 0x040fe40007ffe0ff */
[----:B------:R-:W-:Y:S02]  /*638a0*/  LEA.HI.X.SX32 R29, R3, R2, 0x1, P6 ;  /* 0x00000002031d7211 */ /* 0x000fe400030f0eff */
[----:B------:R-:W-:-:S03]  /*638b0*/  IADD3 R3, R4, c[0x0][0x198], RZ ;  /* 0x0000660004037a10 */ /* 0x000fc60007ffe0ff */
[----:B------:R0:W-:Y:S01]  /*638c0*/  @P1 STG.E.U16 [R28.64], R14 ;  /* 0x0000000e1c001986 */ /* 0x0001e2000c101506 */
[----:B------:R-:W-:Y:S02]  /*638d0*/  PRMT R8, R14, 0x7632, R8 ;  /* 0x000076320e087816 */ /* 0x000fe40000000008 */
[----:B---3--:R-:W-:Y:S02]  /*638e0*/  ISETP.LT.AND P5, PT, R7, c[0x0][0x17c], !P0 ;  /* 0x00005f0007007a0c */ /* 0x008fe400047a1270 */
[----:B--2---:R-:W-:Y:S02]  /*638f0*/  ISETP.LT.AND P2, PT, R6, c[0x0][0x17c], !P0 ;  /* 0x00005f0006007a0c */ /* 0x004fe40004741270 */
[----:B------:R-:W-:-:S04]  /*63900*/  LEA R6, P6, R4, R0, 0x1 ;  /* 0x0000000004067211 */ /* 0x000fc800078c08ff */
[----:B------:R-:W-:Y:S02]  /*63910*/  LEA.HI.X.SX32 R7, R4, R2, 0x1, P6 ;  /* 0x0000000204077211 */ /* 0x000fe400030f0eff */
[----:B0-----:R-:W-:Y:S02]  /*63920*/  LEA R28, P6, R3, R0, 0x1 ;  /* 0x00000000031c7211 */ /* 0x001fe400078c08ff */
[----:B----4-:R-:W-:Y:S02]  /*63930*/  ISETP.LT.AND P1, PT, R11, c[0x0][0x17c], !P0 ;  /* 0x00005f000b007a0c */ /* 0x010fe40004721270 */
[----:B------:R-:W-:Y:S01]  /*63940*/  LEA.HI.X.SX32 R29, R3, R2, 0x1, P6 ;  /* 0x00000002031d7211 */ /* 0x000fe200030f0eff */
[----:B------:R-:W2:Y:S04]  /*63950*/  LDL.LU R11, [R1+0x165c] ;  /* 0x00165c00010b7983 */ /* 0x000ea80000300800 */
[----:B------:R-:W3:Y:S04]  /*63960*/  LDL.LU R20, [R1+0x94] ;  /* 0x0000940001147983 */ /* 0x000ee80000300800 */
[----:B------:R0:W-:Y:S01]  /*63970*/  @P4 STG.E.U16 [R6.64], R8 ;  /* 0x0000000806004986 */ /* 0x0001e2000c101506 */
[----:B-----5:R-:W-:-:S03]  /*63980*/  ISETP.LT.AND P4, PT, R10, c[0x0][0x17c], !P0 ;  /* 0x00005f000a007a0c */ /* 0x020fc60004781270 */
[----:B------:R1:W-:Y:S01]  /*63990*/  @P3 STG.E.U16 [R28.64], R5 ;  /* 0x000000051c003986 */ /* 0x0003e2000c101506 */
[----:B------:R-:W-:-:S03]  /*639a0*/  ISETP.LT.AND P3, PT, R24, c[0x0][0x17c], !P0 ;  /* 0x00005f0018007a0c */ /* 0x000fc60004761270 */
[----:B0-----:R-:W4:Y:S04]  /*639b0*/  LDL.LU.64 R6, [R1+0x17d0] ;  /* 0x0017d00001067983 */ /* 0x001f280000300a00 */
[----:B------:R-:W5:Y:S04]  /*639c0*/  LDL.LU R10, [R1+0x1660] ;  /* 0x00166000010a7983 */ /* 0x000f680000300800 */
[----:B------:R-:W4:Y:S01]  /*639d0*/  LDL.LU R24, [R1+0x1664] ;  /* 0x0016640001187983 */ /* 0x000f220000300800 */
[----:B------:R-:W-:Y:S01]  /*639e0*/  IADD3 R4, R3, c[0x0][0x198], RZ ;  /* 0x0000660003047a10 */ /* 0x000fe20007ffe0ff */
[----:B------:R-:W-:-:S03]  /*639f0*/  IMAD.MOV.U32 R8, RZ, RZ, R15 ;  /* 0x000000ffff087224 */ /* 0x000fc600078e000f */
[C---:B------:R-:W-:Y:S02]  /*63a00*/  LEA R14, P6, R4.reuse, R0, 0x1 ;  /* 0x00000000040e7211 */ /* 0x040fe400078c08ff */
[C---:B------:R-:W-:Y:S02]  /*63a10*/  IADD3 R3, R4.reuse, c[0x0][0x198], RZ ;  /* 0x0000660004037a10 */ /* 0x040fe40007ffe0ff */
[----:B------:R-:W-:Y:S01]  /*63a20*/  LEA.HI.X.SX32 R15, R4, R2, 0x1, P6 ;  /* 0x00000002040f7211 */ /* 0x000fe200030f0eff */
[----:B-1----:R-:W-:Y:S01]  /*63a30*/  IMAD.MOV.U32 R29, RZ, RZ, R8 ;  /* 0x000000ffff1d7224 */ /* 0x002fe200078e0008 */
[----:B------:R-:W-:Y:S02]  /*63a40*/  LEA R4, P6, R3, R0, 0x1 ;  /* 0x0000000003047211 */ /* 0x000fe400078c08ff */
[----:B------:R-:W-:Y:S02]  /*63a50*/  PRMT R12, R5, 0x7632, R12 ;  /* 0x00007632050c7816 */ /* 0x000fe4000000000c */
[----:B------:R-:W-:-:S02]  /*63a60*/  IADD3 R8, R3, c[0x0][0x198], RZ ;  /* 0x0000660003087a10 */ /* 0x000fc40007ffe0ff */
[----:B------:R-:W-:Y:S01]  /*63a70*/  LEA.HI.X.SX32 R5, R3, R2, 0x1, P6 ;  /* 0x0000000203057211 */ /* 0x000fe200030f0eff */
[----:B------:R-:W-:-:S04]  /*63a80*/  IMAD.MOV.U32 R3, RZ, RZ, R29 ;  /* 0x000000ffff037224 */ /* 0x000fc800078e001d */
[----:B------:R-:W-:Y:S01]  /*63a90*/  IMAD.MOV.U32 R29, RZ, RZ, R3 ;  /* 0x000000ffff1d7224 */ /* 0x000fe200078e0003 */
[----:B------:R0:W-:Y:S01]  /*63aa0*/  @P5 STG.E.U16 [R14.64], R12 ;  /* 0x0000000c0e005986 */ /* 0x0001e2000c101506 */
[----:B------:R-:W-:-:S03]  /*63ab0*/  LEA R28, P6, R8, R0, 0x1 ;  /* 0x00000000081c7211 */ /* 0x000fc600078c08ff */
[----:B------:R1:W-:Y:S01]  /*63ac0*/  @P2 STG.E.U16 [R4.64], R29 ;  /* 0x0000001d04002986 */ /* 0x0003e2000c101506 */
[----:B------:R-:W-:-:S03]  /*63ad0*/  IADD3 R3, R8, c[0x0][0x198], RZ ;  /* 0x0000660008037a10 */ /* 0x000fc60007ffe0ff */
[----:B0-----:R-:W4:Y:S01]  /*63ae0*/  LDL.LU.64 R14, [R1+0x17c8] ;  /* 0x0017c800010e7983 */ /* 0x001f220000300a00 */
[----:B-1----:R-:W-:Y:S01]  /*63af0*/  IMAD.MOV.U32 R5, RZ, RZ, R29 ;  /* 0x000000ffff057224 */ /* 0x002fe200078e001d */
[----:B------:R-:W-:Y:S02]  /*63b00*/  LEA.HI.X.SX32 R29, R8, R2, 0x1, P6 ;  /* 0x00000002081d7211 */ /* 0x000fe400030f0eff */
[----:B------:R-:W-:Y:S02]  /*63b10*/  LEA R4, P6, R3, R0, 0x1 ;  /* 0x0000000003047211 */ /* 0x000fe400078c08ff */
[----:B------:R-:W-:Y:S02]  /*63b20*/  PRMT R12, R5, 0x7632, R12 ;  /* 0x00007632050c7816 */ /* 0x000fe4000000000c */
[C---:B------:R-:W-:Y:S02]  /*63b30*/  IADD3 R8, R3.reuse, c[0x0][0x198], RZ ;  /* 0x0000660003087a10 */ /* 0x040fe40007ffe0ff */
[----:B------:R-:W-:Y:S01]  /*63b40*/  LEA.HI.X.SX32 R5, R3, R2, 0x1, P6 ;  /* 0x0000000203057211 */ /* 0x000fe200030f0eff */
[----:B------:R0:W-:Y:S02]  /*63b50*/  @P1 STG.E.U16 [R28.64], R12 ;  /* 0x0000000c1c001986 */ /* 0x0001e4000c101506 */
[----:B0-----:R-:W-:-:S04]  /*63b60*/  LEA R28, P6, R8, R0, 0x1 ;  /* 0x00000000081c7211 */ /* 0x001fc800078c08ff */
[----:B------:R-:W-:Y:S02]  /*63b70*/  LEA.HI.X.SX32 R29, R8, R2, 0x1, P6 ;  /* 0x00000002081d7211 */ /* 0x000fe400030f0eff */
[----:B--2---:R-:W-:Y:S02]  /*63b80*/  ISETP.LT.AND P5, PT, R11, c[0x0][0x17c], !P0 ;  /* 0x00005f000b007a0c */ /* 0x004fe400047a1270 */
[----:B------:R-:W2:Y:S01]  /*63b90*/  LDL.LU R11, [R1+0x1668] ;  /* 0x00166800010b7983 */ /* 0x000ea20000300800 */
[----:B---3--:R-:W-:-:S03]  /*63ba0*/  PRMT R12, R20, 0x7632, R12 ;  /* 0x00007632140c7816 */ /* 0x008fc6000000000c */
[----:B------:R0:W-:Y:S04]  /*63bb0*/  @P4 STG.E.U16 [R4.64], R20 ;  /* 0x0000001404004986 */ /* 0x0001e8000c101506 */
[----:B------:R1:W-:Y:S01]  /*63bc0*/  @P3 STG.E.U16 [R28.64], R12 ;  /* 0x0000000c1c003986 */ /* 0x0003e2000c101506 */
[----:B-----5:R-:W-:-:S03]  /*63bd0*/  ISETP.LT.AND P2, PT, R10, c[0x0][0x17c], !P0 ;  /* 0x00005f000a007a0c */ /* 0x020fc60004741270 */
[----:B------:R-:W3:Y:S01]  /*63be0*/  LDL.LU R10, [R1+0x166c] ;  /* 0x00166c00010a7983 */ /* 0x000ee20000300800 */
[----:B----4-:R-:W-:-:S03]  /*63bf0*/  ISETP.LT.AND P1, PT, R24, c[0x0][0x17c], !P0 ;  /* 0x00005f0018007a0c */ /* 0x010fc60004721270 */
[----:B------:R-:W4:Y:S04]  /*63c00*/  LDL.LU R24, [R1+0x1670] ;  /* 0x0016700001187983 */ /* 0x000f280000300800 */
[----:B0-----:R-:W5:Y:S04]  /*63c10*/  LDL.LU R20, [R1+0x1674] ;  /* 0x0016740001147983 */ /* 0x001f680000300800 */
[----:B-1----:R-:W2:Y:S04]  /*63c20*/  LDL.LU R29, [R1+0x84] ;  /* 0x00008400011d7983 */ /* 0x002ea80000300800 */
[----:B------:R-:W3:Y:S01]  /*63c30*/  LDL.LU R12, [R1+0x1678] ;  /* 0x00167800010c7983 */ /* 0x000ee20000300800 */
[----:B------:R-:W-:-:S04]  /*63c40*/  IADD3 R3, R8, c[0x0][0x198], RZ ;  /* 0x0000660008037a10 */ /* 0x000fc80007ffe0ff */
[----:B------:R-:W-:-:S04]  /*63c50*/  LEA R4, P6, R3, R0, 0x1 ;  /* 0x0000000003047211 */ /* 0x000fc800078c08ff */
[C---:B------:R-:W-:Y:S02]  /*63c60*/  LEA.HI.X.SX32 R5, R3.reuse, R2, 0x1, P6 ;  /* 0x0000000203057211 */ /* 0x040fe400030f0eff */
[----:B------:R-:W-:-:S04]  /*63c70*/  IADD3 R8, R3, c[0x0][0x198], RZ ;  /* 0x0000660003087a10 */ /* 0x000fc80007ffe0ff */
[----:B------:R-:W-:Y:S02]  /*63c80*/  IADD3 R3, R8, c[0x0][0x198], RZ ;  /* 0x0000660008037a10 */ /* 0x000fe40007ffe0ff */
[----:B------:R-:W-:Y:S01]  /*63c90*/  PRMT R16, R9, 0x7632, R16 ;  /* 0x0000763209107816 */ /* 0x000fe20000000010 */
[----:B--2---:R0:W-:Y:S01]  /*63ca0*/  @P5 STG.E.U16 [R4.64], R29 ;  /* 0x0000001d04005986 */ /* 0x0041e2000c101506 */
[----:B----4-:R-:W-:-:S03]  /*63cb0*/  ISETP.LT.AND P5, PT, R24, c[0x0][0x17c], !P0 ;  /* 0x00005f0018007a0c */ /* 0x010fc600047a1270 */
[----:B------:R-:W2:Y:S01]  /*63cc0*/  LDL.LU R24, [R1+0x167c] ;  /* 0x00167c0001187983 */ /* 0x000ea20000300800 */
[----:B---3--:R-:W-:Y:S02]  /*63cd0*/  ISETP.LT.AND P3, PT, R10, c[0x0][0x17c], !P0 ;  /* 0x00005f000a007a0c */ /* 0x008fe40004761270 */
[C---:B------:R-:W-:Y:S02]  /*63ce0*/  LEA R10, P6, R8.reuse, R0, 0x1 ;  /* 0x00000000080a7211 */ /* 0x040fe400078c08ff */
[----:B------:R-:W-:Y:S02]  /*63cf0*/  ISETP.LT.AND P4, PT, R11, c[0x0][0x17c], !P0 ;  /* 0x00005f000b007a0c */ /* 0x000fe40004781270 */
[----:B------:R-:W-:Y:S02]  /*63d00*/  LEA.HI.X.SX32 R11, R8, R2, 0x1, P6 ;  /* 0x00000002080b7211 */ /* 0x000fe400030f0eff */
[----:B0-----:R-:W-:Y:S02]  /*63d10*/  PRMT R4, R29, 0x7632, R4 ;  /* 0x000076321d047816 */ /* 0x001fe40000000004 */
[----:B------:R-:W-:-:S02]  /*63d20*/  LEA R28, P6, R3, R0, 0x1 ;  /* 0x00000000031c7211 */ /* 0x000fc400078c08ff */
[C---:B------:R-:W-:Y:S01]  /*63d30*/  IADD3 R5, R3.reuse, c[0x0][0x198], RZ ;  /* 0x0000660003057a10 */ /* 0x040fe20007ffe0ff */
[----:B------:R0:W-:Y:S01]  /*63d40*/  @P2 STG.E.U16 [R10.64], R4 ;  /* 0x000000040a002986 */ /* 0x0001e2000c101506 */
[----:B------:R-:W-:Y:S02]  /*63d50*/  LEA.HI.X.SX32 R29, R3, R2, 0x1, P6 ;  /* 0x00000002031d7211 */ /* 0x000fe400030f0eff */
[----:B------:R-:W-:-:S03]  /*63d60*/  IADD3 R3, R5, c[0x0][0x198], RZ ;  /* 0x0000660005037a10 */ /* 0x000fc60007ffe0ff */
[----:B------:R1:W-:Y:S01]  /*63d70*/  @P1 STG.E.U16 [R28.64], R9 ;  /* 0x000000091c001986 */ /* 0x0003e2000c101506 */
[----:B0-----:R-:W-:-:S03]  /*63d80*/  LEA R4, P6, R5, R0, 0x1 ;  /* 0x0000000005047211 */ /* 0x001fc600078c08ff */
[----:B------:R-:W3:Y:S01]  /*63d90*/  LDL.LU.64 R10, [R1+0x17c0] ;  /* 0x0017c000010a7983 */ /* 0x000ee20000300a00 */
[----:B------:R-:W-:Y:S02]  /*63da0*/  LEA.HI.X.SX32 R5, R5, R2, 0x1, P6 ;  /* 0x0000000205057211 */ /* 0x000fe400030f0eff */
[C---:B------:R-:W-:Y:S01]  /*63db0*/  LEA R8, P6, R3.reuse, R0, 0x1 ;  /* 0x0000000003087211 */ /* 0x040fe200078c08ff */
[----:B-1----:R-:W4:Y:S01]  /*63dc0*/  LDL.LU R28, [R1+0x1680] ;  /* 0x00168000011c7983 */ /* 0x002f220000300800 */
[----:B-----5:R-:W-:Y:S02]  /*63dd0*/  ISETP.LT.AND P2, PT, R20, c[0x0][0x17c], !P0 ;  /* 0x00005f0014007a0c */ /* 0x020fe40004741270 */
[----:B------:R-:W-:Y:S01]  /*63de0*/  ISETP.LT.AND P1, PT, R12, c[0x0][0x17c], !P0 ;  /* 0x00005f000c007a0c */ /* 0x000fe20004721270 */
[----:B------:R-:W5:Y:S01]  /*63df0*/  LDL.LU R29, [R1+0x34] ;  /* 0x00003400011d7983 */ /* 0x000f620000300800 */
[C---:B------:R-:W-:Y:S02]  /*63e00*/  IADD3 R12, R3.reuse, c[0x0][0x198], RZ ;  /* 0x00006600030c7a10 */ /* 0x040fe40007ffe0ff */
[----:B------:R-:W-:Y:S01]  /*63e10*/  LEA.HI.X.SX32 R9, R3, R2, 0x1, P6 ;  /* 0x0000000203097211 */ /* 0x000fe200030f0eff */
[----:B------:R-:W3:Y:S04]  /*63e20*/  LDL.LU R20, [R1+0x1684] ;  /* 0x0016840001147983 */ /* 0x000ee80000300800 */
[----:B------:R-:W3:Y:S04]  /*63e30*/  LDL.LU R3, [R1+0x64] ;  /* 0x0000640001037983 */ /* 0x000ee80000300800 */
[----:B------:R0:W-:Y:S01]  /*63e40*/  @P4 STG.E.U16 [R4.64], R16 ;  /* 0x0000001004004986 */ /* 0x0001e2000c101506 */
[----:B--2---:R-:W-:-:S03]  /*63e50*/  ISETP.LT.AND P4, PT, R24, c[0x0][0x17c], !P0 ;  /* 0x00005f0018007a0c */ /* 0x004fc60004781270 */
[----:B------:R-:W2:Y:S01]  /*63e60*/  LDL.LU R24, [R1+0x1688] ;  /* 0x0016880001187983 */ /* 0x000ea20000300800 */
[----:B0-----:R-:W-:Y:S01]  /*63e70*/  LEA R4, P6, R12, R0, 0x1 ;  /* 0x000000000c047211 */ /* 0x001fe200078c08ff */
[----:B---3--:R-:W-:-:S05]  /*63e80*/  IMAD.MOV.U32 R5, RZ, RZ, R3 ;  /* 0x000000ffff057224 */ /* 0x008fca00078e0003 */
[----:B------:R0:W-:Y:S01]  /*63e90*/  @P3 STG.E.U16 [R8.64], R5 ;  /* 0x0000000508003986 */ /* 0x0001e2000c101506 */
[----:B----4-:R-:W-:-:S03]  /*63ea0*/  ISETP.LT.AND P3, PT, R28, c[0x0][0x17c], !P0 ;  /* 0x00005f001c007a0c */ /* 0x010fc60004761270 */
[----:B------:R-:W3:Y:S01]  /*63eb0*/  LDL.LU R28, [R1+0x168c] ;  /* 0x00168c00011c7983 */ /* 0x000ee20000300800 */
[----:B0-----:R-:W-:Y:S01]  /*63ec0*/  IMAD.MOV.U32 R9, RZ, RZ, R5 ;  /* 0x000000ffff097224 */ /* 0x001fe200078e0005 */
[----:B------:R-:W-:-:S04]  /*63ed0*/  LEA.HI.X.SX32 R5, R12, R2, 0x1, P6 ;  /* 0x000000020c057211 */ /* 0x000fc800030f0eff */
[----:B------:R-:W-:-:S05]  /*63ee0*/  PRMT R16, R9, 0x7632, R16 ;  /* 0x0000763209107816 */ /* 0x000fca0000000010 */
[----:B------:R0:W-:Y:S01]  /*63ef0*/  @P5 STG.E.U16 [R4.64], R16 ;  /* 0x0000001004005986 */ /* 0x0001e2000c101506 */
[----:B------:R-:W-:-:S03]  /*63f00*/  ISETP.LT.AND P5, PT, R20, c[0x0][0x17c], !P0 ;  /* 0x00005f0014007a0c */ /* 0x000fc600047a1270 */
[----:B------:R-:W4:Y:S01]  /*63f10*/  LDL.LU R20, [R1+0x1690] ;  /* 0x0016900001147983 */ /* 0x000f220000300800 */
[----:B------:R-:W-:-:S04]  /*63f20*/  IADD3 R3, R12, c[0x0][0x198], RZ ;  /* 0x000066000c037a10 */ /* 0x000fc80007ffe0ff */
[----:B------:R-:W-:-:S04]  /*63f30*/  LEA R8, P6, R3, R0, 0x1 ;  /* 0x0000000003087211 */ /* 0x000fc800078c08ff */
[----:B------:R-:W-:-:S05]  /*63f40*/  LEA.HI.X.SX32 R9, R3, R2, 0x1, P6 ;  /* 0x0000000203097211 */ /* 0x000fca00030f0eff */
[----:B-----5:R1:W-:Y:S01]  /*63f50*/  @P2 STG.E.U16 [R8.64], R29 ;  /* 0x0000001d08002986 */ /* 0x0203e2000c101506 */
[----:B--2---:R-:W-:-:S03]  /*63f60*/  ISETP.LT.AND P2, PT, R24, c[0x0][0x17c], !P0 ;  /* 0x00005f0018007a0c */ /* 0x004fc60004741270 */
[----:B------:R-:W2:Y:S01]  /*63f70*/  LDL.LU R24, [R1+0x1694] ;  /* 0x0016940001187983 */ /* 0x000ea20000300800 */
[----:B------:R-:W-:-:S04]  /*63f80*/  IADD3 R12, R3, c[0x0][0x198], RZ ;  /* 0x00006600030c7a10 */ /* 0x000fc80007ffe0ff */
[C---:B0-----:R-:W-:Y:S02]  /*63f90*/  LEA R4, P6, R12.reuse, R0, 0x1 ;  /* 0x000000000c047211 */ /* 0x041fe400078c08ff */
[C---:B------:R-:W-:Y:S02]  /*63fa0*/  IADD3 R3, R12.reuse, c[0x0][0x198], RZ ;  /* 0x000066000c037a10 */ /* 0x040fe40007ffe0ff */
[----:B------:R-:W-:Y:S02]  /*63fb0*/  LEA.HI.X.SX32 R5, R12, R2, 0x1, P6 ;  /* 0x000000020c057211 */ /* 0x000fe400030f0eff */
[----:B-1----:R-:W-:Y:S02]  /*63fc0*/  LEA R8, P6, R3, R0, 0x1 ;  /* 0x0000000003087211 */ /* 0x002fe400078c08ff */
[----:B------:R-:W-:Y:S02]  /*63fd0*/  PRMT R16, R29, 0x7632, R16 ;  /* 0x000076321d107816 */ /* 0x000fe40000000010 */
[----:B------:R-:W-:-:S03]  /*63fe0*/  LEA.HI.X.SX32 R9, R3, R2, 0x1, P6 ;  /* 0x0000000203097211 */ /* 0x000fc600030f0eff */
[----:B------:R0:W-:Y:S04]  /*63ff0*/  @P1 STG.E.U16 [R4.64], R16 ;  /* 0x0000001004001986 */ /* 0x0001e8000c101506 */
[----:B------:R1:W-:Y:S01]  /*64000*/  @P4 STG.E.U16 [R8.64], R10 ;  /* 0x0000000a08004986 */ /* 0x0003e2000c101506 */
[----:B0-----:R-:W-:Y:S02]  /*64010*/  PRMT R16, R10, 0x7632, R16 ;  /* 0x000076320a107816 */ /* 0x001fe40000000010 */
[----:B------:R-:W-:Y:S02]  /*64020*/  IADD3 R12, R3, c[0x0][0x198], RZ ;  /* 0x00006600030c7a10 */ /* 0x000fe40007ffe0ff */
[----:B---3--:R-:W-:Y:S02]  /*64030*/  ISETP.LT.AND P1, PT, R28, c[0x0][0x17c], !P0 ;  /* 0x00005f001c007a0c */ /* 0x008fe40004721270 */
[----:B------:R-:W3:Y:S04]  /*64040*/  LDL.LU R28, [R1+0x1698] ;  /* 0x00169800011c7983 */ /* 0x000ee80000300800 */
[----:B-1----:R-:W5:Y:S01]  /*64050*/  LDL.LU R10, [R1+0x17b8] ;  /* 0x0017b800010a7983 */ /* 0x002f620000300800 */
[----:B----4-:R-:W-:-:S03]  /*64060*/  ISETP.LT.AND P4, PT, R20, c[0x0][0x17c], !P0 ;  /* 0x00005f0014007a0c */ /* 0x010fc60004781270 */
[----:B------:R-:W4:Y:S01]  /*64070*/  LDL.LU R20, [R1+0x169c] ;  /* 0x00169c0001147983 */ /* 0x000f220000300800 */
[----:B------:R-:W-:-:S04]  /*64080*/  LEA R4, P6, R12, R0, 0x1 ;  /* 0x000000000c047211 */ /* 0x000fc800078c08ff */
[----:B------:R-:W-:-:S05]  /*64090*/  LEA.HI.X.SX32 R5, R12, R2, 0x1, P6 ;  /* 0x000000020c057211 */ /* 0x000fca00030f0eff */
[----:B------:R0:W-:Y:S01]  /*640a0*/  @P3 STG.E.U16 [R4.64], R16 ;  /* 0x0000001004003986 */ /* 0x0001e2000c101506 */
[----:B--2---:R-:W-:-:S03]  /*640b0*/  ISETP.LT.AND P3, PT, R24, c[0x0][0x17c], !P0 ;  /* 0x00005f0018007a0c */ /* 0x004fc60004761270 */
[----:B------:R-:W2:Y:S04]  /*640c0*/  LDL.LU R24, [R1+0x16a0] ;  /* 0x0016a00001187983 */ /* 0x000ea80000300800 */
[----:B0-----:R-:W3:Y:S01]  /*640d0*/  LDL.LU R16, [R1+0x16a4] ;  /* 0x0016a40001107983 */ /* 0x001ee20000300800 */
[----:B------:R-:W-:-:S04]  /*640e0*/  IADD3 R3, R12, c[0x0][0x198], RZ ;  /* 0x000066000c037a10 */ /* 0x000fc80007ffe0ff */
[C---:B------:R-:W-:Y:S02]  /*640f0*/  LEA R8, P6, R3.reuse, R0, 0x1 ;  /* 0x0000000003087211 */ /* 0x040fe400078c08ff */
[C---:B------:R-:W-:Y:S02]  /*64100*/  IADD3 R12, R3.reuse, c[0x0][0x198], RZ ;  /* 0x00006600030c7a10 */ /* 0x040fe40007ffe0ff */
[----:B------:R-:W-:Y:S02]  /*64110*/  LEA.HI.X.SX32 R9, R3, R2, 0x1, P6 ;  /* 0x0000000203097211 */ /* 0x000fe400030f0eff */
[----:B------:R-:W-:-:S03]  /*64120*/  LEA R4, P6, R12, R0, 0x1 ;  /* 0x000000000c047211 */ /* 0x000fc600078c08ff */
[----:B------:R0:W-:Y:S01]  /*64130*/  @P5 STG.E.U16 [R8.64], R13 ;  /* 0x0000000d08005986 */ /* 0x0001e2000c101506 */
[----:B------:R-:W-:Y:S02]  /*64140*/  LEA.HI.X.SX32 R5, R12, R2, 0x1, P6 ;  /* 0x000000020c057211 */ /* 0x000fe400030f0eff */
[----:B0-----:R-:W-:-:S05]  /*64150*/  PRMT R13, R13, 0x7632, R13 ;  /* 0x000076320d0d7816 */ /* 0x001fca000000000d */
[----:B------:R0:W-:Y:S01]  /*64160*/  @P2 STG.E.U16 [R4.64], R13 ;  /* 0x0000000d04002986 */ /* 0x0001e2000c101506 */
[----:B------:R-:W-:-:S04]  /*64170*/  IADD3 R3, R12, c[0x0][0x198], RZ ;  /* 0x000066000c037a10 */ /* 0x000fc80007ffe0ff */
[C---:B------:R-:W-:Y:S02]  /*64180*/  LEA R8, P6, R3.reuse, R0, 0x1 ;  /* 0x0000000003087211 */ /* 0x040fe400078c08ff */
[C---:B------:R-:W-:Y:S02]  /*64190*/  IADD3 R12, R3.reuse, c[0x0][0x198], RZ ;  /* 0x00006600030c7a10 */ /* 0x040fe40007ffe0ff */
[----:B------:R-:W-:Y:S02]  /*641a0*/  LEA.HI.X.SX32 R9, R3, R2, 0x1, P6 ;  /* 0x0000000203097211 */ /* 0x000fe400030f0eff */
[----:B0-----:R-:W-:Y:S02]  /*641b0*/  LEA R4, P6, R12, R0, 0x1 ;  /* 0x000000000c047211 */ /* 0x001fe400078c08ff */
[----:B------:R-:W-:Y:S02]  /*641c0*/  PRMT R13, R6, 0x7632, R13 ;  /* 0x00007632060d7816 */ /* 0x000fe4000000000d */
[----:B------:R-:W-:-:S02]  /*641d0*/  LEA.HI.X.SX32 R5, R12, R2, 0x1, P6 ;  /* 0x000000020c057211 */ /* 0x000fc400030f0eff */
[----:B----4-:R-:W-:Y:S02]  /*641e0*/  ISETP.LT.AND P2, PT, R20, c[0x0][0x17c], !P0 ;  /* 0x00005f0014007a0c */ /* 0x010fe40004741270 */
[----:B------:R-:W4:Y:S04]  /*641f0*/  LDL.LU R20, [R1+0x16a8] ;  /* 0x0016a80001147983 */ /* 0x000f280000300800 */
[----:B------:R0:W-:Y:S04]  /*64200*/  @P1 STG.E.U16 [R8.64], R6 ;  /* 0x0000000608001986 */ /* 0x0001e8000c101506 */
[----:B------:R1:W-:Y:S04]  /*64210*/  @P4 STG.E.U16 [R4.64], R13 ;  /* 0x0000000d04004986 */ /* 0x0003e8000c101506 */
[----:B0-----:R-:W5:Y:S01]  /*64220*/  LDL.LU R6, [R1+0x17b4] ;  /* 0x0017b40001067983 */ /* 0x001f620000300800 */
[----:B--2---:R-:W-:-:S03]  /*64230*/  ISETP.LT.AND P1, PT, R24, c[0x0][0x17c], !P0 ;  /* 0x00005f0018007a0c */ /* 0x004fc60004721270 */
[----:B------:R-:W2:Y:S01]  /*64240*/  LDL.LU R24, [R1+0x16ac] ;  /* 0x0016ac0001187983 */ /* 0x000ea20000300800 */
[----:B---3--:R-:W-:-:S03]  /*64250*/  ISETP.LT.AND P4, PT, R16, c[0x0][0x17c], !P0 ;  /* 0x00005f0010007a0c */ /* 0x008fc60004781270 */
[----:B------:R-:W3:Y:S01]  /*64260*/  LDL.LU R16, [R1+0x16b0] ;  /* 0x0016b00001107983 */ /* 0x000ee20000300800 */
[----:B------:R-:W-:-:S04]  /*64270*/  IADD3 R3, R12, c[0x0][0x198], RZ ;  /* 0x000066000c037a10 */ /* 0x000fc80007ffe0ff */
[----:B------:R-:W-:-:S04]  /*64280*/  LEA R8, P6, R3, R0, 0x1 ;  /* 0x0000000003087211 */ /* 0x000fc800078c08ff */
        /* <DEDUP_REMOVED lines=10> */
[----:B------:R-:W-:Y:S04]  /*64330*/  @P5 STG.E.U16 [R4.64], R25 ;  /* 0x0000001904005986 */ /* 0x000fe8000c101506 */
[----:B------:R0:W-:Y:S01]  /*64340*/  @P2 STG.E.U16 [R8.64], R17 ;  /* 0x0000001108002986 */ /* 0x0001e2000c101506 */
[----:B----4-:R-:W-:-:S03]  /*64350*/  ISETP.LT.AND P3, PT, R20, c[0x0][0x17c], !P0 ;  /* 0x00005f0014007a0c */ /* 0x010fc60004761270 */
[----:B------:R-:W4:Y:S04]  /*64360*/  LDL.LU R20, [R1+0x16b4] ;  /* 0x0016b40001147983 */ /* 0x000f280000300800 */
[----:B------:R-:W5:Y:S01]  /*64370*/  LDL.LU R28, [R1+0x58] ;  /* 0x00005800011c7983 */ /* 0x000f620000300800 */
[----:B--2---:R-:W-:-:S03]  /*64380*/  ISETP.LT.AND P5, PT, R24, c[0x0][0x17c], !P0 ;  /* 0x00005f0018007a0c */ /* 0x004fc600047a1270 */
[----:B------:R-:W2:Y:S01]  /*64390*/  LDL.LU R24, [R1+0x16b8] ;  /* 0x0016b80001187983 */ /* 0x000ea20000300800 */
[----:B---3--:R-:W-:-:S03]  /*643a0*/  ISETP.LT.AND P2, PT, R16, c[0x0][0x17c], !P0 ;  /* 0x00005f0010007a0c */ /* 0x008fc60004741270 */
[----:B------:R-:W3:Y:S01]  /*643b0*/  LDL.LU R16, [R1+0x16bc] ;  /* 0x0016bc0001107983 */ /* 0x000ee20000300800 */
[----:B------:R-:W-:Y:S02]  /*643c0*/  IADD3 R12, R3, c[0x0][0x198], RZ ;  /* 0x00006600030c7a10 */ /* 0x000fe40007ffe0ff */
[----:B0-----:R-:W-:Y:S01]  /*643d0*/  PRMT R17, R17, 0x7632, R17 ;  /* 0x0000763211117816 */ /* 0x001fe20000000011 */
        /* <DEDUP_REMOVED lines=11> */
[----:B0-----:R-:W-:Y:S02]  /*64490*/  PRMT R21, R21, 0x7632, R21 ;  /* 0x0000763215157816 */ /* 0x001fe40000000015 */
[----:B----4-:R-:W-:Y:S02]  /*644a0*/  ISETP.LT.AND P1, PT, R20, c[0x0][0x17c], !P0 ;  /* 0x00005f0014007a0c */ /* 0x010fe40004721270 */
[----:B------:R-:W4:Y:S04]  /*644b0*/  LDL.LU R20, [R1+0x16c0] ;  /* 0x0016c00001147983 */ /* 0x000f280000300800 */
[----:B------:R-:W4:Y:S04]  /*644c0*/  LDL.LU R17, [R1+0x16c4] ;  /* 0x0016c40001117983 */ /* 0x000f280000300800 */
[----:B------:R0:W-:Y:S01]  /*644d0*/  @P3 STG.E.U16 [R4.64], R21 ;  /* 0x0000001504003986 */ /* 0x0001e2000c101506 */
[----:B--2---:R-:W-:-:S03]  /*644e0*/  ISETP.LT.AND P4, PT, R24, c[0x0][0x17c], !P0 ;  /* 0x00005f0018007a0c */ /* 0x004fc60004781270 */
[----:B------:R-:W2:Y:S01]  /*644f0*/  LDL.LU R24, [R1+0x78] ;  /* 0x0000780001187983 */ /* 0x000ea20000300800 */
[----:B---3--:R-:W-:-:S03]  /*64500*/  ISETP.LT.AND P3, PT, R16, c[0x0][0x17c], !P0 ;  /* 0x00005f0010007a0c */ /* 0x008fc60004761270 */
[----:B------:R-:W3:Y:S01]  /*64510*/  LDL.LU R16, [R1+0x16c8] ;  /* 0x0016c80001107983 */ /* 0x000ee20000300800 */
[----:B------:R-:W-:-:S04]  /*64520*/  IADD3 R3, R12, c[0x0][0x198], RZ ;  /* 0x000066000c037a10 */ /* 0x000fc80007ffe0ff */
[C---:B------:R-:W-:Y:S02]  /*64530*/  LEA R8, P6, R3.reuse, R0, 0x1 ;  /* 0x0000000003087211 */ /* 0x040fe400078c08ff */
[C---:B------:R-:W-:Y:S02]  /*64540*/  IADD3 R12, R3.reuse, c[0x0][0x198], RZ ;  /* 0x00006600030c7a10 */ /* 0x040fe40007ffe0ff */
[----:B------:R-:W-:Y:S02]  /*64550*/  LEA.HI.X.SX32 R9, R3, R2, 0x1, P6 ;  /* 0x0000000203097211 */ /* 0x000fe400030f0eff */
[----:B0-----:R-:W-:Y:S02]  /*64560*/  LEA R4, P6, R12, R0, 0x1 ;  /* 0x000000000c047211 */ /* 0x001fe400078c08ff */
[----:B-----5:R-:W-:Y:S02]  /*64570*/  PRMT R13, R28, 0x7632, R13 ;  /* 0x000076321c0d7816 */ /* 0x020fe4000000000d */
[C---:B------:R-:W-:Y:S01]  /*64580*/  LEA.HI.X.SX32 R5, R12.reuse, R2, 0x1, P6 ;  /* 0x000000020c057211 */ /* 0x040fe200030f0eff */
[----:B------:R0:W-:Y:S04]  /*64590*/  @P5 STG.E.U16 [R8.64], R28 ;  /* 0x0000001c08005986 */ /* 0x0001e8000c101506 */
[----:B------:R1:W-:Y:S01]  /*645a0*/  @P2 STG.E.U16 [R4.64], R13 ;  /* 0x0000000d04002986 */ /* 0x0003e2000c101506 */
[----:B------:R-:W-:-:S04]  /*645b0*/  IADD3 R3, R12, c[0x0][0x198], RZ ;  /* 0x000066000c037a10 */ /* 0x000fc80007ffe0ff */
[----:B0-----:R-:W-:-:S04]  /*645c0*/  LEA R8, P6, R3, R0, 0x1 ;  /* 0x0000000003087211 */ /* 0x001fc800078c08ff */
[----:B------:R-:W-:-:S05]  /*645d0*/  LEA.HI.X.SX32 R9, R3, R2, 0x1, P6 ;  /* 0x0000000203097211 */ /* 0x000fca00030f0eff */
[----:B------:R0:W-:Y:S01]  /*645e0*/  @P1 STG.E.U16 [R8.64], R29 ;  /* 0x0000001d08001986 */ /* 0x0001e2000c101506 */
[----:B----4-:R-:W-:-:S03]  /*645f0*/  ISETP.LT.AND P5, PT, R20, c[0x0][0x17c], !P0 ;  /* 0x00005f0014007a0c */ /* 0x010fc600047a1270 */
[----:B------:R-:W4:Y:S01]  /*64600*/  LDL.LU R20, [R1+0x16cc] ;  /* 0x0016cc0001147983 */ /* 0x000f220000300800 */
[----:B------:R-:W-:-:S03]  /*64610*/  ISETP.LT.AND P2, PT, R17, c[0x0][0x17c], !P0 ;  /* 0x00005f0011007a0c */ /* 0x000fc60004741270 */
[----:B------:R-:W5:Y:S01]  /*64620*/  LDL.LU R17, [R1+0x16d0] ;  /* 0x0016d00001117983 */ /* 0x000f620000300800 */
[----:B---3--:R-:W-:-:S03]  /*64630*/  ISETP.LT.AND P1, PT, R16, c[0x0][0x17c], !P0 ;  /* 0x00005f0010007a0c */ /* 0x008fc60004721270 */
[----:B------:R-:W3:Y:S01]  /*64640*/  LDL.LU R16, [R1+0x16d4] ;  /* 0x0016d40001107983 */ /* 0x000ee20000300800 */
[----:B------:R-:W-:-:S04]  /*64650*/  IADD3 R12, R3, c[0x0][0x198], RZ ;  /* 0x00006600030c7a10 */ /* 0x000fc80007ffe0ff */
[C---:B-1----:R-:W-:Y:S02]  /*64660*/  LEA R4, P6, R12.reuse, R0, 0x1 ;  /* 0x000000000c047211 */ /* 0x042fe400078c08ff */
[C---:B------:R-:W-:Y:S02]  /*64670*/  IADD3 R3, R12.reuse, c[0x0][0x198], RZ ;  /* 0x000066000c037a10 */ /* 0x040fe40007ffe0ff */
[----:B------:R-:W-:Y:S02]  /*64680*/  LEA.HI.X.SX32 R5, R12, R2, 0x1, P6 ;  /* 0x000000020c057211 */ /* 0x000fe400030f0eff */
[----:B0-----:R-:W-:Y:S02]  /*64690*/  LEA R8, P6, R3, R0, 0x1 ;  /* 0x0000000003087211 */ /* 0x001fe400078c08ff */
[----:B------:R-:W-:Y:S02]  /*646a0*/  PRMT R13, R29, 0x7632, R13 ;  /* 0x000076321d0d7816 */ /* 0x000fe4000000000d */
[----:B------:R-:W3:Y:S01]  /*646b0*/  LDL.LU R29, [R1+0xa8] ;  /* 0x0000a800011d7983 */ /* 0x000ee20000300800 */
[----:B------:R-:W-:-:S03]  /*646c0*/  LEA.HI.X.SX32 R9, R3, R2, 0x1, P6 ;  /* 0x0000000203097211 */ /* 0x000fc600030f0eff */
[----:B------:R-:W3:Y:S04]  /*646d0*/  LDL.LU R21, [R1+0x16d8] ;  /* 0x0016d80001157983 */ /* 0x000ee80000300800 */
[----:B------:R0:W-:Y:S04]  /*646e0*/  @P4 STG.E.U16 [R4.64], R13 ;  /* 0x0000000d04004986 */ /* 0x0001e8000c101506 */
[----:B--2---:R1:W-:Y:S01]  /*646f0*/  @P3 STG.E.U16 [R8.64], R24 ;  /* 0x0000001808003986 */ /* 0x0043e2000c101506 */
[----:B------:R-:W-:-:S04]  /*64700*/  IADD3 R12, R3, c[0x0][0x198], RZ ;  /* 0x00006600030c7a10 */ /* 0x000fc80007ffe0ff */
[----:B0-----:R-:W-:Y:S02]  /*64710*/  LEA R4, P6, R12, R0, 0x1 ;  /* 0x000000000c047211 */ /* 0x001fe400078c08ff */
[----:B------:R-:W-:Y:S02]  /*64720*/  PRMT R13, R24, 0x7632, R13 ;  /* 0x00007632180d7816 */ /* 0x000fe4000000000d */
[----:B------:R-:W-:-:S05]  /*64730*/  LEA.HI.X.SX32 R5, R12, R2, 0x1, P6 ;  /* 0x000000020c057211 */ /* 0x000fca00030f0eff */
[----:B------:R0:W-:Y:S01]  /*64740*/  @P5 STG.E.U16 [R4.64], R13 ;  /* 0x0000000d04005986 */ /* 0x0001e2000c101506 */
[----:B-----5:R-:W-:-:S03]  /*64750*/  ISETP.LT.AND P3, PT, R17, c[0x0][0x17c], !P0 ;  /* 0x00005f0011007a0c */ /* 0x020fc60004761270 */
[----:B------:R-:W2:Y:S01]  /*64760*/  LDL.LU R17, [R1+0x16dc] ;  /* 0x0016dc0001117983 */ /* 0x000ea20000300800 */
[----:B----4-:R-:W-:-:S03]  /*64770*/  ISETP.LT.AND P4, PT, R20, c[0x0][0x17c], !P0 ;  /* 0x00005f0014007a0c */ /* 0x010fc60004781270 */
[----:B------:R-:W4:Y:S01]  /*64780*/  LDL.LU R20, [R1+0x98] ;  /* 0x0000980001147983 */ /* 0x000f220000300800 */
[----:B---3--:R-:W-:-:S03]  /*64790*/  ISETP.LT.AND P5, PT, R16, c[0x0][0x17c], !P0 ;  /* 0x00005f0010007a0c */ /* 0x008fc600047a1270 */
[----:B------:R-:W3:Y:S01]  /*647a0*/  LDL.LU R16, [R1+0x16e0] ;  /* 0x0016e00001107983 */ /* 0x000ee20000300800 */
[----:B------:R-:W-:-:S04]  /*647b0*/  IADD3 R3, R12, c[0x0][0x198], RZ ;  /* 0x000066000c037a10 */ /* 0x000fc80007ffe0ff */
[C---:B-1----:R-:W-:Y:S02]  /*647c0*/  LEA R8, P6, R3.reuse, R0, 0x1 ;  /* 0x0000000003087211 */ /* 0x042fe400078c08ff */
[C---:B------:R-:W-:Y:S02]  /*647d0*/  IADD3 R12, R3.reuse, c[0x0][0x198], RZ ;  /* 0x00006600030c7a10 */ /* 0x040fe40007ffe0ff */
[----:B------:R-:W-:Y:S02]  /*647e0*/  LEA.HI.X.SX32 R9, R3, R2, 0x1, P6 ;  /* 0x0000000203097211 */ /* 0x000fe400030f0eff */
[C---:B0-----:R-:W-:Y:S02]  /*647f0*/  LEA R4, P6, R12.reuse, R0, 0x1 ;  /* 0x000000000c047211 */ /* 0x041fe400078c08ff */
[C---:B------:R-:W-:Y:S01]  /*64800*/  IADD3 R3, R12.reuse, c[0x0][0x198], RZ ;  /* 0x000066000c037a10 */ /* 0x040fe20007ffe0ff */
[----:B------:R0:W-:Y:S01]  /*64810*/  @P2 STG.E.U16 [R8.64], R6 ;  /* 0x0000000608002986 */ /* 0x0001e2000c101506 */
[----:B------:R-:W-:-:S02]  /*64820*/  LEA.HI.X.SX32 R5, R12, R2, 0x1, P6 ;  /* 0x000000020c057211 */ /* 0x000fc400030f0eff */
[----:B------:R-:W-:Y:S02]  /*64830*/  PRMT R12, R6, 0x7632, R12 ;  /* 0x00007632060c7816 */ /* 0x000fe4000000000c */
[----:B------:R-:W-:Y:S02]  /*64840*/  ISETP.LT.AND P2, PT, R21, c[0x0][0x17c], !P0 ;  /* 0x00005f0015007a0c */ /* 0x000fe40004741270 */
[----:B------:R-:W5:Y:S04]  /*64850*/  LDL.LU R21, [R1+0x16e4] ;  /* 0x0016e40001157983 */ /* 0x000f680000300800 */
[----:B------:R-:W5:Y:S04]  /*64860*/  LDL.LU R13, [R1+0x16e8] ;  /* 0x0016e800010d7983 */ /* 0x000f680000300800 */
[----:B------:R1:W-:Y:S04]  /*64870*/  @P1 STG.E.U16 [R4.64], R12 ;  /* 0x0000000c04001986 */ /* 0x0003e8000c101506 */
[----:B------:R-:W5:Y:S01]  /*64880*/  LDL.LU R24, [R1+0x88] ;  /* 0x0000880001187983 */ /* 0x000f620000300800 */
[----:B0-----:R-:W-:-:S04]  /*64890*/  LEA R8, P6, R3, R0, 0x1 ;  /* 0x0000000003087211 */ /* 0x001fc800078c08ff */
[----:B------:R-:W-:-:S05]  /*648a0*/  LEA.HI.X.SX32 R9, R3, R2, 0x1, P6 ;  /* 0x0000000203097211 */ /* 0x000fca00030f0eff */
[----:B------:R0:W-:Y:S01]  /*648b0*/  @P4 STG.E.U16 [R8.64], R29 ;  /* 0x0000001d08004986 */ /* 0x0001e2000c101506 */
[----:B--2---:R-:W-:-:S03]  /*648c0*/  ISETP.LT.AND P1, PT, R17, c[0x0][0x17c], !P0 ;  /* 0x00005f0011007a0c */ /* 0x004fc60004721270 */
[----:B------:R-:W2:Y:S01]  /*648d0*/  LDL.LU R17, [R1+0x16ec] ;  /* 0x0016ec0001117983 */ /* 0x000ea20000300800 */
[----:B---3--:R-:W-:-:S03]  /*648e0*/  ISETP.LT.AND P4, PT, R16, c[0x0][0x17c], !P0 ;  /* 0x00005f0010007a0c */ /* 0x008fc60004781270 */
[----:B------:R-:W3:Y:S01]  /*648f0*/  LDL.LU R16, [R1+0x16f0] ;  /* 0x0016f00001107983 */ /* 0x000ee20000300800 */
[----:B------:R-:W-:-:S04]  /*64900*/  IADD3 R6, R3, c[0x0][0x198], RZ ;  /* 0x0000660003067a10 */ /* 0x000fc80007ffe0ff */
[C---:B-1----:R-:W-:Y:S02]  /*64910*/  LEA R4, P6, R6.reuse, R0, 0x1 ;  /* 0x0000000006047211 */ /* 0x042fe400078c08ff */
[C---:B------:R-:W-:Y:S02]  /*64920*/  IADD3 R3, R6.reuse, c[0x0][0x198], RZ ;  /* 0x0000660006037a10 */ /* 0x040fe40007ffe0ff */
[----:B------:R-:W-:Y:S02]  /*64930*/  LEA.HI.X.SX32 R5, R6, R2, 0x1, P6 ;  /* 0x0000000206057211 */ /* 0x000fe400030f0eff */
[----:B------:R-:W-:Y:S02]  /*64940*/  PRMT R12, R29, 0x7632, R12 ;  /* 0x000076321d0c7816 */ /* 0x000fe4000000000c */
[C---:B0-----:R-:W-:Y:S02]  /*64950*/  LEA R8, P6, R3.reuse, R0, 0x1 ;  /* 0x0000000003087211 */ /* 0x041fe400078c08ff */
[C---:B------:R-:W-:Y:S01]  /*64960*/  IADD3 R6, R3.reuse, c[0x0][0x198], RZ ;  /* 0x0000660003067a10 */ /* 0x040fe20007ffe0ff */
[----:B------:R0:W-:Y:S01]  /*64970*/  @P3 STG.E.U16 [R4.64], R12 ;  /* 0x0000000c04003986 */ /* 0x0001e2000c101506 */
[----:B------:R-:W-:-:S05]  /*64980*/  LEA.HI.X.SX32 R9, R3, R2, 0x1, P6 ;  /* 0x0000000203097211 */ /* 0x000fca00030f0eff */
[----:B----4-:R1:W-:Y:S01]  /*64990*/  @P5 STG.E.U16 [R8.64], R20 ;  /* 0x0000001408005986 */ /* 0x0103e2000c101506 */
[----:B-----5:R-:W-:-:S03]  /*649a0*/  ISETP.LT.AND P5, PT, R13, c[0x0][0x17c], !P0 ;  /* 0x00005f000d007a0c */ /* 0x020fc600047a1270 */
[----:B------:R-:W4:Y:S01]  /*649b0*/  LDL.LU R13, [R1+0x16f4] ;  /* 0x0016f400010d7983 */ /* 0x000f220000300800 */
[----:B0-----:R-:W-:Y:S02]  /*649c0*/  LEA R4, P6, R6, R0, 0x1 ;  /* 0x0000000006047211 */ /* 0x001fe400078c08ff */
[----:B------:R-:W-:Y:S01]  /*649d0*/  PRMT R12, R20, 0x7632, R12 ;  /* 0x00007632140c7816 */ /* 0x000fe2000000000c */
[----:B------:R-:W5:Y:S01]  /*649e0*/  LDL.LU R29, [R1+0x68] ;  /* 0x00006800011d7983 */ /* 0x000f620000300800 */
[----:B------:R-:W-:-:S05]  /*649f0*/  LEA.HI.X.SX32 R5, R6, R2, 0x1, P6 ;  /* 0x0000000206057211 */ /* 0x000fca00030f0eff */
[----:B------:R0:W-:Y:S01]  /*64a00*/  @P2 STG.E.U16 [R4.64], R12 ;  /* 0x0000000c04002986 */ /* 0x0001e2000c101506 */
[----:B------:R-:W-:-:S04]  /*64a10*/  IADD3 R3, R6, c[0x0][0x198], RZ ;  /* 0x0000660006037a10 */ /* 0x000fc80007ffe0ff */
[----:B-1----:R-:W-:-:S04]  /*64a20*/  LEA R8, P6, R3, R0, 0x1 ;  /* 0x0000000003087211 */ /* 0x002fc800078c08ff */
[----:B------:R-:W-:Y:S02]  /*64a30*/  LEA.HI.X.SX32 R9, R3, R2, 0x1, P6 ;  /* 0x0000000203097211 */ /* 0x000fe400030f0eff */
[----:B--2---:R-:W-:Y:S02]  /*64a40*/  ISETP.LT.AND P2, PT, R17, c[0x0][0x17c], !P0 ;  /* 0x00005f0011007a0c */ /* 0x004fe40004741270 */
[----:B------:R-:W2:Y:S01]  /*64a50*/  LDL.LU R17, [R1+0x16f8] ;  /* 0x0016f80001117983 */ /* 0x000ea20000300800 */
[----:B------:R-:W-:-:S03]  /*64a60*/  ISETP.LT.AND P3, PT, R21, c[0x0][0x17c], !P0 ;  /* 0x00005f0015007a0c */ /* 0x000fc60004761270 */
[----:B------:R1:W-:Y:S04]  /*64a70*/  @P1 STG.E.U16 [R8.64], R24 ;  /* 0x0000001808001986 */ /* 0x0003e8000c101506 */
[----:B------:R-:W5:Y:S01]  /*64a80*/  LDL.LU R21, [R1+0x16fc] ;  /* 0x0016fc0001157983 */ /* 0x000f620000300800 */
[----:B---3--:R-:W-:-:S03]  /*64a90*/  ISETP.LT.AND P1, PT, R16, c[0x0][0x17c], !P0 ;  /* 0x00005f0010007a0c */ /* 0x008fc60004721270 */
[----:B------:R-:W3:Y:S01]  /*64aa0*/  LDL.LU R16, [R1+0x1700] ;  /* 0x0017000001107983 */ /* 0x000ee20000300800 */
[----:B------:R-:W-:-:S04]  /*64ab0*/  IADD3 R6, R3, c[0x0][0x198], RZ ;  /* 0x0000660003067a10 */ /* 0x000fc80007ffe0ff */
[C---:B0-----:R-:W-:Y:S02]  /*64ac0*/  LEA R4, P6, R6.reuse, R0, 0x1 ;  /* 0x0000000006047211 */ /* 0x041fe400078c08ff */
[C---:B------:R-:W-:Y:S02]  /*64ad0*/  IADD3 R3, R6.reuse, c[0x0][0x198], RZ ;  /* 0x0000660006037a10 */ /* 0x040fe40007ffe0ff */
[----:B------:R-:W-:Y:S02]  /*64ae0*/  LEA.HI.X.SX32 R5, R6, R2, 0x1, P6 ;  /* 0x0000000206057211 */ /* 0x000fe400030f0eff */
[----:B------:R-:W-:Y:S02]  /*64af0*/  PRMT R12, R24, 0x7632, R12 ;  /* 0x00007632180c7816 */ /* 0x000fe4000000000c */
[C---:B-1----:R-:W-:Y:S01]  /*64b00*/  LEA R8, P6, R3.reuse, R0, 0x1 ;  /* 0x0000000003087211 */ /* 0x042fe200078c08ff */
[----:B------:R-:W3:Y:S03]  /*64b10*/  LDL.LU R24, [R1+0x38] ;  /* 0x0000380001187983 */ /* 0x000ee60000300800 */
[----:B------:R-:W-:Y:S01]  /*64b20*/  LEA.HI.X.SX32 R9, R3, R2, 0x1, P6 ;  /* 0x0000000203097211 */ /* 0x000fe200030f0eff */
[----:B------:R0:W-:Y:S01]  /*64b30*/  @P4 STG.E.U16 [R4.64], R12 ;  /* 0x0000000c04004986 */ /* 0x0001e2000c101506 */
[----:B----4-:R-:W-:-:S03]  /*64b40*/  ISETP.LT.AND P4, PT, R13, c[0x0][0x17c], !P0 ;  /* 0x00005f000d007a0c */ /* 0x010fc60004781270 */
[----:B------:R-:W4:Y:S04]  /*64b50*/  LDL.LU R13, [R1+0x1704] ;  /* 0x00170400010d7983 */ /* 0x000f280000300800 */
[----:B------:R1:W-:Y:S04]  /*64b60*/  @P3 STG.E.U16 [R8.64], R10 ;  /* 0x0000000a08003986 */ /* 0x0003e8000c101506 */
[----:B------:R-:W4:Y:S01]  /*64b70*/  LDL.LU R20, [R1+0x1708] ;  /* 0x0017080001147983 */ /* 0x000f220000300800 */
[----:B------:R-:W-:-:S04]  /*64b80*/  IADD3 R6, R3, c[0x0][0x198], RZ ;  /* 0x0000660003067a10 */ /* 0x000fc80007ffe0ff */
[C---:B0-----:R-:W-:Y:S02]  /*64b90*/  LEA R4, P6, R6.reuse, R0, 0x1 ;  /* 0x0000000006047211 */ /* 0x041fe400078c08ff */
[C---:B------:R-:W-:Y:S02]  /*64ba0*/  IADD3 R3, R6.reuse, c[0x0][0x198], RZ ;  /* 0x0000660006037a10 */ /* 0x040fe40007ffe0ff */
[----:B------:R-:W-:Y:S02]  /*64bb0*/  LEA.HI.X.SX32 R5, R6, R2, 0x1, P6 ;  /* 0x0000000206057211 */ /* 0x000fe400030f0eff */
[C---:B-1----:R-:W-:Y:S02]  /*64bc0*/  LEA R8, P6, R3.reuse, R0, 0x1 ;  /* 0x0000000003087211 */ /* 0x042fe400078c08ff */
[----:B------:R-:W-:Y:S02]  /*64bd0*/  PRMT R10, R10, 0x7632, R10 ;  /* 0x000076320a0a7816 */ /* 0x000fe4000000000a */
[----:B------:R-:W-:-:S02]  /*64be0*/  LEA.HI.X.SX32 R9, R3, R2, 0x1, P6 ;  /* 0x0000000203097211 */ /* 0x000fc400030f0eff */
[----:B--2---:R-:W-:Y:S02]  /*64bf0*/  ISETP.LT.AND P3, PT, R17, c[0x0][0x17c], !P0 ;  /* 0x00005f0011007a0c */ /* 0x004fe40004761270 */
[----:B------:R-:W2:Y:S04]  /*64c00*/  LDL.LU R17, [R1+0x170c] ;  /* 0x00170c0001117983 */ /* 0x000ea80000300800 */
[----:B------:R0:W-:Y:S04]  /*64c10*/  @P5 STG.E.U16 [R4.64], R10 ;  /* 0x0000000a04005986 */ /* 0x0001e8000c101506 */
[----:B-----5:R1:W-:Y:S01]  /*64c20*/  @P2 STG.E.U16 [R8.64], R29 ;  /* 0x0000001d08002986 */ /* 0x0203e2000c101506 */
[----:B---3--:R-:W-:-:S03]  /*64c30*/  ISETP.LT.AND P2, PT, R16, c[0x0][0x17c], !P0 ;  /* 0x00005f0010007a0c */ /* 0x008fc60004741270 */
[----:B------:R-:W3:Y:S01]  /*64c40*/  LDL.LU R16, [R1+0x1710] ;  /* 0x0017100001107983 */ /* 0x000ee20000300800 */
[----:B------:R-:W-:-:S04]  /*64c50*/  IADD3 R6, R3, c[0x0][0x198], RZ ;  /* 0x0000660003067a10 */ /* 0x000fc80007ffe0ff */
[C---:B0-----:R-:W-:Y:S02]  /*64c60*/  LEA R4, P6, R6.reuse, R0, 0x1 ;  /* 0x0000000006047211 */ /* 0x041fe400078c08ff */
[C---:B------:R-:W-:Y:S02]  /*64c70*/  IADD3 R3, R6.reuse, c[0x0][0x198], RZ ;  /* 0x0000660006037a10 */ /* 0x040fe40007ffe0ff */
[----:B------:R-:W-:Y:S02]  /*64c80*/  LEA.HI.X.SX32 R5, R6, R2, 0x1, P6 ;  /* 0x0000000206057211 */ /* 0x000fe400030f0eff */
[----:B------:R-:W-:Y:S02]  /*64c90*/  PRMT R10, R29, 0x7632, R10 ;  /* 0x000076321d0a7816 */ /* 0x000fe4000000000a */
[C---:B-1----:R-:W-:Y:S02]  /*64ca0*/  LEA R8, P6, R3.reuse, R0, 0x1 ;  /* 0x0000000003087211 */ /* 0x042fe400078c08ff */
[C---:B------:R-:W-:Y:S01]  /*64cb0*/  IADD3 R6, R3.reuse, c[0x0][0x198], RZ ;  /* 0x0000660003067a10 */ /* 0x040fe20007ffe0ff */
[----:B------:R0:W-:Y:S01]  /*64cc0*/  @P1 STG.E.U16 [R4.64], R10 ;  /* 0x0000000a04001986 */ /* 0x0001e2000c101506 */
[----:B------:R-:W-:-:S02]  /*64cd0*/  LEA.HI.X.SX32 R9, R3, R2, 0x1, P6 ;  /* 0x0000000203097211 */ /* 0x000fc400030f0eff */
[----:B0-----:R-:W-:Y:S02]  /*64ce0*/  LEA R4, P6, R6, R0, 0x1 ;  /* 0x0000000006047211 */ /* 0x001fe400078c08ff */
[----:B------:R-:W-:Y:S02]  /*64cf0*/  PRMT R10, R24, 0x7632, R10 ;  /* 0x00007632180a7816 */ /* 0x000fe4000000000a */
[----:B------:R-:W-:Y:S02]  /*64d00*/  LEA.HI.X.SX32 R5, R6, R2, 0x1, P6 ;  /* 0x0000000206057211 */ /* 0x000fe400030f0eff */
[----:B----4-:R-:W-:Y:S02]  /*64d10*/  ISETP.LT.AND P1, PT, R13, c[0x0][0x17c], !P0 ;  /* 0x00005f000d007a0c */ /* 0x010fe40004721270 */
[----:B------:R-:W4:Y:S04]  /*64d20*/  LDL.LU R13, [R1+0x1714] ;  /* 0x00171400010d7983 */ /* 0x000f280000300800 */
[----:B------:R0:W-:Y:S04]  /*64d30*/  @P4 STG.E.U16 [R8.64], R24 ;  /* 0x0000001808004986 */ /* 0x0001e8000c101506 */
[----:B------:R1:W-:Y:S04]  /*64d40*/  @P3 STG.E.U16 [R4.64], R10 ;  /* 0x0000000a04003986 */ /* 0x0003e8000c101506 */
[----:B0-----:R-:W5:Y:S01]  /*64d50*/  LDL.LU R24, [R1+0x1718] ;  /* 0x0017180001187983 */ /* 0x001f620000300800 */
[----:B------:R-:W-:-:S02]  /*64d60*/  ISETP.LT.AND P5, PT, R21, c[0x0][0x17c], !P0 ;  /* 0x00005f0015007a0c */ /* 0x000fc400047a1270 */
[----:B------:R-:W-:Y:S02]  /*64d70*/  IADD3 R3, R6, c[0x0][0x198], RZ ;  /* 0x0000660006037a10 */ /* 0x000fe40007ffe0ff */
[----:B--2---:R-:W-:Y:S02]  /*64d80*/  ISETP.LT.AND P3, PT, R17, c[0x0][0x17c], !P0 ;  /* 0x00005f0011007a0c */ /* 0x004fe40004761270 */
[----:B------:R-:W2:Y:S01]  /*64d90*/  LDL.LU R17, [R1+0x171c] ;  /* 0x00171c0001117983 */ /* 0x000ea20000300800 */
[----:B------:R-:W-:-:S04]  /*64da0*/  LEA R8, P6, R3, R0, 0x1 ;  /* 0x0000000003087211 */ /* 0x000fc800078c08ff */
[----:B------:R-:W-:Y:S02]  /*64db0*/  LEA.HI.X.SX32 R9, R3, R2, 0x1, P6 ;  /* 0x0000000203097211 */ /* 0x000fe400030f0eff */
[----:B-1----:R-:W-:-:S03]  /*64dc0*/  PRMT R10, R11, 0x7632, R10 ;  /* 0x000076320b0a7816 */ /* 0x002fc6000000000a */
[----:B------:R0:W-:Y:S04]  /*64dd0*/  @P5 STG.E.U16 [R8.64], R11 ;  /* 0x0000000b08005986 */ /* 0x0001e8000c101506 */
[----:B0-----:R-:W5:Y:S01]  /*64de0*/  LDL.LU R11, [R1+0x17b0] ;  /* 0x0017b000010b7983 */ /* 0x001f620000300800 */
[----:B---3--:R-:W-:-:S03]  /*64df0*/  ISETP.LT.AND P5, PT, R16, c[0x0][0x17c], !P0 ;  /* 0x00005f0010007a0c */ /* 0x008fc600047a1270 */
[----:B------:R-:W3:Y:S01]  /*64e00*/  LDL.LU R16, [R1+0x1720] ;  /* 0x0017200001107983 */ /* 0x000ee20000300800 */
[----:B------:R-:W-:Y:S02]  /*64e10*/  IADD3 R6, R3, c[0x0][0x198], RZ ;  /* 0x0000660003067a10 */ /* 0x000fe40007ffe0ff */
[----:B------:R-:W-:Y:S01]  /*64e20*/  ISETP.LT.AND P4, PT, R20, c[0x0][0x17c], !P0 ;  /* 0x00005f0014007a0c */ /* 0x000fe20004781270 */
[----:B------:R-:W5:Y:S01]  /*64e30*/  LDL.LU R21, [R1+0x1724] ;  /* 0x0017240001157983 */ /* 0x000f620000300800 */
[C---:B------:R-:W-:Y:S02]  /*64e40*/  LEA R4, P6, R6.reuse, R0, 0x1 ;  /* 0x0000000006047211 */ /* 0x040fe400078c08ff */
[C---:B------:R-:W-:Y:S01]  /*64e50*/  IADD3 R3, R6.reuse, c[0x0][0x198], RZ ;  /* 0x0000660006037a10 */ /* 0x040fe20007ffe0ff */
[----:B------:R-:W5:Y:S01]  /*64e60*/  LDL.LU R20, [R1+0x172c] ;  /* 0x00172c0001147983 */ /* 0x000f620000300800 */
[----:B------:R-:W-:Y:S02]  /*64e70*/  LEA.HI.X.SX32 R5, R6, R2, 0x1, P6 ;  /* 0x0000000206057211 */ /* 0x000fe400030f0eff */
[----:B------:R-:W-:-:S02]  /*64e80*/  LEA R8, P6, R3, R0, 0x1 ;  /* 0x0000000003087211 */ /* 0x000fc400078c08ff */
[C---:B------:R-:W-:Y:S01]  /*64e90*/  IADD3 R6, R3.reuse, c[0x0][0x198], RZ ;  /* 0x0000660003067a10 */ /* 0x040fe20007ffe0ff */
[----:B------:R0:W-:Y:S01]  /*64ea0*/  @P2 STG.E.U16 [R4.64], R10 ;  /* 0x0000000a04002986 */ /* 0x0001e2000c101506 */
[----:B------:R-:W-:-:S05]  /*64eb0*/  LEA.HI.X.SX32 R9, R3, R2, 0x1, P6 ;  /* 0x0000000203097211 */ /* 0x000fca00030f0eff */
[----:B------:R1:W-:Y:S01]  /*64ec0*/  @P1 STG.E.U16 [R8.64], R14 ;  /* 0x0000000e08001986 */ /* 0x0003e2000c101506 */
[----:B0-----:R-:W-:-:S04]  /*64ed0*/  LEA R4, P6, R6, R0, 0x1 ;  /* 0x0000000006047211 */ /* 0x001fc800078c08ff */
[----:B------:R-:W-:Y:S02]  /*64ee0*/  LEA.HI.X.SX32 R5, R6, R2, 0x1, P6 ;  /* 0x0000000206057211 */ /* 0x000fe400030f0eff */
[----:B-1----:R-:W-:Y:S02]  /*64ef0*/  PRMT R14, R14, 0x7632, R14 ;  /* 0x000076320e0e7816 */ /* 0x002fe4000000000e */
[----:B----4-:R-:W-:Y:S02]  /*64f00*/  ISETP.LT.AND P2, PT, R13, c[0x0][0x17c], !P0 ;  /* 0x00005f000d007a0c */ /* 0x010fe40004741270 */
[----:B------:R-:W4:Y:S04]  /*64f10*/  LDL.LU R13, [R1+0x1728] ;  /* 0x00172800010d7983 */ /* 0x000f280000300800 */
[----:B------:R-:W-:Y:S01]  /*64f20*/  @P4 STG.E.U16 [R4.64], R14 ;  /* 0x0000000e04004986 */ /* 0x000fe2000c101506 */
[----:B------:R-:W-:-:S04]  /*64f30*/  IADD3 R3, R6, c[0x0][0x198], RZ ;  /* 0x0000660006037a10 */ /* 0x000fc80007ffe0ff */
[----:B------:R-:W-:-:S04]  /*64f40*/  LEA R8, P6, R3, R0, 0x1 ;  /* 0x0000000003087211 */ /* 0x000fc800078c08ff */
[----:B------:R-:W-:Y:S02]  /*64f50*/  LEA.HI.X.SX32 R9, R3, R2, 0x1, P6 ;  /* 0x0000000203097211 */ /* 0x000fe400030f0eff */
[----:B--2---:R-:W-:Y:S02]  /*64f60*/  ISETP.LT.AND P4, PT, R17, c[0x0][0x17c], !P0 ;  /* 0x00005f0011007a0c */ /* 0x004fe40004781270 */
[----:B------:R-:W2:Y:S01]  /*64f70*/  LDL.LU R17, [R1+0x1734] ;  /* 0x0017340001117983 */ /* 0x000ea20000300800 */
[----:B------:R-:W-:-:S03]  /*64f80*/  PRMT R10, R7, 0x7632, R10 ;  /* 0x00007632070a7816 */ /* 0x000fc6000000000a */
[----:B------:R0:W-:Y:S04]  /*64f90*/  @P3 STG.E.U16 [R8.64], R7 ;  /* 0x0000000708003986 */ /* 0x0001e8000c101506 */
[----:B0-----:R-:W2:Y:S01]  /*64fa0*/  LDL.LU R7, [R1+0x17ac] ;  /* 0x0017ac0001077983 */ /* 0x001ea20000300800 */
[----:B---3--:R-:W-:-:S03]  /*64fb0*/  ISETP.LT.AND P3, PT, R16, c[0x0][0x17c], !P0 ;  /* 0x00005f0010007a0c */ /* 0x008fc60004761270 */
[----:B------:R-:W3:Y:S04]  /*64fc0*/  LDL.LU R16, [R1+0x1730] ;  /* 0x0017300001107983 */ /* 0x000ee80000300800 */
[----:B------:R-:W3:Y:S01]  /*64fd0*/  LDL.LU R14, [R1+0x1738] ;  /* 0x00173800010e7983 */ /* 0x000ee20000300800 */
[----:B------:R-:W-:-:S04]  /*64fe0*/  IADD3 R6, R3, c[0x0][0x198], RZ ;  /* 0x0000660003067a10 */ /* 0x000fc80007ffe0ff */
[C---:B------:R-:W-:Y:S02]  /*64ff0*/  LEA R4, P6, R6.reuse, R0, 0x1 ;  /* 0x0000000006047211 */ /* 0x040fe400078c08ff */
[C---:B------:R-:W-:Y:S02]  /*65000*/  IADD3 R3, R6.reuse, c[0x0][0x198], RZ ;  /* 0x0000660006037a10 */ /* 0x040fe40007ffe0ff */
[----:B------:R-:W-:Y:S02]  /*65010*/  LEA.HI.X.SX32 R5, R6, R2, 0x1, P6 ;  /* 0x0000000206057211 */ /* 0x000fe400030f0eff */
[C---:B------:R-:W-:Y:S02]  /*65020*/  LEA R8, P6, R3.reuse, R0, 0x1 ;  /* 0x0000000003087211 */ /* 0x040fe400078c08ff */
[----:B-----5:R-:W-:Y:S02]  /*65030*/  ISETP.LT.AND P1, PT, R24, c[0x0][0x17c], !P0 ;  /* 0x00005f0018007a0c */ /* 0x020fe40004721270 */
[C---:B------:R-:W-:Y:S01]  /*65040*/  IADD3 R6, R3.reuse, c[0x0][0x198], RZ ;  /* 0x0000660003067a10 */ /* 0x040fe20007ffe0ff */
[----:B------:R0:W-:Y:S01]  /*65050*/  @P5 STG.E.U16 [R4.64], R10 ;  /* 0x0000000a04005986 */ /* 0x0001e2000c101506 */
[----:B------:R-:W-:-:S02]  /*65060*/  LEA.HI.X.SX32 R9, R3, R2, 0x1, P6 ;  /* 0x0000000203097211 */ /* 0x000fc400030f0eff */
[----:B------:R-:W-:-:S03]  /*65070*/  IADD3 R3, R6, c[0x0][0x198], RZ ;  /* 0x0000660006037a10 */ /* 0x000fc60007ffe0ff */
[----:B------:R1:W-:Y:S01]  /*65080*/  @P2 STG.E.U16 [R8.64], R26 ;  /* 0x0000001a08002986 */ /* 0x0003e2000c101506 */
[----:B0-----:R-:W-:-:S03]  /*65090*/  LEA R4, P6, R6, R0, 0x1 ;  /* 0x0000000006047211 */ /* 0x001fc600078c08ff */
[----:B------:R-:W5:Y:S01]  /*650a0*/  LDL.LU R10, [R1+0x173c] ;  /* 0x00173c00010a7983 */ /* 0x000f620000300800 */
[----:B------:R-:W-:-:S03]  /*650b0*/  LEA.HI.X.SX32 R5, R6, R2, 0x1, P6 ;  /* 0x0000000206057211 */ /* 0x000fc600030f0eff */
[----:B------:R-:W5:Y:S01]  /*650c0*/  LDL.LU R29, [R1+0x5c] ;  /* 0x00005c00011d7983 */ /* 0x000f620000300800 */
[----:B-1----:R-:W-:Y:S02]  /*650d0*/  PRMT R26, R26, 0x7632, R26 ;  /* 0x000076321a1a7816 */ /* 0x002fe4000000001a */
[----:B------:R-:W-:-:S03]  /*650e0*/  LEA R8, P6, R3, R0, 0x1 ;  /* 0x0000000003087211 */ /* 0x000fc600078c08ff */
[----:B------:R0:W-:Y:S01]  /*650f0*/  @P1 STG.E.U16 [R4.64], R26 ;  /* 0x0000001a04001986 */ /* 0x0001e2000c101506 */
[----:B------:R-:W-:Y:S02]  /*65100*/  LEA.HI.X.SX32 R9, R3, R2, 0x1, P6 ;  /* 0x0000000203097211 */ /* 0x000fe400030f0eff */
[----:B----4-:R-:W-:Y:S02]  /*65110*/  ISETP.LT.AND P1, PT, R13, c[0x0][0x17c], !P0 ;  /* 0x00005f000d007a0c */ /* 0x010fe40004721270 */
[----:B------:R-:W4:Y:S04]  /*65120*/  LDL.LU R13, [R1+0x1740] ;  /* 0x00174000010d7983 */ /* 0x000f280000300800 */
[----:B------:R1:W-:Y:S01]  /*65130*/  @P4 STG.E.U16 [R8.64], R18 ;  /* 0x0000001208004986 */ /* 0x0003e2000c101506 */
[----:B------:R-:W-:-:S02]  /*65140*/  IADD3 R6, R3, c[0x0][0x198], RZ ;  /* 0x0000660003067a10 */ /* 0x000fc40007ffe0ff */
[----:B------:R-:W-:Y:S02]  /*65150*/  ISETP.LT.AND P5, PT, R21, c[0x0][0x17c], !P0 ;  /* 0x00005f0015007a0c */ /* 0x000fe400047a1270 */
[C---:B0-----:R-:W-:Y:S02]  /*65160*/  LEA R4, P6, R6.reuse, R0, 0x1 ;  /* 0x0000000006047211 */ /* 0x041fe400078c08ff */
[----:B--2---:R-:W-:Y:S02]  /*65170*/  ISETP.LT.AND P4, PT, R17, c[0x0][0x17c], !P0 ;  /* 0x00005f0011007a0c */ /* 0x004fe40004781270 */
[----:B------:R-:W2:Y:S01]  /*65180*/  LDL.LU R17, [R1+0x1744] ;  /* 0x0017440001117983 */ /* 0x000ea20000300800 */
[C---:B------:R-:W-:Y:S02]  /*65190*/  IADD3 R3, R6.reuse, c[0x0][0x198], RZ ;  /* 0x0000660006037a10 */ /* 0x040fe40007ffe0ff */
[----:B------:R-:W-:Y:S02]  /*651a0*/  LEA.HI.X.SX32 R5, R6, R2, 0x1, P6 ;  /* 0x0000000206057211 */ /* 0x000fe400030f0eff */
[----:B-1----:R-:W-:-:S02]  /*651b0*/  PRMT R18, R18, 0x7632, R18 ;  /* 0x0000763212127816 */ /* 0x002fc40000000012 */
[----:B------:R-:W-:Y:S02]  /*651c0*/  ISETP.LT.AND P2, PT, R20, c[0x0][0x17c], !P0 ;  /* 0x00005f0014007a0c */ /* 0x000fe40004741270 */
[C---:B------:R-:W-:Y:S01]  /*651d0*/  LEA R8, P6, R3.reuse, R0, 0x1 ;  /* 0x0000000003087211 */ /* 0x040fe200078c08ff */
[----:B------:R-:W2:Y:S03]  /*651e0*/  LDL.LU R20, [R1+0x4c] ;  /* 0x00004c0001147983 */ /* 0x000ea60000300800 */
[----:B------:R-:W-:Y:S01]  /*651f0*/  LEA.HI.X.SX32 R9, R3, R2, 0x1, P6 ;  /* 0x0000000203097211 */ /* 0x000fe200030f0eff */
[----:B------:R0:W-:Y:S04]  /*65200*/  @P3 STG.E.U16 [R4.64], R18 ;  /* 0x0000001204003986 */ /* 0x0001e8000c101506 */
[----:B------:R1:W-:Y:S04]  /*65210*/  @P5 STG.E.U16 [R8.64], R22 ;  /* 0x0000001608005986 */ /* 0x0003e8000c101506 */
[----:B0-----:R-:W2:Y:S01]  /*65220*/  LDL.LU R18, [R1+0x1748] ;  /* 0x0017480001127983 */ /* 0x001ea20000300800 */
[----:B---3--:R-:W-:-:S03]  /*65230*/  ISETP.LT.AND P3, PT, R16, c[0x0][0x17c], !P0 ;  /* 0x00005f0010007a0c */ /* 0x008fc60004761270 */
[----:B------:R-:W3:Y:S01]  /*65240*/  LDL.LU R16, [R1+0x174c] ;  /* 0x00174c0001107983 */ /* 0x000ee20000300800 */
[----:B------:R-:W-:-:S03]  /*65250*/  ISETP.LT.AND P5, PT, R14, c[0x0][0x17c], !P0 ;  /* 0x00005f000e007a0c */ /* 0x000fc600047a1270 */
[----:B------:R-:W3:Y:S04]  /*65260*/  LDL.LU R24, [R1+0x7c] ;  /* 0x00007c0001187983 */ /* 0x000ee80000300800 */
[----:B------:R-:W3:Y:S01]  /*65270*/  LDL.LU R14, [R1+0x1750] ;  /* 0x00175000010e7983 */ /* 0x000ee20000300800 */
[----:B------:R-:W-:-:S04]  /*65280*/  IADD3 R6, R3, c[0x0][0x198], RZ ;  /* 0x0000660003067a10 */ /* 0x000fc80007ffe0ff */
[C---:B------:R-:W-:Y:S02]  /*65290*/  LEA R4, P6, R6.reuse, R0, 0x1 ;  /* 0x0000000006047211 */ /* 0x040fe400078c08ff */
[C---:B------:R-:W-:Y:S02]  /*652a0*/  IADD3 R3, R6.reuse, c[0x0][0x198], RZ ;  /* 0x0000660006037a10 */ /* 0x040fe40007ffe0ff */
[----:B------:R-:W-:Y:S02]  /*652b0*/  LEA.HI.X.SX32 R5, R6, R2, 0x1, P6 ;  /* 0x0000000206057211 */ /* 0x000fe400030f0eff */
[----:B-1----:R-:W-:Y:S02]  /*652c0*/  PRMT R22, R22, 0x7632, R22 ;  /* 0x0000763216167816 */ /* 0x002fe40000000016 */
[C---:B------:R-:W-:Y:S02]  /*652d0*/  LEA R8, P6, R3.reuse, R0, 0x1 ;  /* 0x0000000003087211 */ /* 0x040fe400078c08ff */
[C---:B------:R-:W-:Y:S01]  /*652e0*/  IADD3 R6, R3.reuse, c[0x0][0x198], RZ ;  /* 0x0000660003067a10 */ /* 0x040fe20007ffe0ff */
[----:B------:R0:W-:Y:S01]  /*652f0*/  @P2 STG.E.U16 [R4.64], R22 ;  /* 0x0000001604002986 */ /* 0x0001e2000c101506 */
[----:B------:R-:W-:-:S02]  /*65300*/  LEA.HI.X.SX32 R9, R3, R2, 0x1, P6 ;  /* 0x0000000203097211 */ /* 0x000fc400030f0eff */
[----:B0-----:R-:W-:-:S03]  /*65310*/  LEA R4, P6, R6, R0, 0x1 ;  /* 0x0000000006047211 */ /* 0x001fc600078c08ff */
[----:B-----5:R0:W-:Y:S01]  /*65320*/  @P1 STG.E.U16 [R8.64], R29 ;  /* 0x0000001d08001986 */ /* 0x0201e2000c101506 */
[----:B------:R-:W-:Y:S02]  /*65330*/  PRMT R3, R29, 0x7632, R3 ;  /* 0x000076321d037816 */ /* 0x000fe40000000003 */
[----:B------:R-:W-:Y:S02]  /*65340*/  LEA.HI.X.SX32 R5, R6, R2, 0x1, P6 ;  /* 0x0000000206057211 */ /* 0x000fe400030f0eff */
[----:B----4-:R-:W-:Y:S02]  /*65350*/  ISETP.LT.AND P1, PT, R13, c[0x0][0x17c], !P0 ;  /* 0x00005f000d007a0c */ /* 0x010fe40004721270 */
[----:B------:R-:W4:Y:S04]  /*65360*/  LDL.LU R13, [R1+0x1754] ;  /* 0x00175400010d7983 */ /* 0x000f280000300800 */
[----:B------:R1:W-:Y:S01]  /*65370*/  @P4 STG.E.U16 [R4.64], R3 ;  /* 0x0000000304004986 */ /* 0x0003e2000c101506 */
[----:B------:R-:W-:-:S02]  /*65380*/  ISETP.LT.AND P2, PT, R10, c[0x0][0x17c], !P0 ;  /* 0x00005f000a007a0c */ /* 0x000fc40004741270 */
[----:B------:R-:W-:-:S04]  /*65390*/  IADD3 R10, R6, c[0x0][0x198], RZ ;  /* 0x00006600060a7a10 */ /* 0x000fc80007ffe0ff */
[C---:B0-----:R-:W-:Y:S02]  /*653a0*/  LEA R8, P6, R10.reuse, R0, 0x1 ;  /* 0x000000000a087211 */ /* 0x041fe400078c08ff */
[C---:B------:R-:W-:Y:S02]  /*653b0*/  IADD3 R6, R10.reuse, c[0x0][0x198], RZ ;  /* 0x000066000a067a10 */ /* 0x040fe40007ffe0ff */
[----:B--2---:R-:W-:Y:S02]  /*653c0*/  ISETP.LT.AND P4, PT, R17, c[0x0][0x17c], !P0 ;  /* 0x00005f0011007a0c */ /* 0x004fe40004781270 */
[----:B------:R-:W2:Y:S01]  /*653d0*/  LDL.LU R17, [R1+0x1758] ;  /* 0x0017580001117983 */ /* 0x000ea20000300800 */
[----:B------:R-:W-:Y:S02]  /*653e0*/  LEA.HI.X.SX32 R9, R10, R2, 0x1, P6 ;  /* 0x000000020a097211 */ /* 0x000fe400030f0eff */
[C---:B-1----:R-:W-:Y:S02]  /*653f0*/  LEA R4, P6, R6.reuse, R0, 0x1 ;  /* 0x0000000006047211 */ /* 0x042fe400078c08ff */
[----:B------:R-:W-:-:S02]  /*65400*/  IADD3 R10, R6, c[0x0][0x198], RZ ;  /* 0x00006600060a7a10 */ /* 0x000fc40007ffe0ff */
[----:B------:R-:W-:Y:S01]  /*65410*/  LEA.HI.X.SX32 R5, R6, R2, 0x1, P6 ;  /* 0x0000000206057211 */ /* 0x000fe200030f0eff */
[----:B------:R0:W-:Y:S01]  /*65420*/  @P3 STG.E.U16 [R8.64], R20 ;  /* 0x0000001408003986 */ /* 0x0001e2000c101506 */
[----:B------:R-:W-:Y:S02]  /*65430*/  PRMT R3, R20, 0x7632, R3 ;  /* 0x0000763214037816 */ /* 0x000fe40000000003 */
[----:B0-----:R-:W-:Y:S02]  /*65440*/  LEA R8, P6, R10, R0, 0x1 ;  /* 0x000000000a087211 */ /* 0x001fe400078c08ff */
[----:B------:R-:W-:Y:S02]  /*65450*/  ISETP.LT.AND P3, PT, R18, c[0x0][0x17c], !P0 ;  /* 0x00005f0012007a0c */ /* 0x000fe40004761270 */
[----:B------:R-:W5:Y:S01]  /*65460*/  LDL.LU R18, [R1+0x175c] ;  /* 0x00175c0001127983 */ /* 0x000f620000300800 */
[----:B------:R-:W-:-:S03]  /*65470*/  LEA.HI.X.SX32 R9, R10, R2, 0x1, P6 ;  /* 0x000000020a097211 */ /* 0x000fc600030f0eff */
[----:B------:R-:W5:Y:S04]  /*65480*/  LDL.LU R29, [R1+0xac] ;  /* 0x0000ac00011d7983 */ /* 0x000f680000300800 */
[----:B------:R0:W-:Y:S01]  /*65490*/  @P5 STG.E.U16 [R4.64], R3 ;  /* 0x0000000304005986 */ /* 0x0001e2000c101506 */
[----:B---3--:R-:W-:-:S03]  /*654a0*/  ISETP.LT.AND P5, PT, R16, c[0x0][0x17c], !P0 ;  /* 0x00005f0010007a0c */ /* 0x008fc600047a1270 */
[----:B------:R-:W3:Y:S04]  /*654b0*/  LDL.LU R16, [R1+0x1760] ;  /* 0x0017600001107983 */ /* 0x000ee80000300800 */
[----:B------:R1:W-:Y:S01]  /*654c0*/  @P2 STG.E.U16 [R8.64], R24 ;  /* 0x0000001808002986 */ /* 0x0003e2000c101506 */
[----:B------:R-:W-:-:S03]  /*654d0*/  ISETP.LT.AND P2, PT, R14, c[0x0][0x17c], !P0 ;  /* 0x00005f000e007a0c */ /* 0x000fc60004741270 */
[----:B------:R-:W3:Y:S01]  /*654e0*/  LDL.LU R14, [R1+0x1764] ;  /* 0x00176400010e7983 */ /* 0x000ee20000300800 */
[----:B------:R-:W-:Y:S02]  /*654f0*/  IADD3 R6, R10, c[0x0][0x198], RZ ;  /* 0x000066000a067a10 */ /* 0x000fe40007ffe0ff */
[----:B0-----:R-:W-:Y:S01]  /*65500*/  PRMT R3, R24, 0x7632, R3 ;  /* 0x0000763218037816 */ /* 0x001fe20000000003 */
[----:B------:R-:W3:Y:S01]  /*65510*/  LDL.LU R20, [R1+0x9c] ;  /* 0x00009c0001147983 */ /* 0x000ee20000300800 */
[C---:B------:R-:W-:Y:S02]  /*65520*/  LEA R4, P6, R6.reuse, R0, 0x1 ;  /* 0x0000000006047211 */ /* 0x040fe400078c08ff */
[C---:B------:R-:W-:Y:S02]  /*65530*/  IADD3 R10, R6.reuse, c[0x0][0x198], RZ ;  /* 0x00006600060a7a10 */ /* 0x040fe40007ffe0ff */
[----:B------:R-:W-:Y:S02]  /*65540*/  LEA.HI.X.SX32 R5, R6, R2, 0x1, P6 ;  /* 0x0000000206057211 */ /* 0x000fe400030f0eff */
[----:B-1----:R-:W-:-:S02]  /*65550*/  LEA R8, P6, R10, R0, 0x1 ;  /* 0x000000000a087211 */ /* 0x002fc400078c08ff */
[C---:B------:R-:W-:Y:S01]  /*65560*/  IADD3 R6, R10.reuse, c[0x0][0x198], RZ ;  /* 0x000066000a067a10 */ /* 0x040fe20007ffe0ff */
[----:B------:R0:W-:Y:S01]  /*65570*/  @P1 STG.E.U16 [R4.64], R3 ;  /* 0x0000000304001986 */ /* 0x0001e2000c101506 */
[----:B------:R-:W-:Y:S02]  /*65580*/  LEA.HI.X.SX32 R9, R10, R2, 0x1, P6 ;  /* 0x000000020a097211 */ /* 0x000fe400030f0eff */
[----:B------:R-:W-:-:S03]  /*65590*/  IADD3 R10, R6, c[0x0][0x198], RZ ;  /* 0x00006600060a7a10 */ /* 0x000fc60007ffe0ff */
[----:B------:R1:W-:Y:S01]  /*655a0*/  @P4 STG.E.U16 [R8.64], R7 ;  /* 0x0000000708004986 */ /* 0x0003e2000c101506 */
[----:B0-----:R-:W-:-:S04]  /*655b0*/  LEA R4, P6, R6, R0, 0x1 ;  /* 0x0000000006047211 */ /* 0x001fc800078c08ff */
[----:B------:R-:W-:Y:S02]  /*655c0*/  LEA.HI.X.SX32 R5, R6, R2, 0x1, P6 ;  /* 0x0000000206057211 */ /* 0x000fe400030f0eff */
[C---:B------:R-:W-:Y:S02]  /*655d0*/  LEA R6, P6, R10.reuse, R0, 0x1 ;  /* 0x000000000a067211 */ /* 0x040fe400078c08ff */
[----:B----4-:R-:W-:Y:S02]  /*655e0*/  ISETP.LT.AND P1, PT, R13, c[0x0][0x17c], !P0 ;  /* 0x00005f000d007a0c */ /* 0x010fe40004721270 */
[----:B------:R-:W4:Y:S01]  /*655f0*/  LDL.LU R13, [R1+0x1768] ;  /* 0x00176800010d7983 */ /* 0x000f220000300800 */
[----:B------:R-:W-:Y:S02]  /*65600*/  PRMT R3, R7, 0x7632, R3 ;  /* 0x0000763207037816 */ /* 0x000fe40000000003 */
[C---:B-1----:R-:W-:Y:S02]  /*65610*/  IADD3 R8, R10.reuse, c[0x0][0x198], RZ ;  /* 0x000066000a087a10 */ /* 0x042fe40007ffe0ff */
[----:B------:R-:W-:Y:S01]  /*65620*/  LEA.HI.X.SX32 R7, R10, R2, 0x1, P6 ;  /* 0x000000020a077211 */ /* 0x000fe200030f0eff */
[----:B------:R0:W-:Y:S01]  /*65630*/  @P3 STG.E.U16 [R4.64], R3 ;  /* 0x0000000304003986 */ /* 0x0001e2000c101506 */
[----:B--2---:R-:W-:-:S03]  /*65640*/  ISETP.LT.AND P4, PT, R17, c[0x0][0x17c], !P0 ;  /* 0x00005f0011007a0c */ /* 0x004fc60004781270 */
[----:B------:R-:W2:Y:S04]  /*65650*/  LDL.LU R17, [R1+0x176c] ;  /* 0x00176c0001117983 */ /* 0x000ea80000300800 */
[----:B------:R-:W2:Y:S04]  /*65660*/  LDL.LU R24, [R1+0x8c] ;  /* 0x00008c0001187983 */ /* 0x000ea80000300800 */
[----:B------:R-:W2:Y:S01]  /*65670*/  LDL.LU R10, [R1+0x1774] ;  /* 0x00177400010a7983 */ /* 0x000ea20000300800 */
[----:B0-----:R-:W-:-:S04]  /*65680*/  LEA R4, P6, R8, R0, 0x1 ;  /* 0x0000000008047211 */ /* 0x001fc800078c08ff */
[----:B------:R-:W-:Y:S02]  /*65690*/  LEA.HI.X.SX32 R5, R8, R2, 0x1, P6 ;  /* 0x0000000208057211 */ /* 0x000fe400030f0eff */
[----:B-----5:R-:W-:Y:S01]  /*656a0*/  PRMT R3, R29, 0x7632, R3 ;  /* 0x000076321d037816 */ /* 0x020fe20000000003 */
[----:B------:R0:W-:Y:S04]  /*656b0*/  @P5 STG.E.U16 [R6.64], R29 ;  /* 0x0000001d06005986 */ /* 0x0001e8000c101506 */
[----:B------:R1:W-:Y:S01]  /*656c0*/  @P2 STG.E.U16 [R4.64], R3 ;  /* 0x0000000304002986 */ /* 0x0003e2000c101506 */
[----:B---3--:R-:W-:-:S03]  /*656d0*/  ISETP.LT.AND P5, PT, R16, c[0x0][0x17c], !P0 ;  /* 0x00005f0010007a0c */ /* 0x008fc600047a1270 */
[----:B------:R-:W3:Y:S01]  /*656e0*/  LDL.LU R16, [R1+0x1778] ;  /* 0x0017780001107983 */ /* 0x000ee20000300800 */
[----:B------:R-:W-:-:S03]  /*656f0*/  ISETP.LT.AND P2, PT, R14, c[0x0][0x17c], !P0 ;  /* 0x00005f000e007a0c */ /* 0x000fc60004741270 */
[----:B------:R-:W5:Y:S01]  /*65700*/  LDL.LU R14, [R1+0x1780] ;  /* 0x00178000010e7983 */ /* 0x000f620000300800 */
[----:B------:R-:W-:-:S04]  /*65710*/  IADD3 R9, R8, c[0x0][0x198], RZ ;  /* 0x0000660008097a10 */ /* 0x000fc80007ffe0ff */
[C---:B0-----:R-:W-:Y:S02]  /*65720*/  LEA R6, P6, R9.reuse, R0, 0x1 ;  /* 0x0000000009067211 */ /* 0x041fe400078c08ff */
[C---:B------:R-:W-:Y:S02]  /*65730*/  IADD3 R8, R9.reuse, c[0x0][0x198], RZ ;  /* 0x0000660009087a10 */ /* 0x040fe40007ffe0ff */
[----:B------:R-:W-:Y:S02]  /*65740*/  LEA.HI.X.SX32 R7, R9, R2, 0x1, P6 ;  /* 0x0000000209077211 */ /* 0x000fe400030f0eff */
[----:B-1----:R-:W-:Y:S02]  /*65750*/  LEA R4, P6, R8, R0, 0x1 ;  /* 0x0000000008047211 */ /* 0x002fe400078c08ff */
[----:B------:R-:W-:Y:S02]  /*65760*/  ISETP.LT.AND P3, PT, R18, c[0x0][0x17c], !P0 ;  /* 0x00005f0012007a0c */ /* 0x000fe40004761270 */
[C---:B------:R-:W-:Y:S01]  /*65770*/  IADD3 R9, R8.reuse, c[0x0][0x198], RZ ;  /* 0x0000660008097a10 */ /* 0x040fe20007ffe0ff */
[----:B------:R0:W-:Y:S01]  /*65780*/  @P1 STG.E.U16 [R6.64], R20 ;  /* 0x0000001406001986 */ /* 0x0001e2000c101506 */
[----:B------:R-:W-:-:S02]  /*65790*/  LEA.HI.X.SX32 R5, R8, R2, 0x1, P6 ;  /* 0x0000000208057211 */ /* 0x000fc400030f0eff */
[----:B------:R-:W-:Y:S02]  /*657a0*/  PRMT R3, R20, 0x7632, R3 ;  /* 0x0000763214037816 */ /* 0x000fe40000000003 */
[----:B0-----:R-:W-:-:S04]  /*657b0*/  LEA R6, P6, R9, R0, 0x1 ;  /* 0x0000000009067211 */ /* 0x001fc800078c08ff */
[----:B------:R-:W-:Y:S01]  /*657c0*/  LEA.HI.X.SX32 R7, R9, R2, 0x1, P6 ;  /* 0x0000000209077211 */ /* 0x000fe200030f0eff */
[----:B------:R0:W-:Y:S01]  /*657d0*/  @P4 STG.E.U16 [R4.64], R3 ;  /* 0x0000000304004986 */ /* 0x0001e2000c101506 */
[----:B----4-:R-:W-:-:S03]  /*657e0*/  ISETP.LT.AND P1, PT, R13, c[0x0][0x17c], !P0 ;  /* 0x00005f000d007a0c */ /* 0x010fc60004721270 */
[----:B------:R-:W4:Y:S04]  /*657f0*/  LDL.LU R13, [R1+0x1784] ;  /* 0x00178400010d7983 */ /* 0x000f280000300800 */
[----:B------:R-:W4:Y:S04]  /*65800*/  LDL.LU R20, [R1+0x6c] ;  /* 0x00006c0001147983 */ /* 0x000f280000300800 */
[----:B------:R-:W4:Y:S01]  /*65810*/  LDL.LU R18, [R1+0x178c] ;  /* 0x00178c0001127983 */ /* 0x000f220000300800 */
[----:B------:R-:W-:-:S04]  /*65820*/  IADD3 R8, R9, c[0x0][0x198], RZ ;  /* 0x0000660009087a10 */ /* 0x000fc80007ffe0ff */
[C---:B0-----:R-:W-:Y:S02]  /*65830*/  LEA R4, P6, R8.reuse, R0, 0x1 ;  /* 0x0000000008047211 */ /* 0x041fe400078c08ff */
[----:B------:R-:W-:Y:S01]  /*65840*/  IADD3 R9, R8, c[0x0][0x198], RZ ;  /* 0x0000660008097a10 */ /* 0x000fe20007ffe0ff */
[----:B--2---:R0:W-:Y:S01]  /*65850*/  @P3 STG.E.U16 [R6.64], R24 ;  /* 0x0000001806003986 */ /* 0x0041e2000c101506 */
[----:B------:R-:W-:-:S03]  /*65860*/  ISETP.LT.AND P3, PT, R10, c[0x0][0x17c], !P0 ;  /* 0x00005f000a007a0c */ /* 0x000fc60004761270 */
[----:B------:R-:W2:Y:S01]  /*65870*/  LDL.LU R10, [R1+0x1790] ;  /* 0x00179000010a7983 */ /* 0x000ea20000300800 */
[----:B------:R-:W-:-:S03]  /*65880*/  PRMT R3, R24, 0x7632, R3 ;  /* 0x0000763218037816 */ /* 0x000fc60000000003 */
[----:B0-----:R-:W2:Y:S01]  /*65890*/  LDL.LU R24, [R1+0x3c] ;  /* 0x00003c0001187983 */ /* 0x001ea20000300800 */
[----:B------:R-:W-:Y:S02]  /*658a0*/  LEA.HI.X.SX32 R5, R8, R2, 0x1, P6 ;  /* 0x0000000208057211 */ /* 0x000fe400030f0eff */
[----:B------:R-:W-:-:S04]  /*658b0*/  LEA R6, P6, R9, R0, 0x1 ;  /* 0x0000000009067211 */ /* 0x000fc800078c08ff */
[----:B------:R-:W-:Y:S01]  /*658c0*/  LEA.HI.X.SX32 R7, R9, R2, 0x1, P6 ;  /* 0x0000000209077211 */ /* 0x000fe200030f0eff */
[----:B------:R0:W-:Y:S01]  /*658d0*/  @P5 STG.E.U16 [R4.64], R3 ;  /* 0x0000000304005986 */ /* 0x0001e2000c101506 */
[----:B------:R-:W-:-:S03]  /*658e0*/  ISETP.LT.AND P4, PT, R17, c[0x0][0x17c], !P0 ;  /* 0x00005f0011007a0c */ /* 0x000fc60004781270 */
[----:B------:R-:W2:Y:S04]  /*658f0*/  LDL.LU R17, [R1+0x1798] ;  /* 0x0017980001117983 */ /* 0x000ea80000300800 */
[----:B------:R1:W-:Y:S01]  /*65900*/  @P2 STG.E.U16 [R6.64], R11 ;  /* 0x0000000b06002986 */ /* 0x0003e2000c101506 */
[----:B---3--:R-:W-:-:S03]  /*65910*/  ISETP.LT.AND P5, PT, R16, c[0x0][0x17c], !P0 ;  /* 0x00005f0010007a0c */ /* 0x008fc600047a1270 */
[----:B------:R-:W3:Y:S04]  /*65920*/  LDL.LU R16, [R1+0x179c] ;  /* 0x00179c0001107983 */ /* 0x000ee80000300800 */
[----:B------:R-:W3:Y:S01]  /*65930*/  LDL.LU R29, [R1+0x2c] ;  /* 0x00002c00011d7983 */ /* 0x000ee20000300800 */
[----:B-----5:R-:W-:-:S03]  /*65940*/  ISETP.LT.AND P2, PT, R14, c[0x0][0x17c], !P0 ;  /* 0x00005f000e007a0c */ /* 0x020fc60004741270 */
[----:B------:R-:W5:Y:S01]  /*65950*/  LDL.LU R14, [R1+0x17a4] ;  /* 0x0017a400010e7983 */ /* 0x000f620000300800 */
[----:B------:R-:W-:-:S04]  /*65960*/  IADD3 R8, R9, c[0x0][0x198], RZ ;  /* 0x0000660009087a10 */ /* 0x000fc80007ffe0ff */
[C---:B0-----:R-:W-:Y:S02]  /*65970*/  LEA R4, P6, R8.reuse, R0, 0x1 ;  /* 0x0000000008047211 */ /* 0x041fe400078c08ff */
[C---:B------:R-:W-:Y:S02]  /*65980*/  IADD3 R9, R8.reuse, c[0x0][0x198], RZ ;  /* 0x0000660008097a10 */ /* 0x040fe40007ffe0ff */
[----:B------:R-:W-:Y:S02]  /*65990*/  PRMT R3, R11, 0x7632, R3 ;  /* 0x000076320b037816 */ /* 0x000fe40000000003 */
[----:B------:R-:W-:Y:S02]  /*659a0*/  LEA.HI.X.SX32 R5, R8, R2, 0x1, P6 ;  /* 0x0000000208057211 */ /* 0x000fe400030f0eff */
[C---:B-1----:R-:W-:Y:S02]  /*659b0*/  LEA R6, P6, R9.reuse, R0, 0x1 ;  /* 0x0000000009067211 */ /* 0x042fe400078c08ff */
[C---:B------:R-:W-:Y:S01]  /*659c0*/  IADD3 R8, R9.reuse, c[0x0][0x198], RZ ;  /* 0x0000660009087a10 */ /* 0x040fe20007ffe0ff */
[----:B------:R0:W-:Y:S01]  /*659d0*/  @P1 STG.E.U16 [R4.64], R3 ;  /* 0x0000000304001986 */ /* 0x0001e2000c101506 */
[----:B------:R-:W-:-:S02]  /*659e0*/  LEA.HI.X.SX32 R7, R9, R2, 0x1, P6 ;  /* 0x0000000209077211 */ /* 0x000fc400030f0eff */
[C---:B------:R-:W-:Y:S02]  /*659f0*/  IADD3 R9, R8.reuse, c[0x0][0x198], RZ ;  /* 0x0000660008097a10 */ /* 0x040fe40007ffe0ff */
[----:B0-----:R-:W-:-:S04]  /*65a00*/  LEA R4, P6, R8, R0, 0x1 ;  /* 0x0000000008047211 */ /* 0x001fc800078c08ff */
[----:B------:R-:W-:Y:S02]  /*65a10*/  LEA.HI.X.SX32 R5, R8, R2, 0x1, P6 ;  /* 0x0000000208057211 */ /* 0x000fe400030f0eff */
[----:B----4-:R-:W-:Y:S02]  /*65a20*/  ISETP.LT.AND P1, PT, R13, c[0x0][0x17c], !P0 ;  /* 0x00005f000d007a0c */ /* 0x010fe40004721270 */
[----:B------:R-:W4:Y:S01]  /*65a30*/  LDL.LU R13, [R1+0x17a8] ;  /* 0x0017a800010d7983 */ /* 0x000f220000300800 */
[----:B------:R-:W-:-:S03]  /*65a40*/  PRMT R3, R20, 0x7632, R3 ;  /* 0x0000763214037816 */ /* 0x000fc60000000003 */
[----:B------:R0:W-:Y:S04]  /*65a50*/  @P4 STG.E.U16 [R6.64], R20 ;  /* 0x0000001406004986 */ /* 0x0001e8000c101506 */
[----:B------:R-:W-:Y:S01]  /*65a60*/  @P3 STG.E.U16 [R4.64], R3 ;  /* 0x0000000304003986 */ /* 0x000fe2000c101506 */
[----:B0-----:R-:W-:-:S04]  /*65a70*/  LEA R6, P6, R9, R0, 0x1 ;  /* 0x0000000009067211 */ /* 0x001fc800078c08ff */
[C---:B------:R-:W-:Y:S02]  /*65a80*/  LEA.HI.X.SX32 R7, R9.reuse, R2, 0x1, P6 ;  /* 0x0000000209077211 */ /* 0x040fe400030f0eff */
[----:B------:R-:W-:Y:S02]  /*65a90*/  IADD3 R11, R9, c[0x0][0x198], RZ ;  /* 0x00006600090b7a10 */ /* 0x000fe40007ffe0ff */
[----:B--2---:R-:W-:Y:S02]  /*65aa0*/  ISETP.LT.AND P3, PT, R10, c[0x0][0x17c], !P0 ;  /* 0x00005f000a007a0c */ /* 0x004fe40004761270 */
[----:B------:R-:W2:Y:S01]  /*65ab0*/  LDL.LU R10, [R1+0x17a0] ;  /* 0x0017a000010a7983 */ /* 0x000ea20000300800 */
[----:B------:R-:W-:-:S03]  /*65ac0*/  PRMT R8, R24, 0x7632, R8 ;  /* 0x0000763218087816 */ /* 0x000fc60000000008 */
[----:B------:R0:W-:Y:S04]  /*65ad0*/  @P5 STG.E.U16 [R6.64], R24 ;  /* 0x0000001806005986 */ /* 0x0001e8000c101506 */
[----:B------:R-:W2:Y:S01]  /*65ae0*/  LDL.LU R20, [R1+0x1794] ;  /* 0x0017940001147983 */ /* 0x000ea20000300800 */
[----:B------:R-:W-:-:S03]  /*65af0*/  IADD3 R9, R11, c[0x0][0x198], RZ ;  /* 0x000066000b097a10 */ /* 0x000fc60007ffe0ff */
[----:B0-----:R-:W2:Y:S01]  /*65b00*/  LDL.LU R24, [R1+0x1c] ;  /* 0x00001c0001187983 */ /* 0x001ea20000300800 */
[-C--:B------:R-:W-:Y:S02]  /*65b10*/  LEA R4, P6, R11, R0.reuse, 0x1 ;  /* 0x000000000b047211 */ /* 0x080fe400078c08ff */
[----:B------:R-:W-:Y:S02]  /*65b20*/  LEA R6, P5, R9, R0, 0x1 ;  /* 0x0000000009067211 */ /* 0x000fe400078a08ff */
[-C--:B------:R-:W-:Y:S02]  /*65b30*/  LEA.HI.X.SX32 R5, R11, R2.reuse, 0x1, P6 ;  /* 0x000000020b057211 */ /* 0x080fe400030f0eff */
[----:B------:R-:W-:-:S03]  /*65b40*/  LEA.HI.X.SX32 R7, R9, R2, 0x1, P5 ;  /* 0x0000000209077211 */ /* 0x000fc600028f0eff */
[----:B------:R0:W-:Y:S01]  /*65b50*/  @P2 STG.E.U16 [R4.64], R8 ;  /* 0x0000000804002986 */ /* 0x0001e2000c101506 */
[----:B------:R-:W-:Y:S02]  /*65b60*/  ISETP.LT.AND P4, PT, R18, c[0x0][0x17c], !P0 ;  /* 0x00005f0012007a0c */ /* 0x000fe40004781270 */
[----:B---3--:R-:W-:Y:S01]  /*65b70*/  ISETP.LT.AND P2, PT, R16, c[0x0][0x17c], !P0 ;  /* 0x00005f0010007a0c */ /* 0x008fe20004741270 */
[----:B------:R1:W-:Y:S01]  /*65b80*/  @P1 STG.E.U16 [R6.64], R29 ;  /* 0x0000001d06001986 */ /* 0x0003e2000c101506 */
[----:B-----5:R-:W-:-:S03]  /*65b90*/  ISETP.LT.AND P1, PT, R14, c[0x0][0x17c], !P0 ;  /* 0x00005f000e007a0c */ /* 0x020fc60004721270 */
[----:B------:R-:W3:Y:S04]  /*65ba0*/  LDL.LU R14, [R1+0x1788] ;  /* 0x00178800010e7983 */ /* 0x000ee80000300800 */
[----:B------:R-:W5:Y:S04]  /*65bb0*/  LDL.LU R18, [R1+0x177c] ;  /* 0x00177c0001127983 */ /* 0x000f680000300800 */
[----:B------:R-:W5:Y:S01]  /*65bc0*/  LDL.LU R16, [R1+0x1770] ;  /* 0x0017700001107983 */ /* 0x000f620000300800 */
[----:B------:R-:W-:-:S04]  /*65bd0*/  IADD3 R11, R9, c[0x0][0x198], RZ ;  /* 0x00006600090b7a10 */ /* 0x000fc80007ffe0ff */
[C---:B0-----:R-:W-:Y:S02]  /*65be0*/  LEA R4, P5, R11.reuse, R0, 0x1 ;  /* 0x000000000b047211 */ /* 0x041fe400078a08ff */
[----:B------:R-:W-:Y:S02]  /*65bf0*/  IADD3 R3, R11, c[0x0][0x198], RZ ;  /* 0x000066000b037a10 */ /* 0x000fe40007ffe0ff */
[----:B------:R-:W-:Y:S02]  /*65c00*/  PRMT R12, R29, 0x7632, R12 ;  /* 0x000076321d0c7816 */ /* 0x000fe4000000000c */
[----:B------:R-:W-:Y:S02]  /*65c10*/  LEA.HI.X.SX32 R5, R11, R2, 0x1, P5 ;  /* 0x000000020b057211 */ /* 0x000fe400028f0eff */
[----:B------:R-:W-:Y:S02]  /*65c20*/  ISETP.LT.AND P6, PT, R17, c[0x0][0x17c], !P0 ;  /* 0x00005f0011007a0c */ /* 0x000fe400047c1270 */
[----:B-1----:R-:W-:-:S02]  /*65c30*/  LEA R6, P5, R3, R0, 0x1 ;  /* 0x0000000003067211 */ /* 0x002fc400078a08ff */
[C---:B------:R-:W-:Y:S01]  /*65c40*/  IADD3 R9, R3.reuse, c[0x0][0x198], RZ ;  /* 0x0000660003097a10 */ /* 0x040fe20007ffe0ff */
[----:B------:R0:W-:Y:S01]  /*65c50*/  @P4 STG.E.U16 [R4.64], R12 ;  /* 0x0000000c04004986 */ /* 0x0001e2000c101506 */
[----:B------:R-:W-:Y:S02]  /*65c60*/  LEA.HI.X.SX32 R7, R3, R2, 0x1, P5 ;  /* 0x0000000203077211 */ /* 0x000fe400028f0eff */
[C---:B------:R-:W-:Y:S02]  /*65c70*/  LEA R8, P4, R9.reuse, R0, 0x1 ;  /* 0x0000000009087211 */ /* 0x040fe400078808ff */
[C---:B------:R-:W-:Y:S02]  /*65c80*/  IADD3 R3, R9.reuse, c[0x0][0x198], RZ ;  /* 0x0000660009037a10 */ /* 0x040fe40007ffe0ff */
[----:B------:R-:W-:Y:S01]  /*65c90*/  LEA.HI.X.SX32 R9, R9, R2, 0x1, P4 ;  /* 0x0000000209097211 */ /* 0x000fe200020f0eff */
[----:B------:R-:W-:Y:S01]  /*65ca0*/  @P3 STG.E.U16 [R6.64], R15 ;  /* 0x0000000f06003986 */ /* 0x000fe2000c101506 */
[----:B----4-:R-:W-:-:S02]  /*65cb0*/  ISETP.LT.AND P5, PT, R13, c[0x0][0x17c], !P0 ;  /* 0x00005f000d007a0c */ /* 0x010fc400047a1270 */
[----:B0-----:R-:W-:Y:S02]  /*65cc0*/  PRMT R5, R15, 0x7632, R5 ;  /* 0x000076320f057816 */ /* 0x001fe40000000005 */
[----:B------:R-:W-:-:S03]  /*65cd0*/  IADD3 R13, R3, c[0x0][0x198], RZ ;  /* 0x00006600030d7a10 */ /* 0x000fc60007ffe0ff */
[----:B------:R0:W-:Y:S01]  /*65ce0*/  @P6 STG.E.U16 [R8.64], R5 ;  /* 0x0000000508006986 */ /* 0x0001e2000c101506 */
[C---:B------:R-:W-:Y:S02]  /*65cf0*/  IADD3 R17, R13.reuse, c[0x0][0x198], RZ ;  /* 0x000066000d117a10 */ /* 0x040fe40007ffe0ff */
[----:B------:R-:W-:-:S04]  /*65d00*/  LEA R4, P6, R13, R0, 0x1 ;  /* 0x000000000d047211 */ /* 0x000fc800078c08ff */
[----:B0-----:R-:W-:Y:S02]  /*65d10*/  LEA.HI.X.SX32 R5, R13, R2, 0x1, P6 ;  /* 0x000000020d057211 */ /* 0x001fe400030f0eff */
[----:B--2---:R-:W-:Y:S02]  /*65d20*/  ISETP.LT.AND P4, PT, R10, c[0x0][0x17c], !P0 ;  /* 0x00005f000a007a0c */ /* 0x004fe40004781270 */
[----:B------:R-:W-:-:S04]  /*65d30*/  LEA R10, P3, R3, R0, 0x1 ;  /* 0x00000000030a7211 */ /* 0x000fc800078608ff */
[----:B------:R-:W-:Y:S02]  /*65d40*/  LEA.HI.X.SX32 R11, R3, R2, 0x1, P3 ;  /* 0x00000002030b7211 */ /* 0x000fe400018f0eff */
[----:B------:R-:W-:-:S04]  /*65d50*/  IADD3 R3, R17, c[0x0][0x198], RZ ;  /* 0x0000660011037a10 */ /* 0x000fc80007ffe0ff */
[----:B------:R-:W-:Y:S02]  /*65d60*/  IADD3 R13, R3, c[0x0][0x198], RZ ;  /* 0x00006600030d7a10 */ /* 0x000fe40007ffe0ff */
[----:B------:R-:W-:Y:S01]  /*65d70*/  PRMT R7, R24, 0x7632, R7 ;  /* 0x0000763218077816 */ /* 0x000fe20000000007 */
[----:B------:R-:W-:Y:S01]  /*65d80*/  @P2 STG.E.U16 [R10.64], R24 ;  /* 0x000000180a002986 */ /* 0x000fe2000c101506 */
[----:B------:R-:W-:-:S03]  /*65d90*/  IADD3 R15, R13, c[0x0][0x198], RZ ;  /* 0x000066000d0f7a10 */ /* 0x000fc60007ffe0ff */
[----:B------:R0:W-:Y:S01]  /*65da0*/  @P1 STG.E.U16 [R4.64], R7 ;  /* 0x0000000704001986 */ /* 0x0001e2000c101506 */
[-C--:B------:R-:W-:Y:S02]  /*65db0*/  LEA R6, P1, R17, R0.reuse, 0x1 ;  /* 0x0000000011067211 */ /* 0x080fe400078208ff */
[-C--:B------:R-:W-:Y:S02]  /*65dc0*/  LEA R12, P6, R13, R0.reuse, 0x1 ;  /* 0x000000000d0c7211 */ /* 0x080fe400078c08ff */
[----:B------:R-:W-:Y:S02]  /*65dd0*/  LEA R8, P2, R3, R0, 0x1 ;  /* 0x0000000003087211 */ /* 0x000fe400078408ff */
[-C--:B0-----:R-:W-:Y:S02]  /*65de0*/  LEA.HI.X.SX32 R7, R17, R2.reuse, 0x1, P1 ;  /* 0x0000000211077211 */ /* 0x081fe400008f0eff */
[----:B------:R-:W-:Y:S02]  /*65df0*/  IADD3 R17, R15, c[0x0][0x198], RZ ;  /* 0x000066000f117a10 */ /* 0x000fe40007ffe0ff */
[----:B------:R-:W-:-:S02]  /*65e00*/  LEA.HI.X.SX32 R13, R13, R2, 0x1, P6 ;  /* 0x000000020d0d7211 */ /* 0x000fc400030f0eff */
[----:B------:R-:W-:Y:S02]  /*65e10*/  LEA R4, P1, R17, R0, 0x1 ;  /* 0x0000000011047211 */ /* 0x000fe400078208ff */
[----:B------:R-:W-:Y:S02]  /*65e20*/  LEA.HI.X.SX32 R9, R3, R2, 0x1, P2 ;  /* 0x0000000203097211 */ /* 0x000fe400010f0eff */
[----:B------:R-:W-:Y:S02]  /*65e30*/  LEA R10, P6, R15, R0, 0x1 ;  /* 0x000000000f0a7211 */ /* 0x000fe400078c08ff */
[----:B------:R-:W-:Y:S02]  /*65e40*/  ISETP.LT.AND P3, PT, R20, c[0x0][0x17c], !P0 ;  /* 0x00005f0014007a0c */ /* 0x000fe40004761270 */
[C---:B------:R-:W-:Y:S02]  /*65e50*/  IADD3 R3, R17.reuse, c[0x0][0x198], RZ ;  /* 0x0000660011037a10 */ /* 0x040fe40007ffe0ff */
[----:B------:R-:W-:-:S02]  /*65e60*/  LEA.HI.X.SX32 R5, R17, R2, 0x1, P1 ;  /* 0x0000000211057211 */ /* 0x000fc400008f0eff */
[----:B------:R-:W-:Y:S01]  /*65e70*/  LEA.HI.X.SX32 R11, R15, R2, 0x1, P6 ;  /* 0x000000020f0b7211 */ /* 0x000fe200030f0eff */
[----:B------:R0:W-:Y:S01]  /*65e80*/  @P5 STG.E.U16 [R6.64], R27 ;  /* 0x0000001b06005986 */ /* 0x0001e2000c101506 */
[----:B---3--:R-:W-:Y:S02]  /*65e90*/  ISETP.LT.AND P2, PT, R14, c[0x0][0x17c], !P0 ;  /* 0x00005f000e007a0c */ /* 0x008fe40004741270 */
[----:B------:R-:W-:Y:S02]  /*65ea0*/  LEA R14, P6, R3, R0, 0x1 ;  /* 0x00000000030e7211 */ /* 0x000fe400078c08ff */
[----:B-----5:R-:W-:Y:S02]  /*65eb0*/  ISETP.LT.AND P1, PT, R18, c[0x0][0x17c], !P0 ;  /* 0x00005f0012007a0c */ /* 0x020fe40004721270 */
[----:B------:R-:W-:Y:S02]  /*65ec0*/  ISETP.LT.AND P0, PT, R16, c[0x0][0x17c], !P0 ;  /* 0x00005f0010007a0c */ /* 0x000fe40004701270 */
[----:B------:R-:W-:-:S02]  /*65ed0*/  PRMT R0, R27, 0x7632, R0 ;  /* 0x000076321b007816 */ /* 0x000fc40000000000 */
[----:B------:R-:W-:Y:S02]  /*65ee0*/  LEA.HI.X.SX32 R15, R3, R2, 0x1, P6 ;  /* 0x00000002030f7211 */ /* 0x000fe400030f0eff */
[----:B------:R-:W-:Y:S01]  /*65ef0*/  PRMT R2, R19, 0x7632, R2 ;  /* 0x0000763213027816 */ /* 0x000fe20000000002 */
[----:B------:R0:W-:Y:S04]  /*65f00*/  @P4 STG.E.U16 [R8.64], R0 ;  /* 0x0000000008004986 */ /* 0x0001e8000c101506 */
[----:B------:R0:W-:Y:S04]  /*65f10*/  @P3 STG.E.U16 [R12.64], R19 ;  /* 0x000000130c003986 */ /* 0x0001e8000c101506 */
[----:B------:R0:W-:Y:S04]  /*65f20*/  @P2 STG.E.U16 [R10.64], R2 ;  /* 0x000000020a002986 */ /* 0x0001e8000c101506 */
[----:B------:R0:W-:Y:S01]  /*65f30*/  @P1 STG.E.U16 [R4.64], R23 ;  /* 0x0000001704001986 */ /* 0x0001e2000c101506 */
[----:B------:R-:W-:Y:S05]  /*65f40*/  @!P0 EXIT ;  /* 0x000000000000894d */ /* 0x000fea0003800000 */
[----:B0-----:R-:W-:-:S05]  /*65f50*/  PRMT R7, R23, 0x7632, R7 ;  /* 0x0000763217077816 */ /* 0x001fca0000000007 */
[----:B------:R-:W-:Y:S01]  /*65f60*/  STG.E.U16 [R14.64], R7 ;  /* 0x000000070e007986 */ /* 0x000fe2000c101506 */
[----:B------:R-:W-:Y:S05]  /*65f70*/  EXIT ;  /* 0x000000000000794d */ /* 0x000fea0003800000 */
.L_x_4:
[----:B------:R-:W-:-:S00]  /*65f80*/  BRA `(.L_x_4) ;  /* 0xfffffff000007947 */ /* 0x000fc0000383ffff */
[----:B------:R-:W-:-:S00]  /*65f90*/  NOP ;  /* 0x0000000000007918 */ /* 0x000fc00000000000 */
        /* <DEDUP_REMOVED lines=14> */
.L_x_5:


//--------------------- .nv.shared.matmul_kernel  --------------------------
	.section	.nv.shared.matmul_kernel,"aw",@nobits
	.sectionflags	@""
	.align	16
